// auto-generated by cutlass_sweep.epilogue — config: {"arch": "sm_90", "cluster_m": 2, "cluster_n": 1, "dtype": "e4m3", "fusion": "gelu", "tile_k": 64, "tile_m": 128, "tile_n": 256}
#include "cutlass/cutlass.h"
#include "cutlass/gemm/collective/collective_builder.hpp"
#include "cutlass/gemm/device/gemm_universal_adapter.h"
#include "cutlass/gemm/kernel/gemm_universal.hpp"
#include "cutlass/epilogue/collective/collective_builder.hpp"
#include "cutlass/epilogue/fusion/operations.hpp"
#include "cutlass/epilogue/thread/activation.h"

using Elem = cutlass::float_e4m3_t;
using Acc  = float;
using TileShape    = cute::Shape<cute::_128, cute::_256, cute::_64>;
using ClusterShape = cute::Shape<cute::_2, cute::_1, cute::_1>;
using FusionOp     = cutlass::epilogue::fusion::LinCombEltAct<cutlass::epilogue::thread::GELU, Elem, Acc>;

using CollectiveEpilogue = typename cutlass::epilogue::collective::CollectiveBuilder<
    cutlass::arch::Sm90, cutlass::arch::OpClassTensorOp,
    TileShape, ClusterShape,
    cutlass::epilogue::collective::EpilogueTileAuto,
    Acc, Acc,
    Elem, cutlass::layout::RowMajor, 128 / cutlass::sizeof_bits<Elem>::value,
    Elem, cutlass::layout::RowMajor, 128 / cutlass::sizeof_bits<Elem>::value,
    cutlass::epilogue::TmaWarpSpecializedCooperative,
    FusionOp
  >::CollectiveOp;

using CollectiveMainloop = typename cutlass::gemm::collective::CollectiveBuilder<
    cutlass::arch::Sm90, cutlass::arch::OpClassTensorOp,
    Elem, cutlass::layout::RowMajor, 128 / cutlass::sizeof_bits<Elem>::value,
    Elem, cutlass::layout::ColumnMajor, 128 / cutlass::sizeof_bits<Elem>::value,
    Acc,
    TileShape, ClusterShape,
    cutlass::gemm::collective::StageCountAutoCarveout<
        static_cast<int>(sizeof(typename CollectiveEpilogue::SharedStorage))>,
    cutlass::gemm::KernelTmaWarpSpecializedCooperative
  >::CollectiveOp;

using GemmKernel = cutlass::gemm::kernel::GemmUniversal<
    cute::Shape<int,int,int,int>, CollectiveMainloop, CollectiveEpilogue>;
using Gemm = cutlass::gemm::device::GemmUniversalAdapter<GemmKernel>;

auto* _anchor = &cutlass::device_kernel<GemmKernel>;


// ===== COMPILED SASS (sm_90a) =====

	.target	sm_90a

	.elftype	@"ET_EXEC"


//--------------------- .note.nv.tkinfo           --------------------------
	.section	.note.nv.tkinfo,"",@"SHT_NOTE"
	.sectionflags	@"SHF_NOTE_NV_TKINFO"
	.tkinfo
        /*0018*/ 	.word	0x00000002
        /*0030*/ 	.string	""
        /*0030*/ 	.string	"ptxas"
        /*0030*/ 	.string	"Cuda compilation tools, release 13.0, V13.0.88"
        /*0030*/ 	.string	"Build cuda_13.0.r13.0/compiler.36424714_0"
        /*0030*/ 	.string	"-arch sm_90a -m 64 "



//--------------------- .note.nv.cuinfo           --------------------------
	.section	.note.nv.cuinfo,"",@"SHT_NOTE"
	.sectionflags	@"SHF_NOTE_NV_CUINFO"
        /*0018*/ 	.short	0x0002
        /*001a*/ 	.short	0x005a
        /*001c*/ 	.short	0x0082
	.zero		2


//--------------------- .nv.info                  --------------------------
	.section	.nv.info,"",@"SHT_CUDA_INFO"
	.align	4


	//----- nvinfo : EIATTR_REGCOUNT
	.align		4
        /*0000*/ 	.byte	0x04, 0x2f
        /*0002*/ 	.short	(.L_16 - .L_15)
	.align		4
.L_15:
        /*0004*/ 	.word	index@(_ZN7cutlass13device_kernelINS_4gemm6kernel13GemmUniversalIN4cute5tupleIJiiiiEEENS1_10collective13CollectiveMmaINS1_37MainloopSm90TmaGmmaWarpSpecializedFP8ILi8ENS5_IJNS4_1CILi2EEENSA_ILi1EEESC_EEENS1_35KernelTmaWarpSpecializedCooperativeEEENS5_IJNSA_ILi128EEENSA_ILi256EEENSA_ILi64EEEEEENS_12float_e4m3_tENS5_IJlSC_lEEESK_SL_NS4_8TiledMMAINS4_8MMA_AtomIJNS4_4SM904GMMA31MMA_64x256x32_F32E4M3E4M3_SS_TNILNSP_7ScaleInE1ELSR_1EEEEEENS4_6LayoutISD_NS5_IJSC_NSA_ILi0EEESV_EEEEENS5_IJNS4_10UnderscoreESY_SY_EEEEENS4_13SM90_TMA_LOADENS4_14ComposedLayoutINS4_7SwizzleILi2ELi4ELi3EEENS4_18smem_ptr_flag_bitsILi8EEENSU_INS5_IJNSA_ILi8EEESI_EEENS5_IJSI_SC_EEEEEEEvNS4_8identityENS4_23SM90_TMA_LOAD_MULTICASTES1B_vS1C_EENS_8epilogue10collective18CollectiveEpilogueINS1F_22Sm90TmaWarpSpecializedILi4ELi2ELi16ELb0ELb0EEEJSJ_NS5_IJSG_NSA_ILi32EEEEEESK_SL_SK_SL_NS1F_6fusion15FusionCallbacksIS1J_NS1M_13LinCombEltActINS1F_6thread4GELUESK_fSK_fLNS_15FloatRoundStyleE2EEESJ_S1L_JEEES11_NS12_INS13_ILi1ELi4ELi3EEES16_NSU_INS5_IJS17_S1K_EEENS5_IJS1K_SC_EEEEEEENS4_39AutoVectorizingCopyWithAssumedAlignmentILi128EEENS4_14SM90_TMA_STOREES1Y_S20_NS4_9Copy_AtomIJNS4_17SM90_U32x4_STSM_NENS_6half_tEEEEvEEEvvEEEEvNT_6ParamsE)
        /*0008*/ 	.word	0x000000a8


	//----- nvinfo : EIATTR_FRAME_SIZE
	.align		4
.L_16:
        /*000c*/ 	.byte	0x04, 0x11
        /*000e*/ 	.short	(.L_18 - .L_17)
	.align		4
.L_17:
        /*0010*/ 	.word	index@(_ZN7cutlass13device_kernelINS_4gemm6kernel13GemmUniversalIN4cute5tupleIJiiiiEEENS1_10collective13CollectiveMmaINS1_37MainloopSm90TmaGmmaWarpSpecializedFP8ILi8ENS5_IJNS4_1CILi2EEENSA_ILi1EEESC_EEENS1_35KernelTmaWarpSpecializedCooperativeEEENS5_IJNSA_ILi128EEENSA_ILi256EEENSA_ILi64EEEEEENS_12float_e4m3_tENS5_IJlSC_lEEESK_SL_NS4_8TiledMMAINS4_8MMA_AtomIJNS4_4SM904GMMA31MMA_64x256x32_F32E4M3E4M3_SS_TNILNSP_7ScaleInE1ELSR_1EEEEEENS4_6LayoutISD_NS5_IJSC_NSA_ILi0EEESV_EEEEENS5_IJNS4_10UnderscoreESY_SY_EEEEENS4_13SM90_TMA_LOADENS4_14ComposedLayoutINS4_7SwizzleILi2ELi4ELi3EEENS4_18smem_ptr_flag_bitsILi8EEENSU_INS5_IJNSA_ILi8EEESI_EEENS5_IJSI_SC_EEEEEEEvNS4_8identityENS4_23SM90_TMA_LOAD_MULTICASTES1B_vS1C_EENS_8epilogue10collective18CollectiveEpilogueINS1F_22Sm90TmaWarpSpecializedILi4ELi2ELi16ELb0ELb0EEEJSJ_NS5_IJSG_NSA_ILi32EEEEEESK_SL_SK_SL_NS1F_6fusion15FusionCallbacksIS1J_NS1M_13LinCombEltActINS1F_6thread4GELUESK_fSK_fLNS_15FloatRoundStyleE2EEESJ_S1L_JEEES11_NS12_INS13_ILi1ELi4ELi3EEES16_NSU_INS5_IJS17_S1K_EEENS5_IJS1K_SC_EEEEEEENS4_39AutoVectorizingCopyWithAssumedAlignmentILi128EEENS4_14SM90_TMA_STOREES1Y_S20_NS4_9Copy_AtomIJNS4_17SM90_U32x4_STSM_NENS_6half_tEEEEvEEEvvEEEEvNT_6ParamsE)
        /*0014*/ 	.word	0x000000e0


	//----- nvinfo : EIATTR_MIN_STACK_SIZE
	.align		4
.L_18:
        /*0018*/ 	.byte	0x04, 0x12
        /*001a*/ 	.short	(.L_20 - .L_19)
	.align		4
.L_19:
        /*001c*/ 	.word	index@(_ZN7cutlass13device_kernelINS_4gemm6kernel13GemmUniversalIN4cute5tupleIJiiiiEEENS1_10collective13CollectiveMmaINS1_37MainloopSm90TmaGmmaWarpSpecializedFP8ILi8ENS5_IJNS4_1CILi2EEENSA_ILi1EEESC_EEENS1_35KernelTmaWarpSpecializedCooperativeEEENS5_IJNSA_ILi128EEENSA_ILi256EEENSA_ILi64EEEEEENS_12float_e4m3_tENS5_IJlSC_lEEESK_SL_NS4_8TiledMMAINS4_8MMA_AtomIJNS4_4SM904GMMA31MMA_64x256x32_F32E4M3E4M3_SS_TNILNSP_7ScaleInE1ELSR_1EEEEEENS4_6LayoutISD_NS5_IJSC_NSA_ILi0EEESV_EEEEENS5_IJNS4_10UnderscoreESY_SY_EEEEENS4_13SM90_TMA_LOADENS4_14ComposedLayoutINS4_7SwizzleILi2ELi4ELi3EEENS4_18smem_ptr_flag_bitsILi8EEENSU_INS5_IJNSA_ILi8EEESI_EEENS5_IJSI_SC_EEEEEEEvNS4_8identityENS4_23SM90_TMA_LOAD_MULTICASTES1B_vS1C_EENS_8epilogue10collective18CollectiveEpilogueINS1F_22Sm90TmaWarpSpecializedILi4ELi2ELi16ELb0ELb0EEEJSJ_NS5_IJSG_NSA_ILi32EEEEEESK_SL_SK_SL_NS1F_6fusion15FusionCallbacksIS1J_NS1M_13LinCombEltActINS1F_6thread4GELUESK_fSK_fLNS_15FloatRoundStyleE2EEESJ_S1L_JEEES11_NS12_INS13_ILi1ELi4ELi3EEES16_NSU_INS5_IJS17_S1K_EEENS5_IJS1K_SC_EEEEEEENS4_39AutoVectorizingCopyWithAssumedAlignmentILi128EEENS4_14SM90_TMA_STOREES1Y_S20_NS4_9Copy_AtomIJNS4_17SM90_U32x4_STSM_NENS_6half_tEEEEvEEEvvEEEEvNT_6ParamsE)
        /*0020*/ 	.word	0x000000e0
.L_20:


//--------------------- .nv.compat                --------------------------
	.section	.nv.compat,"",@"SHT_CUDA_COMPAT_INFO"
	.align	4
        /*0000*/ 	.byte	0x02, 0x09, 0x01, 0x00, 0x02, 0x02, 0x04, 0x00, 0x02, 0x05, 0x05, 0x00, 0x03, 0x07, 0x01, 0x01
        /*0010*/ 	.byte	0x02, 0x03, 0x01, 0x00, 0x02, 0x06, 0x01, 0x00, 0x04, 0x0b, 0x08, 0x00, 0x00, 0x00, 0x00, 0x00
        /*0020*/ 	.byte	0x00, 0x00, 0x00, 0x00


//--------------------- .nv.info._ZN7cutlass13device_kernelINS_4gemm6kernel13GemmUniversalIN4cute5tupleIJiiiiEEENS1_10collective13CollectiveMmaINS1_37MainloopSm90TmaGmmaWarpSpecializedFP8ILi8ENS5_IJNS4_1CILi2EEENSA_ILi1EEESC_EEENS1_35KernelTmaWarpSpecializedCooperativeEEENS5_IJNSA_ILi128EEENSA_ILi256EEENSA_ILi64EEEEEENS_12float_e4m3_tENS5_IJlSC_lEEESK_SL_NS4_8TiledMMAINS4_8MMA_AtomIJNS4_4SM904GMMA31MMA_64x256x32_F32E4M3E4M3_SS_TNILNSP_7ScaleInE1ELSR_1EEEEEENS4_6LayoutISD_NS5_IJSC_NSA_ILi0EEESV_EEEEENS5_IJNS4_10UnderscoreESY_SY_EEEEENS4_13SM90_TMA_LOADENS4_14ComposedLayoutINS4_7SwizzleILi2ELi4ELi3EEENS4_18smem_ptr_flag_bitsILi8EEENSU_INS5_IJNSA_ILi8EEESI_EEENS5_IJSI_SC_EEEEEEEvNS4_8identityENS4_23SM90_TMA_LOAD_MULTICASTES1B_vS1C_EENS_8epilogue10collective18CollectiveEpilogueINS1F_22Sm90TmaWarpSpecializedILi4ELi2ELi16ELb0ELb0EEEJSJ_NS5_IJSG_NSA_ILi32EEEEEESK_SL_SK_SL_NS1F_6fusion15FusionCallbacksIS1J_NS1M_13LinCombEltActINS1F_6thread4GELUESK_fSK_fLNS_15FloatRoundStyleE2EEESJ_S1L_JEEES11_NS12_INS13_ILi1ELi4ELi3EEES16_NSU_INS5_IJS17_S1K_EEENS5_IJS1K_SC_EEEEEEENS4_39AutoVectorizingCopyWithAssumedAlignmentILi128EEENS4_14SM90_TMA_STOREES1Y_S20_NS4_9Copy_AtomIJNS4_17SM90_U32x4_STSM_NENS_6half_tEEEEvEEEvvEEEEvNT_6ParamsE --------------------------
	.section	.nv.info._ZN7cutlass13device_kernelINS_4gemm6kernel13GemmUniversalIN4cute5tupleIJiiiiEEENS1_10collective13CollectiveMmaINS1_37MainloopSm90TmaGmmaWarpSpecializedFP8ILi8ENS5_IJNS4_1CILi2EEENSA_ILi1EEESC_EEENS1_35KernelTmaWarpSpecializedCooperativeEEENS5_IJNSA_ILi128EEENSA_ILi256EEENSA_ILi64EEEEEENS_12float_e4m3_tENS5_IJlSC_lEEESK_SL_NS4_8TiledMMAINS4_8MMA_AtomIJNS4_4SM904GMMA31MMA_64x256x32_F32E4M3E4M3_SS_TNILNSP_7ScaleInE1ELSR_1EEEEEENS4_6LayoutISD_NS5_IJSC_NSA_ILi0EEESV_EEEEENS5_IJNS4_10UnderscoreESY_SY_EEEEENS4_13SM90_TMA_LOADENS4_14ComposedLayoutINS4_7SwizzleILi2ELi4ELi3EEENS4_18smem_ptr_flag_bitsILi8EEENSU_INS5_IJNSA_ILi8EEESI_EEENS5_IJSI_SC_EEEEEEEvNS4_8identityENS4_23SM90_TMA_LOAD_MULTICASTES1B_vS1C_EENS_8epilogue10collective18CollectiveEpilogueINS1F_22Sm90TmaWarpSpecializedILi4ELi2ELi16ELb0ELb0EEEJSJ_NS5_IJSG_NSA_ILi32EEEEEESK_SL_SK_SL_NS1F_6fusion15FusionCallbacksIS1J_NS1M_13LinCombEltActINS1F_6thread4GELUESK_fSK_fLNS_15FloatRoundStyleE2EEESJ_S1L_JEEES11_NS12_INS13_ILi1ELi4ELi3EEES16_NSU_INS5_IJS17_S1K_EEENS5_IJS1K_SC_EEEEEEENS4_39AutoVectorizingCopyWithAssumedAlignmentILi128EEENS4_14SM90_TMA_STOREES1Y_S20_NS4_9Copy_AtomIJNS4_17SM90_U32x4_STSM_NENS_6half_tEEEEvEEEvvEEEEvNT_6ParamsE,"",@"SHT_CUDA_INFO"
	.sectionflags	@""
	.align	4


	//----- nvinfo : EIATTR_CUDA_API_VERSION
	.align		4
        /*0000*/ 	.byte	0x04, 0x37
        /*0002*/ 	.short	(.L_22 - .L_21)
.L_21:
        /*0004*/ 	.word	0x00000082


	//----- nvinfo : EIATTR_KPARAM_INFO
	.align		4
.L_22:
        /*0008*/ 	.byte	0x04, 0x17
        /*000a*/ 	.short	(.L_24 - .L_23)
.L_23:
        /*000c*/ 	.word	0x00000000
        /*0010*/ 	.short	0x0000
        /*0012*/ 	.short	0x0070
        /*0014*/ 	.byte	0x00, 0xf0, 0x01, 0x1c


	//----- nvinfo : EIATTR_SPARSE_MMA_MASK
	.align		4
.L_24:
        /*0018*/ 	.byte	0x03, 0x50
        /*001a*/ 	.short	0x0000


	//----- nvinfo : EIATTR_MAXREG_COUNT
	.align		4
        /*001c*/ 	.byte	0x03, 0x1b
        /*001e*/ 	.short	0x00a8


	//----- nvinfo : EIATTR_NUM_BARRIERS
	.align		4
        /*0020*/ 	.byte	0x02, 0x4c
        /*0022*/ 	.byte	0x02
	.zero		1


	//----- nvinfo : EIATTR_EXTERNS
	.align		4
        /*0024*/ 	.byte	0x04, 0x0f
        /*0026*/ 	.short	(.L_26 - .L_25)


	//   ....[0]....
	.align		4
.L_25:
        /*0028*/ 	.word	index@(__assertfail)


	//----- nvinfo : EIATTR_ANNOTATIONS
	.align		4
.L_26:
        /*002c*/ 	.byte	0x04, 0x55
        /*002e*/ 	.short	(.L_28 - .L_27)


	//   ....[0]....
.L_27:
        /*0030*/ 	.word	0x00000001
        /*0034*/ 	.byte	0xe0, 0x0c, 0x00, 0x00, 0x01, 0x00, 0x00, 0x00, 0xc0, 0x0d, 0x00, 0x00, 0x01, 0x00, 0x00, 0x00
        /* <DEDUP_REMOVED lines=224> */
        /*0e44*/ 	.byte	0xb0, 0xa7, 0x01, 0x00, 0x01, 0x00, 0x00, 0x00, 0xd0, 0xa7, 0x01, 0x00


	//----- nvinfo : EIATTR_MERCURY_ISA_VERSION
	.align		4
.L_28:
        /*0e50*/ 	.byte	0x03, 0x5f
        /*0e52*/ 	.short	0x0101


	//----- nvinfo : EIATTR_INT_WARP_WIDE_INSTR_OFFSETS
	.align		4
        /*0e54*/ 	.byte	0x04, 0x31
        /*0e56*/ 	.short	(.L_30 - .L_29)


	//   ....[0]....
.L_29:
        /*0e58*/ 	.word	0x00000be0


	//   ....[1]....
        /*0e5c*/ 	.word	0x00000c00


	//   ....[2]....
        /*0e60*/ 	.word	0x00000d10


	//   ....[3]....
        /*0e64*/ 	.word	0x00004850


	//   ....[4]....
        /*0e68*/ 	.word	0x00005840


	//----- nvinfo : EIATTR_COOP_GROUP_MASK_REGIDS
	.align		4
.L_30:
        /*0e6c*/ 	.byte	0x04, 0x29
        /*0e6e*/ 	.short	(.L_32 - .L_31)


	//   ....[0]....
.L_31:
        /*0e70*/ 	.word	0xffffffff


	//   ....[1]....
        /*0e74*/ 	.word	0xffffffff


	//   ....[2]....
        /*0e78*/ 	.word	0xffffffff


	//   ....[3]....
        /*0e7c*/ 	.word	0xffffffff


	//   ....[4]....
        /*0e80*/ 	.word	0xffffffff


	//   ....[5]....
        /*0e84*/ 	.word	0xffffffff


	//   ....[6]....
        /*0e88*/ 	.word	0xffffffff


	//----- nvinfo : EIATTR_COOP_GROUP_INSTR_OFFSETS
	.align		4
.L_32:
        /*0e8c*/ 	.byte	0x04, 0x28
        /*0e8e*/ 	.short	(.L_34 - .L_33)


	//   ....[0]....
.L_33:
        /*0e90*/ 	.word	0x00000060


	//   ....[1]....
        /*0e94*/ 	.word	0x00000090


	//   ....[2]....
        /*0e98*/ 	.word	0x00000500


	//   ....[3]....
        /*0e9c*/ 	.word	0x00000820


	//   ....[4]....
        /*0ea0*/ 	.word	0x00000a70


	//   ....[5]....
        /*0ea4*/ 	.word	0x00000e20


	//   ....[6]....
        /*0ea8*/ 	.word	0x00001b90


	//----- nvinfo : EIATTR_REG_RECONFIG
	.align		4
.L_34:
        /*0eac*/ 	.byte	0x01, 0x54
	.zero		2


	//----- nvinfo : EIATTR_SYSCALL_OFFSETS
	.align		4
        /*0eb0*/ 	.byte	0x04, 0x46
        /*0eb2*/ 	.short	(.L_36 - .L_35)


	//   ....[0]....
.L_35:
        /*0eb4*/ 	.word	0x00005a90


	//   ....[1]....
        /*0eb8*/ 	.word	0x00005bd0


	//----- nvinfo : EIATTR_MBARRIER_INSTR_OFFSETS
	.align		4
.L_36:
        /*0ebc*/ 	.byte	0x04, 0x39
        /*0ebe*/ 	.short	(.L_38 - .L_37)


	//   ....[0]....
.L_37:
        /*0ec0*/ 	.word	0x000006b0
        /*0ec4*/ 	.word	0x000000ff
        /*0ec8*/ 	.word	0x00000000
        /*0ecc*/ 	.short	0x0100
        /*0ece*/ 	.byte	0x08
	.zero		1


	//   ....[1]....
        /*0ed0*/ 	.word	0x000006c0
        /*0ed4*/ 	.word	0x000000ff
        /*0ed8*/ 	.word	0x00000040
        /*0edc*/ 	.short	0x0100
        /*0ede*/ 	.byte	0x08
	.zero		1


	//   ....[2]....
        /*0ee0*/ 	.word	0x000006d0
        /*0ee4*/ 	.word	0x000000ff
        /*0ee8*/ 	.word	0x00000008
        /*0eec*/ 	.short	0x0100
        /*0eee*/ 	.byte	0x08
	.zero		1


	//   ....[3]....
        /*0ef0*/ 	.word	0x000006e0
        /*0ef4*/ 	.word	0x000000ff
        /*0ef8*/ 	.word	0x00000048
        /*0efc*/ 	.short	0x0100
        /*0efe*/ 	.byte	0x08
	.zero		1


	//   ....[4]....
        /*0f00*/ 	.word	0x000006f0
        /*0f04*/ 	.word	0x000000ff
        /*0f08*/ 	.word	0x00000010
        /*0f0c*/ 	.short	0x0100
        /*0f0e*/ 	.byte	0x08
	.zero		1


	//   ....[5]....
        /*0f10*/ 	.word	0x00000700
        /*0f14*/ 	.word	0x000000ff
        /*0f18*/ 	.word	0x00000050
        /*0f1c*/ 	.short	0x0100
        /*0f1e*/ 	.byte	0x08
	.zero		1


	//   ....[6]....
        /*0f20*/ 	.word	0x00000710
        /*0f24*/ 	.word	0x000000ff
        /*0f28*/ 	.word	0x00000018
        /*0f2c*/ 	.short	0x0100
        /*0f2e*/ 	.byte	0x08
	.zero		1


	//   ....[7]....
        /*0f30*/ 	.word	0x00000720
        /*0f34*/ 	.word	0x000000ff
        /*0f38*/ 	.word	0x00000058
        /*0f3c*/ 	.short	0x0100
        /*0f3e*/ 	.byte	0x08
	.zero		1


	//   ....[8]....
        /*0f40*/ 	.word	0x00000730
        /*0f44*/ 	.word	0x000000ff
        /*0f48*/ 	.word	0x00000020
        /*0f4c*/ 	.short	0x0100
        /*0f4e*/ 	.byte	0x08
	.zero		1


	//   ....[9]....
        /*0f50*/ 	.word	0x00000740
        /*0f54*/ 	.word	0x000000ff
        /*0f58*/ 	.word	0x00000060
        /*0f5c*/ 	.short	0x0100
        /*0f5e*/ 	.byte	0x08
	.zero		1


	//   ....[10]....
        /*0f60*/ 	.word	0x00000750
        /*0f64*/ 	.word	0x000000ff
        /*0f68*/ 	.word	0x00000028
        /*0f6c*/ 	.short	0x0100
        /*0f6e*/ 	.byte	0x08
	.zero		1


	//   ....[11]....
        /*0f70*/ 	.word	0x00000760
        /*0f74*/ 	.word	0x000000ff
        /*0f78*/ 	.word	0x00000068
        /*0f7c*/ 	.short	0x0100
        /*0f7e*/ 	.byte	0x08
	.zero		1


	//   ....[12]....
        /*0f80*/ 	.word	0x00000770
        /*0f84*/ 	.word	0x000000ff
        /*0f88*/ 	.word	0x00000030
        /*0f8c*/ 	.short	0x0100
        /*0f8e*/ 	.byte	0x08
	.zero		1


	//   ....[13]....
        /*0f90*/ 	.word	0x00000780
        /*0f94*/ 	.word	0x000000ff
        /*0f98*/ 	.word	0x00000070
        /*0f9c*/ 	.short	0x0100
        /*0f9e*/ 	.byte	0x08
	.zero		1


	//   ....[14]....
        /*0fa0*/ 	.word	0x00000790
        /*0fa4*/ 	.word	0x000000ff
        /*0fa8*/ 	.word	0x00000038
        /*0fac*/ 	.short	0x0100
        /*0fae*/ 	.byte	0x08
	.zero		1


	//   ....[15]....
        /*0fb0*/ 	.word	0x000007a0
        /*0fb4*/ 	.word	0x000000ff
        /*0fb8*/ 	.word	0x00000078
        /*0fbc*/ 	.short	0x0100
        /*0fbe*/ 	.byte	0x08
	.zero		1


	//   ....[16]....
        /*0fc0*/ 	.word	0x000009d0
        /*0fc4*/ 	.word	0x000000ff
        /*0fc8*/ 	.word	0x00000080
        /*0fcc*/ 	.short	0x0100
        /*0fce*/ 	.byte	0x08
	.zero		1


	//   ....[17]....
        /*0fd0*/ 	.word	0x000009e0
        /*0fd4*/ 	.word	0x000000ff
        /*0fd8*/ 	.word	0x000000a0
        /*0fdc*/ 	.short	0x0100
        /*0fde*/ 	.byte	0x08
	.zero		1


	//   ....[18]....
        /*0fe0*/ 	.word	0x000009f0
        /*0fe4*/ 	.word	0x000000ff
        /*0fe8*/ 	.word	0x00000088
        /*0fec*/ 	.short	0x0100
        /*0fee*/ 	.byte	0x08
	.zero		1


	//   ....[19]....
        /*0ff0*/ 	.word	0x00000a00
        /*0ff4*/ 	.word	0x000000ff
        /*0ff8*/ 	.word	0x000000a8
        /*0ffc*/ 	.short	0x0100
        /*0ffe*/ 	.byte	0x08
	.zero		1


	//   ....[20]....
        /*1000*/ 	.word	0x00000a10
        /*1004*/ 	.word	0x000000ff
        /*1008*/ 	.word	0x00000090
        /*100c*/ 	.short	0x0100
        /*100e*/ 	.byte	0x08
	.zero		1


	//   ....[21]....
        /*1010*/ 	.word	0x00000a20
        /*1014*/ 	.word	0x000000ff
        /*1018*/ 	.word	0x000000b0
        /*101c*/ 	.short	0x0100
        /*101e*/ 	.byte	0x08
	.zero		1


	//   ....[22]....
        /*1020*/ 	.word	0x00000a30
        /*1024*/ 	.word	0x000000ff
        /*1028*/ 	.word	0x00000098
        /*102c*/ 	.short	0x0100
        /*102e*/ 	.byte	0x08
	.zero		1


	//   ....[23]....
        /*1030*/ 	.word	0x00000a40
        /*1034*/ 	.word	0x000000ff
        /*1038*/ 	.word	0x000000b8
        /*103c*/ 	.short	0x0100
        /*103e*/ 	.byte	0x08
	.zero		1


	//   ....[24]....
        /*1040*/ 	.word	0x00000d80
        /*1044*/ 	.word	0x000000ff
        /*1048*/ 	.word	0x000000c0
        /*104c*/ 	.short	0x0100
        /*104e*/ 	.byte	0x06
	.zero		1


	//   ....[25]....
        /*1050*/ 	.word	0x00000dd0
        /*1054*/ 	.word	0x000000ff
        /*1058*/ 	.word	0x000000c8
        /*105c*/ 	.short	0x0100
        /*105e*/ 	.byte	0x06
	.zero		1


	//   ....[26]....
        /*1060*/ 	.word	0x00002410
        /*1064*/ 	.word	0x000000ff
        /*1068*/ 	.word	0x00000000
        /*106c*/ 	.short	0x010a
        /*106e*/ 	.byte	0x04
	.zero		1


	//   ....[27]....
        /*1070*/ 	.word	0x00002450
        /*1074*/ 	.word	0x000000ff
        /*1078*/ 	.word	0x00000000
        /*107c*/ 	.short	0x010a
        /*107e*/ 	.byte	0x04
	.zero		1


	//   ....[28]....
        /*1080*/ 	.word	0x000037b0
        /*1084*/ 	.word	0x000000ff
        /*1088*/ 	.word	0x00000000
        /*108c*/ 	.short	0x010a
        /*108e*/ 	.byte	0x06
	.zero		1


	//   ....[29]....
        /*1090*/ 	.word	0x000037f0
        /*1094*/ 	.word	0x000000ff
        /*1098*/ 	.word	0x00000000
        /*109c*/ 	.short	0x010a
        /*109e*/ 	.byte	0x06
	.zero		1


	//   ....[30]....
        /*10a0*/ 	.word	0x000048b0
        /*10a4*/ 	.word	0x00000004
        /*10a8*/ 	.word	0x00000000
        /*10ac*/ 	.short	0x0101
        /*10ae*/ 	.byte	0x3f
	.zero		1


	//   ....[31]....
        /*10b0*/ 	.word	0x000058f0
        /*10b4*/ 	.word	0x00000000
        /*10b8*/ 	.word	0x00000000
        /*10bc*/ 	.short	0x0101
        /*10be*/ 	.byte	0x3f
	.zero		1


	//   ....[32]....
        /*10c0*/ 	.word	0x000060e0
        /*10c4*/ 	.word	0x0000000d
        /*10c8*/ 	.word	0x00000080
        /*10cc*/ 	.short	0x010a
        /*10ce*/ 	.byte	0x3f
	.zero		1


	//   ....[33]....
        /*10d0*/ 	.word	0x000063f0
        /*10d4*/ 	.word	0x00000006
        /*10d8*/ 	.word	0x00000000
        /*10dc*/ 	.short	0x0101
        /*10de*/ 	.byte	0x3f
	.zero		1


	//   ....[34]....
        /*10e0*/ 	.word	0x00008580
        /*10e4*/ 	.word	0x0000001b
        /*10e8*/ 	.word	0x00000080
        /*10ec*/ 	.short	0x010a
        /*10ee*/ 	.byte	0x3f
	.zero		1


	//   ....[35]....
        /*10f0*/ 	.word	0x000087b0
        /*10f4*/ 	.word	0x00000014
        /*10f8*/ 	.word	0x00000000
        /*10fc*/ 	.short	0x0101
        /*10fe*/ 	.byte	0x3f
	.zero		1


	//   ....[36]....
        /*1100*/ 	.word	0x0000a7f0
        /*1104*/ 	.word	0x0000001a
        /*1108*/ 	.word	0x00000080
        /*110c*/ 	.short	0x010a
        /*110e*/ 	.byte	0x3f
	.zero		1


	//   ....[37]....
        /*1110*/ 	.word	0x0000aa20
        /*1114*/ 	.word	0x00000014
        /*1118*/ 	.word	0x00000000
        /*111c*/ 	.short	0x0101
        /*111e*/ 	.byte	0x3f
	.zero		1


	//   ....[38]....
        /*1120*/ 	.word	0x0000ca40
        /*1124*/ 	.word	0x00000018
        /*1128*/ 	.word	0x00000080
        /*112c*/ 	.short	0x010a
        /*112e*/ 	.byte	0x3f
	.zero		1


	//   ....[39]....
        /*1130*/ 	.word	0x0000ccb0
        /*1134*/ 	.word	0x00000018
        /*1138*/ 	.word	0x00000000
        /*113c*/ 	.short	0x0101
        /*113e*/ 	.byte	0x3f
	.zero		1


	//   ....[40]....
        /*1140*/ 	.word	0x0000ecf0
        /*1144*/ 	.word	0x00000018
        /*1148*/ 	.word	0x00000080
        /*114c*/ 	.short	0x010a
        /*114e*/ 	.byte	0x3f
	.zero		1


	//   ....[41]....
        /*1150*/ 	.word	0x0000ef60
        /*1154*/ 	.word	0x00000018
        /*1158*/ 	.word	0x00000000
        /*115c*/ 	.short	0x0101
        /*115e*/ 	.byte	0x3f
	.zero		1


	//   ....[42]....
        /*1160*/ 	.word	0x00010fa0
        /*1164*/ 	.word	0x00000012
        /*1168*/ 	.word	0x00000080
        /*116c*/ 	.short	0x010a
        /*116e*/ 	.byte	0x3f
	.zero		1


	//   ....[43]....
        /*1170*/ 	.word	0x00011210
        /*1174*/ 	.word	0x00000012
        /*1178*/ 	.word	0x00000000
        /*117c*/ 	.short	0x0101
        /*117e*/ 	.byte	0x3f
	.zero		1


	//   ....[44]....
        /*1180*/ 	.word	0x00013320
        /*1184*/ 	.word	0x00000011
        /*1188*/ 	.word	0x00000080
        /*118c*/ 	.short	0x010a
        /*118e*/ 	.byte	0x3f
	.zero		1


	//   ....[45]....
        /*1190*/ 	.word	0x000135a0
        /*1194*/ 	.word	0x00000011
        /*1198*/ 	.word	0x00000000
        /*119c*/ 	.short	0x0101
        /*119e*/ 	.byte	0x3f
	.zero		1


	//   ....[46]....
        /*11a0*/ 	.word	0x000156d0
        /*11a4*/ 	.word	0x00000012
        /*11a8*/ 	.word	0x00000080
        /*11ac*/ 	.short	0x010a
        /*11ae*/ 	.byte	0x3f
	.zero		1


	//   ....[47]....
        /*11b0*/ 	.word	0x00015920
        /*11b4*/ 	.word	0x0000000e
        /*11b8*/ 	.word	0x00000000
        /*11bc*/ 	.short	0x0101
        /*11be*/ 	.byte	0x3f
	.zero		1


	//   ....[48]....
        /*11c0*/ 	.word	0x000187a0
        /*11c4*/ 	.word	0x000000ff
        /*11c8*/ 	.word	0x000000c8
        /*11cc*/ 	.short	0x010a
        /*11ce*/ 	.byte	0x04
	.zero		1


	//   ....[49]....
        /*11d0*/ 	.word	0x00018bd0
        /*11d4*/ 	.word	0x000000ff
        /*11d8*/ 	.word	0x000000a0
        /*11dc*/ 	.short	0x010a
        /*11de*/ 	.byte	0x0d
	.zero		1


	//   ....[50]....
        /*11e0*/ 	.word	0x00018cc0
        /*11e4*/ 	.word	0x000000ff
        /*11e8*/ 	.word	0x00000080
        /*11ec*/ 	.short	0x010b
        /*11ee*/ 	.byte	0x0d
	.zero		1


	//   ....[51]....
        /*11f0*/ 	.word	0x00018d20
        /*11f4*/ 	.word	0x000000ff
        /*11f8*/ 	.word	0x00000000
        /*11fc*/ 	.short	0x0101
        /*11fe*/ 	.byte	0x10
	.zero		1


	//   ....[52]....
        /*1200*/ 	.word	0x00018d50
        /*1204*/ 	.word	0x000000ff
        /*1208*/ 	.word	0x000000a8
        /*120c*/ 	.short	0x010a
        /*120e*/ 	.byte	0x0d
	.zero		1


	//   ....[53]....
        /*1210*/ 	.word	0x00018e60
        /*1214*/ 	.word	0x000000ff
        /*1218*/ 	.word	0x00000088
        /*121c*/ 	.short	0x010b
        /*121e*/ 	.byte	0x0d
	.zero		1


	//   ....[54]....
        /*1220*/ 	.word	0x00018ec0
        /*1224*/ 	.word	0x000000ff
        /*1228*/ 	.word	0x00000000
        /*122c*/ 	.short	0x0101
        /*122e*/ 	.byte	0x12
	.zero		1


	//   ....[55]....
        /*1230*/ 	.word	0x00018ef0
        /*1234*/ 	.word	0x000000ff
        /*1238*/ 	.word	0x000000b0
        /*123c*/ 	.short	0x010a
        /*123e*/ 	.byte	0x0d
	.zero		1


	//   ....[56]....
        /*1240*/ 	.word	0x00019000
        /*1244*/ 	.word	0x000000ff
        /*1248*/ 	.word	0x00000090
        /*124c*/ 	.short	0x010b
        /*124e*/ 	.byte	0x0d
	.zero		1


	//   ....[57]....
        /*1250*/ 	.word	0x00019060
        /*1254*/ 	.word	0x000000ff
        /*1258*/ 	.word	0x00000000
        /*125c*/ 	.short	0x0101
        /*125e*/ 	.byte	0x1d
	.zero		1


	//   ....[58]....
        /*1260*/ 	.word	0x00019090
        /*1264*/ 	.word	0x000000ff
        /*1268*/ 	.word	0x000000b8
        /*126c*/ 	.short	0x010a
        /*126e*/ 	.byte	0x0d
	.zero		1


	//   ....[59]....
        /*1270*/ 	.word	0x000191a0
        /*1274*/ 	.word	0x000000ff
        /*1278*/ 	.word	0x00000098
        /*127c*/ 	.short	0x010b
        /*127e*/ 	.byte	0x0d
	.zero		1


	//   ....[60]....
        /*1280*/ 	.word	0x00019200
        /*1284*/ 	.word	0x000000ff
        /*1288*/ 	.word	0x00000000
        /*128c*/ 	.short	0x0101
        /*128e*/ 	.byte	0x1e
	.zero		1


	//   ....[61]....
        /*1290*/ 	.word	0x00019240
        /*1294*/ 	.word	0x000000ff
        /*1298*/ 	.word	0x000000a0
        /*129c*/ 	.short	0x010a
        /*129e*/ 	.byte	0x0d
	.zero		1


	//   ....[62]....
        /*12a0*/ 	.word	0x00019340
        /*12a4*/ 	.word	0x000000ff
        /*12a8*/ 	.word	0x00000080
        /*12ac*/ 	.short	0x010b
        /*12ae*/ 	.byte	0x0d
	.zero		1


	//   ....[63]....
        /*12b0*/ 	.word	0x00019380
        /*12b4*/ 	.word	0x000000ff
        /*12b8*/ 	.word	0x00000000
        /*12bc*/ 	.short	0x0101
        /*12be*/ 	.byte	0x10
	.zero		1


	//   ....[64]....
        /*12c0*/ 	.word	0x000193b0
        /*12c4*/ 	.word	0x000000ff
        /*12c8*/ 	.word	0x000000a8
        /*12cc*/ 	.short	0x010a
        /*12ce*/ 	.byte	0x0d
	.zero		1


	//   ....[65]....
        /*12d0*/ 	.word	0x000194b0
        /*12d4*/ 	.word	0x000000ff
        /*12d8*/ 	.word	0x00000088
        /*12dc*/ 	.short	0x010b
        /*12de*/ 	.byte	0x0d
	.zero		1


	//   ....[66]....
        /*12e0*/ 	.word	0x000194f0
        /*12e4*/ 	.word	0x000000ff
        /*12e8*/ 	.word	0x00000000
        /*12ec*/ 	.short	0x0101
        /*12ee*/ 	.byte	0x12
	.zero		1


	//   ....[67]....
        /*12f0*/ 	.word	0x00019520
        /*12f4*/ 	.word	0x000000ff
        /*12f8*/ 	.word	0x000000b0
        /*12fc*/ 	.short	0x010a
        /*12fe*/ 	.byte	0x0d
	.zero		1


	//   ....[68]....
        /*1300*/ 	.word	0x00019620
        /*1304*/ 	.word	0x000000ff
        /*1308*/ 	.word	0x00000090
        /*130c*/ 	.short	0x010b
        /*130e*/ 	.byte	0x0d
	.zero		1


	//   ....[69]....
        /*1310*/ 	.word	0x00019660
        /*1314*/ 	.word	0x000000ff
        /*1318*/ 	.word	0x00000000
        /*131c*/ 	.short	0x0101
        /*131e*/ 	.byte	0x1d
	.zero		1


	//   ....[70]....
        /*1320*/ 	.word	0x00019690
        /*1324*/ 	.word	0x000000ff
        /*1328*/ 	.word	0x000000b8
        /*132c*/ 	.short	0x010a
        /*132e*/ 	.byte	0x0d
	.zero		1


	//   ....[71]....
        /*1330*/ 	.word	0x00019790
        /*1334*/ 	.word	0x000000ff
        /*1338*/ 	.word	0x00000098
        /*133c*/ 	.short	0x010b
        /*133e*/ 	.byte	0x0d
	.zero		1


	//   ....[72]....
        /*1340*/ 	.word	0x000197e0
        /*1344*/ 	.word	0x000000ff
        /*1348*/ 	.word	0x00000000
        /*134c*/ 	.short	0x0101
        /*134e*/ 	.byte	0x1e
	.zero		1


	//   ....[73]....
        /*1350*/ 	.word	0x00019f10
        /*1354*/ 	.word	0x00000000
        /*1358*/ 	.word	0x000000a0
        /*135c*/ 	.short	0x010a
        /*135e*/ 	.byte	0x3f
	.zero		1


	//   ....[74]....
        /*1360*/ 	.word	0x00019f50
        /*1364*/ 	.word	0x00000000
        /*1368*/ 	.word	0x000000a8
        /*136c*/ 	.short	0x010a
        /*136e*/ 	.byte	0x3f
	.zero		1


	//   ....[75]....
        /*1370*/ 	.word	0x00019f90
        /*1374*/ 	.word	0x00000000
        /*1378*/ 	.word	0x000000b0
        /*137c*/ 	.short	0x010a
        /*137e*/ 	.byte	0x3f
	.zero		1


	//   ....[76]....
        /*1380*/ 	.word	0x00019ff0
        /*1384*/ 	.word	0x00000000
        /*1388*/ 	.word	0x000000b8
        /*138c*/ 	.short	0x010a
        /*138e*/ 	.byte	0x3f
	.zero		1


	//   ....[77]....
        /*1390*/ 	.word	0x0001a350
        /*1394*/ 	.word	0x0000000f
        /*1398*/ 	.word	0x00000040
        /*139c*/ 	.short	0x010a
        /*139e*/ 	.byte	0x3f
	.zero		1


	//   ....[78]....
        /*13a0*/ 	.word	0x0001a720
        /*13a4*/ 	.word	0x00000003
        /*13a8*/ 	.word	0x000000c8
        /*13ac*/ 	.short	0x0101
        /*13ae*/ 	.byte	0x3f
	.zero		1


	//   ....[79]....
        /*13b0*/ 	.word	0x0001aec0
        /*13b4*/ 	.word	0x00000005
        /*13b8*/ 	.word	0x00000000
        /*13bc*/ 	.short	0x010a
        /*13be*/ 	.byte	0x3f
	.zero		1


	//   ....[80]....
        /*13c0*/ 	.word	0x0001af40
        /*13c4*/ 	.word	0x00000007
        /*13c8*/ 	.word	0x00000000
        /*13cc*/ 	.short	0x010a
        /*13ce*/ 	.byte	0x3f
	.zero		1


	//   ....[81]....
        /*13d0*/ 	.word	0x0001afd0
        /*13d4*/ 	.word	0x00000006
        /*13d8*/ 	.word	0x00000000
        /*13dc*/ 	.short	0x010a
        /*13de*/ 	.byte	0x3f
	.zero		1


	//   ....[82]....
        /*13e0*/ 	.word	0x0001b060
        /*13e4*/ 	.word	0x00000007
        /*13e8*/ 	.word	0x00000000
        /*13ec*/ 	.short	0x010a
        /*13ee*/ 	.byte	0x3f
	.zero		1


	//   ....[83]....
        /*13f0*/ 	.word	0x0001b0f0
        /*13f4*/ 	.word	0x00000006
        /*13f8*/ 	.word	0x00000000
        /*13fc*/ 	.short	0x010a
        /*13fe*/ 	.byte	0x3f
	.zero		1


	//   ....[84]....
        /*1400*/ 	.word	0x0001b180
        /*1404*/ 	.word	0x00000007
        /*1408*/ 	.word	0x00000000
        /*140c*/ 	.short	0x010a
        /*140e*/ 	.byte	0x3f
	.zero		1


	//   ....[85]....
        /*1410*/ 	.word	0x0001b210
        /*1414*/ 	.word	0x00000006
        /*1418*/ 	.word	0x00000000
        /*141c*/ 	.short	0x010a
        /*141e*/ 	.byte	0x3f
	.zero		1


	//   ....[86]....
        /*1420*/ 	.word	0x0001b2a0
        /*1424*/ 	.word	0x00000003
        /*1428*/ 	.word	0x00000000
        /*142c*/ 	.short	0x010a
        /*142e*/ 	.byte	0x3f
	.zero		1


	//   ....[87]....
        /*1430*/ 	.word	0x0001b310
        /*1434*/ 	.word	0x00000003
        /*1438*/ 	.word	0x00000000
        /*143c*/ 	.short	0x010a
        /*143e*/ 	.byte	0x3f
	.zero		1


	//   ....[88]....
        /*1440*/ 	.word	0x0001b370
        /*1444*/ 	.word	0x00000006
        /*1448*/ 	.word	0x00000000
        /*144c*/ 	.short	0x010a
        /*144e*/ 	.byte	0x3f
	.zero		1


	//   ....[89]....
        /*1450*/ 	.word	0x0001b3c0
        /*1454*/ 	.word	0x0000000d
        /*1458*/ 	.word	0x00000080
        /*145c*/ 	.short	0x010a
        /*145e*/ 	.byte	0x3f
	.zero		1


	//   ....[90]....
        /*1460*/ 	.word	0x0001b410
        /*1464*/ 	.word	0x0000001b
        /*1468*/ 	.word	0x00000080
        /*146c*/ 	.short	0x010a
        /*146e*/ 	.byte	0x3f
	.zero		1


	//   ....[91]....
        /*1470*/ 	.word	0x0001b460
        /*1474*/ 	.word	0x0000001a
        /*1478*/ 	.word	0x00000080
        /*147c*/ 	.short	0x010a
        /*147e*/ 	.byte	0x3f
	.zero		1


	//   ....[92]....
        /*1480*/ 	.word	0x0001b4b0
        /*1484*/ 	.word	0x00000018
        /*1488*/ 	.word	0x00000080
        /*148c*/ 	.short	0x010a
        /*148e*/ 	.byte	0x3f
	.zero		1


	//   ....[93]....
        /*1490*/ 	.word	0x0001b500
        /*1494*/ 	.word	0x00000018
        /*1498*/ 	.word	0x00000080
        /*149c*/ 	.short	0x010a
        /*149e*/ 	.byte	0x3f
	.zero		1


	//   ....[94]....
        /*14a0*/ 	.word	0x0001b550
        /*14a4*/ 	.word	0x00000012
        /*14a8*/ 	.word	0x00000080
        /*14ac*/ 	.short	0x010a
        /*14ae*/ 	.byte	0x3f
	.zero		1


	//   ....[95]....
        /*14b0*/ 	.word	0x0001b5a0
        /*14b4*/ 	.word	0x00000011
        /*14b8*/ 	.word	0x00000080
        /*14bc*/ 	.short	0x010a
        /*14be*/ 	.byte	0x3f
	.zero		1


	//   ....[96]....
        /*14c0*/ 	.word	0x0001b5f0
        /*14c4*/ 	.word	0x00000012
        /*14c8*/ 	.word	0x00000080
        /*14cc*/ 	.short	0x010a
        /*14ce*/ 	.byte	0x3f
	.zero		1


	//   ....[97]....
        /*14d0*/ 	.word	0x0001b650
        /*14d4*/ 	.word	0x00000003
        /*14d8*/ 	.word	0x000000c8
        /*14dc*/ 	.short	0x010a
        /*14de*/ 	.byte	0x3f
	.zero		1


	//   ....[98]....
        /*14e0*/ 	.word	0x0001b6b0
        /*14e4*/ 	.word	0x00000003
        /*14e8*/ 	.word	0x000000a0
        /*14ec*/ 	.short	0x010a
        /*14ee*/ 	.byte	0x3f
	.zero		1


	//   ....[99]....
        /*14f0*/ 	.word	0x0001b710
        /*14f4*/ 	.word	0x00000003
        /*14f8*/ 	.word	0x000000a8
        /*14fc*/ 	.short	0x010a
        /*14fe*/ 	.byte	0x3f
	.zero		1


	//   ....[100]....
        /*1500*/ 	.word	0x0001b770
        /*1504*/ 	.word	0x00000003
        /*1508*/ 	.word	0x000000b0
        /*150c*/ 	.short	0x010a
        /*150e*/ 	.byte	0x3f
	.zero		1


	//   ....[101]....
        /*1510*/ 	.word	0x0001b7d0
        /*1514*/ 	.word	0x00000003
        /*1518*/ 	.word	0x000000b8
        /*151c*/ 	.short	0x010a
        /*151e*/ 	.byte	0x3f
	.zero		1


	//   ....[102]....
        /*1520*/ 	.word	0x0001b830
        /*1524*/ 	.word	0x00000003
        /*1528*/ 	.word	0x000000a0
        /*152c*/ 	.short	0x010a
        /*152e*/ 	.byte	0x3f
	.zero		1


	//   ....[103]....
        /*1530*/ 	.word	0x0001b890
        /*1534*/ 	.word	0x00000003
        /*1538*/ 	.word	0x000000a8
        /*153c*/ 	.short	0x010a
        /*153e*/ 	.byte	0x3f
	.zero		1


	//   ....[104]....
        /*1540*/ 	.word	0x0001b8f0
        /*1544*/ 	.word	0x00000003
        /*1548*/ 	.word	0x000000b0
        /*154c*/ 	.short	0x010a
        /*154e*/ 	.byte	0x3f
	.zero		1


	//   ....[105]....
        /*1550*/ 	.word	0x0001b950
        /*1554*/ 	.word	0x00000003
        /*1558*/ 	.word	0x000000b8
        /*155c*/ 	.short	0x010a
        /*155e*/ 	.byte	0x3f
	.zero		1


	//   ....[106]....
        /*1560*/ 	.word	0x0001b9a0
        /*1564*/ 	.word	0x00000000
        /*1568*/ 	.word	0x000000a0
        /*156c*/ 	.short	0x010a
        /*156e*/ 	.byte	0x3f
	.zero		1


	//   ....[107]....
        /*1570*/ 	.word	0x0001b9f0
        /*1574*/ 	.word	0x00000000
        /*1578*/ 	.word	0x000000a8
        /*157c*/ 	.short	0x010a
        /*157e*/ 	.byte	0x3f
	.zero		1


	//   ....[108]....
        /*1580*/ 	.word	0x0001ba40
        /*1584*/ 	.word	0x00000000
        /*1588*/ 	.word	0x000000b0
        /*158c*/ 	.short	0x010a
        /*158e*/ 	.byte	0x3f
	.zero		1


	//   ....[109]....
        /*1590*/ 	.word	0x0001bb10
        /*1594*/ 	.word	0x0000000f
        /*1598*/ 	.word	0x00000040
        /*159c*/ 	.short	0x010a
        /*159e*/ 	.byte	0x3f
	.zero		1


	//   ....[110]....
        /*15a0*/ 	.word	0x0001bbe0
        /*15a4*/ 	.word	0x00000005
        /*15a8*/ 	.word	0x00000000
        /*15ac*/ 	.short	0x010a
        /*15ae*/ 	.byte	0x3f
	.zero		1


	//   ....[111]....
        /*15b0*/ 	.word	0x0001bc30
        /*15b4*/ 	.word	0x00000007
        /*15b8*/ 	.word	0x00000000
        /*15bc*/ 	.short	0x010a
        /*15be*/ 	.byte	0x3f
	.zero		1


	//   ....[112]....
        /*15c0*/ 	.word	0x0001bc80
        /*15c4*/ 	.word	0x00000006
        /*15c8*/ 	.word	0x00000000
        /*15cc*/ 	.short	0x010a
        /*15ce*/ 	.byte	0x3f
	.zero		1


	//   ....[113]....
        /*15d0*/ 	.word	0x0001bcd0
        /*15d4*/ 	.word	0x00000007
        /*15d8*/ 	.word	0x00000000
        /*15dc*/ 	.short	0x010a
        /*15de*/ 	.byte	0x3f
	.zero		1


	//   ....[114]....
        /*15e0*/ 	.word	0x0001bd20
        /*15e4*/ 	.word	0x00000006
        /*15e8*/ 	.word	0x00000000
        /*15ec*/ 	.short	0x010a
        /*15ee*/ 	.byte	0x3f
	.zero		1


	//   ....[115]....
        /*15f0*/ 	.word	0x0001bd70
        /*15f4*/ 	.word	0x00000007
        /*15f8*/ 	.word	0x00000000
        /*15fc*/ 	.short	0x010a
        /*15fe*/ 	.byte	0x3f
	.zero		1


	//   ....[116]....
        /*1600*/ 	.word	0x0001bdc0
        /*1604*/ 	.word	0x00000006
        /*1608*/ 	.word	0x00000000
        /*160c*/ 	.short	0x010a
        /*160e*/ 	.byte	0x3f
	.zero		1


	//----- nvinfo : EIATTR_NUM_MBARRIERS
	.align		4
.L_38:
        /*1610*/ 	.byte	0x03, 0x38
        /*1612*/ 	.short	0x001a


	//----- nvinfo : EIATTR_EXIT_INSTR_OFFSETS
	.align		4
        /*1614*/ 	.byte	0x04, 0x1c
        /*1616*/ 	.short	(.L_40 - .L_39)


	//   ....[0]....
.L_39:
        /*1618*/ 	.word	0x00001040


	//   ....[1]....
        /*161c*/ 	.word	0x000017f0


	//   ....[2]....
        /*1620*/ 	.word	0x00018100


	//   ....[3]....
        /*1624*/ 	.word	0x000186c0


	//   ....[4]....
        /*1628*/ 	.word	0x00018730


	//   ....[5]....
        /*162c*/ 	.word	0x0001a040


	//   ....[6]....
        /*1630*/ 	.word	0x0001b2f0


	//----- nvinfo : EIATTR_MAX_THREADS
	.align		4
.L_40:
        /*1634*/ 	.byte	0x04, 0x05
        /*1636*/ 	.short	(.L_42 - .L_41)
.L_41:
        /*1638*/ 	.word	0x00000180
        /*163c*/ 	.word	0x00000001
        /*1640*/ 	.word	0x00000001


	//----- nvinfo : EIATTR_CRS_STACK_SIZE
	.align		4
.L_42:
        /*1644*/ 	.byte	0x04, 0x1e
        /*1646*/ 	.short	(.L_44 - .L_43)
.L_43:
        /*1648*/ 	.word	0x00000000


	//----- nvinfo : EIATTR_CBANK_PARAM_SIZE
	.align		4
.L_44:
        /*164c*/ 	.byte	0x03, 0x19
        /*164e*/ 	.short	0x0770


	//----- nvinfo : EIATTR_PARAM_CBANK
	.align		4
        /*1650*/ 	.byte	0x04, 0x0a
        /*1652*/ 	.short	(.L_46 - .L_45)
	.align		4
.L_45:
        /*1654*/ 	.word	index@(.nv.constant0._ZN7cutlass13device_kernelINS_4gemm6kernel13GemmUniversalIN4cute5tupleIJiiiiEEENS1_10collective13CollectiveMmaINS1_37MainloopSm90TmaGmmaWarpSpecializedFP8ILi8ENS5_IJNS4_1CILi2EEENSA_ILi1EEESC_EEENS1_35KernelTmaWarpSpecializedCooperativeEEENS5_IJNSA_ILi128EEENSA_ILi256EEENSA_ILi64EEEEEENS_12float_e4m3_tENS5_IJlSC_lEEESK_SL_NS4_8TiledMMAINS4_8MMA_AtomIJNS4_4SM904GMMA31MMA_64x256x32_F32E4M3E4M3_SS_TNILNSP_7ScaleInE1ELSR_1EEEEEENS4_6LayoutISD_NS5_IJSC_NSA_ILi0EEESV_EEEEENS5_IJNS4_10UnderscoreESY_SY_EEEEENS4_13SM90_TMA_LOADENS4_14ComposedLayoutINS4_7SwizzleILi2ELi4ELi3EEENS4_18smem_ptr_flag_bitsILi8EEENSU_INS5_IJNSA_ILi8EEESI_EEENS5_IJSI_SC_EEEEEEEvNS4_8identityENS4_23SM90_TMA_LOAD_MULTICASTES1B_vS1C_EENS_8epilogue10collective18CollectiveEpilogueINS1F_22Sm90TmaWarpSpecializedILi4ELi2ELi16ELb0ELb0EEEJSJ_NS5_IJSG_NSA_ILi32EEEEEESK_SL_SK_SL_NS1F_6fusion15FusionCallbacksIS1J_NS1M_13LinCombEltActINS1F_6thread4GELUESK_fSK_fLNS_15FloatRoundStyleE2EEESJ_S1L_JEEES11_NS12_INS13_ILi1ELi4ELi3EEES16_NSU_INS5_IJS17_S1K_EEENS5_IJS1K_SC_EEEEEEENS4_39AutoVectorizingCopyWithAssumedAlignmentILi128EEENS4_14SM90_TMA_STOREES1Y_S20_NS4_9Copy_AtomIJNS4_17SM90_U32x4_STSM_NENS_6half_tEEEEvEEEvvEEEEvNT_6ParamsE)
        /*1658*/ 	.short	0x0210
        /*165a*/ 	.short	0x0770


	//----- nvinfo : EIATTR_SW_WAR
	.align		4
.L_46:
        /*165c*/ 	.byte	0x04, 0x36
        /*165e*/ 	.short	(.L_48 - .L_47)
.L_47:
        /*1660*/ 	.word	0x00000008
.L_48:


//--------------------- .nv.callgraph             --------------------------
	.section	.nv.callgraph,"",@"SHT_CUDA_CALLGRAPH"
	.align	4
	.sectionentsize	8
	.align		4
        /*0000*/ 	.word	0x00000000
	.align		4
        /*0004*/ 	.word	0xffffffff
	.align		4
        /*0008*/ 	.word	index@(_ZN7cutlass13device_kernelINS_4gemm6kernel13GemmUniversalIN4cute5tupleIJiiiiEEENS1_10collective13CollectiveMmaINS1_37MainloopSm90TmaGmmaWarpSpecializedFP8ILi8ENS5_IJNS4_1CILi2EEENSA_ILi1EEESC_EEENS1_35KernelTmaWarpSpecializedCooperativeEEENS5_IJNSA_ILi128EEENSA_ILi256EEENSA_ILi64EEEEEENS_12float_e4m3_tENS5_IJlSC_lEEESK_SL_NS4_8TiledMMAINS4_8MMA_AtomIJNS4_4SM904GMMA31MMA_64x256x32_F32E4M3E4M3_SS_TNILNSP_7ScaleInE1ELSR_1EEEEEENS4_6LayoutISD_NS5_IJSC_NSA_ILi0EEESV_EEEEENS5_IJNS4_10UnderscoreESY_SY_EEEEENS4_13SM90_TMA_LOADENS4_14ComposedLayoutINS4_7SwizzleILi2ELi4ELi3EEENS4_18smem_ptr_flag_bitsILi8EEENSU_INS5_IJNSA_ILi8EEESI_EEENS5_IJSI_SC_EEEEEEEvNS4_8identityENS4_23SM90_TMA_LOAD_MULTICASTES1B_vS1C_EENS_8epilogue10collective18CollectiveEpilogueINS1F_22Sm90TmaWarpSpecializedILi4ELi2ELi16ELb0ELb0EEEJSJ_NS5_IJSG_NSA_ILi32EEEEEESK_SL_SK_SL_NS1F_6fusion15FusionCallbacksIS1J_NS1M_13LinCombEltActINS1F_6thread4GELUESK_fSK_fLNS_15FloatRoundStyleE2EEESJ_S1L_JEEES11_NS12_INS13_ILi1ELi4ELi3EEES16_NSU_INS5_IJS17_S1K_EEENS5_IJS1K_SC_EEEEEEENS4_39AutoVectorizingCopyWithAssumedAlignmentILi128EEENS4_14SM90_TMA_STOREES1Y_S20_NS4_9Copy_AtomIJNS4_17SM90_U32x4_STSM_NENS_6half_tEEEEvEEEvvEEEEvNT_6ParamsE)
	.align		4
        /*000c*/ 	.word	index@(__assertfail)
	.align		4
        /*0010*/ 	.word	0x00000000
	.align		4
        /*0014*/ 	.word	0xfffffffe
	.align		4
        /*0018*/ 	.word	0x00000000
	.align		4
        /*001c*/ 	.word	0xfffffffd
	.align		4
        /*0020*/ 	.word	0x00000000
	.align		4
        /*0024*/ 	.word	0xfffffffc


//--------------------- .nv.constant4             --------------------------
	.section	.nv.constant4,"a",@progbits
	.align	8
	.align		8
.nv.constant4:
        /*0000*/ 	.dword	__assertfail
	.align		8
        /*0008*/ 	.dword	__unnamed_1
	.align		8
        /*0010*/ 	.dword	__unnamed_2
	.align		8
        /*0018*/ 	.dword	_ZN39_INTERNAL_8de6e286_4_k_cu_8738d0eb_28054cuda3std3__45__cpo5beginE
	.align		8
        /*0020*/ 	.dword	_ZN39_INTERNAL_8de6e286_4_k_cu_8738d0eb_28054cuda3std3__45__cpo3endE
	.align		8
        /*0028*/ 	.dword	_ZN39_INTERNAL_8de6e286_4_k_cu_8738d0eb_28054cuda3std3__45__cpo6cbeginE
	.align		8
        /*0030*/ 	.dword	_ZN39_INTERNAL_8de6e286_4_k_cu_8738d0eb_28054cuda3std3__45__cpo4cendE
	.align		8
        /*0038*/ 	.dword	_ZN39_INTERNAL_8de6e286_4_k_cu_8738d0eb_28054cuda3std3__441_GLOBAL__N__8de6e286_4_k_cu_8738d0eb_28056ignoreE
	.align		8
        /*0040*/ 	.dword	_ZN39_INTERNAL_8de6e286_4_k_cu_8738d0eb_28054cuda3std3__419piecewise_constructE
	.align		8
        /*0048*/ 	.dword	_ZN39_INTERNAL_8de6e286_4_k_cu_8738d0eb_28054cuda3std3__48in_placeE
	.align		8
        /*0050*/ 	.dword	_ZN39_INTERNAL_8de6e286_4_k_cu_8738d0eb_28054cuda3std6ranges3__45__cpo4swapE
	.align		8
        /*0058*/ 	.dword	_ZN39_INTERNAL_8de6e286_4_k_cu_8738d0eb_28054cuda3std6ranges3__45__cpo9iter_moveE
	.align		8
        /*0060*/ 	.dword	_ZN39_INTERNAL_8de6e286_4_k_cu_8738d0eb_28054cute7productE
	.align		8
        /*0068*/ 	.dword	_ZN39_INTERNAL_8de6e286_4_k_cu_8738d0eb_28054cute1_E
	.align		8
        /*0070*/ 	.dword	$str$24
	.align		8
        /*0078*/ 	.dword	$str$25


//--------------------- .text._ZN7cutlass13device_kernelINS_4gemm6kernel13GemmUniversalIN4cute5tupleIJiiiiEEENS1_10collective13CollectiveMmaINS1_37MainloopSm90TmaGmmaWarpSpecializedFP8ILi8ENS5_IJNS4_1CILi2EEENSA_ILi1EEESC_EEENS1_35KernelTmaWarpSpecializedCooperativeEEENS5_IJNSA_ILi128EEENSA_ILi256EEENSA_ILi64EEEEEENS_12float_e4m3_tENS5_IJlSC_lEEESK_SL_NS4_8TiledMMAINS4_8MMA_AtomIJNS4_4SM904GMMA31MMA_64x256x32_F32E4M3E4M3_SS_TNILNSP_7ScaleInE1ELSR_1EEEEEENS4_6LayoutISD_NS5_IJSC_NSA_ILi0EEESV_EEEEENS5_IJNS4_10UnderscoreESY_SY_EEEEENS4_13SM90_TMA_LOADENS4_14ComposedLayoutINS4_7SwizzleILi2ELi4ELi3EEENS4_18smem_ptr_flag_bitsILi8EEENSU_INS5_IJNSA_ILi8EEESI_EEENS5_IJSI_SC_EEEEEEEvNS4_8identityENS4_23SM90_TMA_LOAD_MULTICASTES1B_vS1C_EENS_8epilogue10collective18CollectiveEpilogueINS1F_22Sm90TmaWarpSpecializedILi4ELi2ELi16ELb0ELb0EEEJSJ_NS5_IJSG_NSA_ILi32EEEEEESK_SL_SK_SL_NS1F_6fusion15FusionCallbacksIS1J_NS1M_13LinCombEltActINS1F_6thread4GELUESK_fSK_fLNS_15FloatRoundStyleE2EEESJ_S1L_JEEES11_NS12_INS13_ILi1ELi4ELi3EEES16_NSU_INS5_IJS17_S1K_EEENS5_IJS1K_SC_EEEEEEENS4_39AutoVectorizingCopyWithAssumedAlignmentILi128EEENS4_14SM90_TMA_STOREES1Y_S20_NS4_9Copy_AtomIJNS4_17SM90_U32x4_STSM_NENS_6half_tEEEEvEEEvvEEEEvNT_6ParamsE --------------------------
	.section	.text._ZN7cutlass13device_kernelINS_4gemm6kernel13GemmUniversalIN4cute5tupleIJiiiiEEENS1_10collective13CollectiveMmaINS1_37MainloopSm90TmaGmmaWarpSpecializedFP8ILi8ENS5_IJNS4_1CILi2EEENSA_ILi1EEESC_EEENS1_35KernelTmaWarpSpecializedCooperativeEEENS5_IJNSA_ILi128EEENSA_ILi256EEENSA_ILi64EEEEEENS_12float_e4m3_tENS5_IJlSC_lEEESK_SL_NS4_8TiledMMAINS4_8MMA_AtomIJNS4_4SM904GMMA31MMA_64x256x32_F32E4M3E4M3_SS_TNILNSP_7ScaleInE1ELSR_1EEEEEENS4_6LayoutISD_NS5_IJSC_NSA_ILi0EEESV_EEEEENS5_IJNS4_10UnderscoreESY_SY_EEEEENS4_13SM90_TMA_LOADENS4_14ComposedLayoutINS4_7SwizzleILi2ELi4ELi3EEENS4_18smem_ptr_flag_bitsILi8EEENSU_INS5_IJNSA_ILi8EEESI_EEENS5_IJSI_SC_EEEEEEEvNS4_8identityENS4_23SM90_TMA_LOAD_MULTICASTES1B_vS1C_EENS_8epilogue10collective18CollectiveEpilogueINS1F_22Sm90TmaWarpSpecializedILi4ELi2ELi16ELb0ELb0EEEJSJ_NS5_IJSG_NSA_ILi32EEEEEESK_SL_SK_SL_NS1F_6fusion15FusionCallbacksIS1J_NS1M_13LinCombEltActINS1F_6thread4GELUESK_fSK_fLNS_15FloatRoundStyleE2EEESJ_S1L_JEEES11_NS12_INS13_ILi1ELi4ELi3EEES16_NSU_INS5_IJS17_S1K_EEENS5_IJS1K_SC_EEEEEEENS4_39AutoVectorizingCopyWithAssumedAlignmentILi128EEENS4_14SM90_TMA_STOREES1Y_S20_NS4_9Copy_AtomIJNS4_17SM90_U32x4_STSM_NENS_6half_tEEEEvEEEvvEEEEvNT_6ParamsE,"ax",@progbits
	.align	128
.text._ZN7cutlass13device_kernelINS_4gemm6kernel13GemmUniversalIN4cute5tupleIJiiiiEEENS1_10collective13CollectiveMmaINS1_37MainloopSm90TmaGmmaWarpSpecializedFP8ILi8ENS5_IJNS4_1CILi2EEENSA_ILi1EEESC_EEENS1_35KernelTmaWarpSpecializedCooperativeEEENS5_IJNSA_ILi128EEENSA_ILi256EEENSA_ILi64EEEEEENS_12float_e4m3_tENS5_IJlSC_lEEESK_SL_NS4_8TiledMMAINS4_8MMA_AtomIJNS4_4SM904GMMA31MMA_64x256x32_F32E4M3E4M3_SS_TNILNSP_7ScaleInE1ELSR_1EEEEEENS4_6LayoutISD_NS5_IJSC_NSA_ILi0EEESV_EEEEENS5_IJNS4_10UnderscoreESY_SY_EEEEENS4_13SM90_TMA_LOADENS4_14ComposedLayoutINS4_7SwizzleILi2ELi4ELi3EEENS4_18smem_ptr_flag_bitsILi8EEENSU_INS5_IJNSA_ILi8EEESI_EEENS5_IJSI_SC_EEEEEEEvNS4_8identityENS4_23SM90_TMA_LOAD_MULTICASTES1B_vS1C_EENS_8epilogue10collective18CollectiveEpilogueINS1F_22Sm90TmaWarpSpecializedILi4ELi2ELi16ELb0ELb0EEEJSJ_NS5_IJSG_NSA_ILi32EEEEEESK_SL_SK_SL_NS1F_6fusion15FusionCallbacksIS1J_NS1M_13LinCombEltActINS1F_6thread4GELUESK_fSK_fLNS_15FloatRoundStyleE2EEESJ_S1L_JEEES11_NS12_INS13_ILi1ELi4ELi3EEES16_NSU_INS5_IJS17_S1K_EEENS5_IJS1K_SC_EEEEEEENS4_39AutoVectorizingCopyWithAssumedAlignmentILi128EEENS4_14SM90_TMA_STOREES1Y_S20_NS4_9Copy_AtomIJNS4_17SM90_U32x4_STSM_NENS_6half_tEEEEvEEEvvEEEEvNT_6ParamsE:
        .type           _ZN7cutlass13device_kernelINS_4gemm6kernel13GemmUniversalIN4cute5tupleIJiiiiEEENS1_10collective13CollectiveMmaINS1_37MainloopSm90TmaGmmaWarpSpecializedFP8ILi8ENS5_IJNS4_1CILi2EEENSA_ILi1EEESC_EEENS1_35KernelTmaWarpSpecializedCooperativeEEENS5_IJNSA_ILi128EEENSA_ILi256EEENSA_ILi64EEEEEENS_12float_e4m3_tENS5_IJlSC_lEEESK_SL_NS4_8TiledMMAINS4_8MMA_AtomIJNS4_4SM904GMMA31MMA_64x256x32_F32E4M3E4M3_SS_TNILNSP_7ScaleInE1ELSR_1EEEEEENS4_6LayoutISD_NS5_IJSC_NSA_ILi0EEESV_EEEEENS5_IJNS4_10UnderscoreESY_SY_EEEEENS4_13SM90_TMA_LOADENS4_14ComposedLayoutINS4_7SwizzleILi2ELi4ELi3EEENS4_18smem_ptr_flag_bitsILi8EEENSU_INS5_IJNSA_ILi8EEESI_EEENS5_IJSI_SC_EEEEEEEvNS4_8identityENS4_23SM90_TMA_LOAD_MULTICASTES1B_vS1C_EENS_8epilogue10collective18CollectiveEpilogueINS1F_22Sm90TmaWarpSpecializedILi4ELi2ELi16ELb0ELb0EEEJSJ_NS5_IJSG_NSA_ILi32EEEEEESK_SL_SK_SL_NS1F_6fusion15FusionCallbacksIS1J_NS1M_13LinCombEltActINS1F_6thread4GELUESK_fSK_fLNS_15FloatRoundStyleE2EEESJ_S1L_JEEES11_NS12_INS13_ILi1ELi4ELi3EEES16_NSU_INS5_IJS17_S1K_EEENS5_IJS1K_SC_EEEEEEENS4_39AutoVectorizingCopyWithAssumedAlignmentILi128EEENS4_14SM90_TMA_STOREES1Y_S20_NS4_9Copy_AtomIJNS4_17SM90_U32x4_STSM_NENS_6half_tEEEEvEEEvvEEEEvNT_6ParamsE,@function
        .size           _ZN7cutlass13device_kernelINS_4gemm6kernel13GemmUniversalIN4cute5tupleIJiiiiEEENS1_10collective13CollectiveMmaINS1_37MainloopSm90TmaGmmaWarpSpecializedFP8ILi8ENS5_IJNS4_1CILi2EEENSA_ILi1EEESC_EEENS1_35KernelTmaWarpSpecializedCooperativeEEENS5_IJNSA_ILi128EEENSA_ILi256EEENSA_ILi64EEEEEENS_12float_e4m3_tENS5_IJlSC_lEEESK_SL_NS4_8TiledMMAINS4_8MMA_AtomIJNS4_4SM904GMMA31MMA_64x256x32_F32E4M3E4M3_SS_TNILNSP_7ScaleInE1ELSR_1EEEEEENS4_6LayoutISD_NS5_IJSC_NSA_ILi0EEESV_EEEEENS5_IJNS4_10UnderscoreESY_SY_EEEEENS4_13SM90_TMA_LOADENS4_14ComposedLayoutINS4_7SwizzleILi2ELi4ELi3EEENS4_18smem_ptr_flag_bitsILi8EEENSU_INS5_IJNSA_ILi8EEESI_EEENS5_IJSI_SC_EEEEEEEvNS4_8identityENS4_23SM90_TMA_LOAD_MULTICASTES1B_vS1C_EENS_8epilogue10collective18CollectiveEpilogueINS1F_22Sm90TmaWarpSpecializedILi4ELi2ELi16ELb0ELb0EEEJSJ_NS5_IJSG_NSA_ILi32EEEEEESK_SL_SK_SL_NS1F_6fusion15FusionCallbacksIS1J_NS1M_13LinCombEltActINS1F_6thread4GELUESK_fSK_fLNS_15FloatRoundStyleE2EEESJ_S1L_JEEES11_NS12_INS13_ILi1ELi4ELi3EEES16_NSU_INS5_IJS17_S1K_EEENS5_IJS1K_SC_EEEEEEENS4_39AutoVectorizingCopyWithAssumedAlignmentILi128EEENS4_14SM90_TMA_STOREES1Y_S20_NS4_9Copy_AtomIJNS4_17SM90_U32x4_STSM_NENS_6half_tEEEEvEEEvvEEEEvNT_6ParamsE,(.L_x_276 - _ZN7cutlass13device_kernelINS_4gemm6kernel13GemmUniversalIN4cute5tupleIJiiiiEEENS1_10collective13CollectiveMmaINS1_37MainloopSm90TmaGmmaWarpSpecializedFP8ILi8ENS5_IJNS4_1CILi2EEENSA_ILi1EEESC_EEENS1_35KernelTmaWarpSpecializedCooperativeEEENS5_IJNSA_ILi128EEENSA_ILi256EEENSA_ILi64EEEEEENS_12float_e4m3_tENS5_IJlSC_lEEESK_SL_NS4_8TiledMMAINS4_8MMA_AtomIJNS4_4SM904GMMA31MMA_64x256x32_F32E4M3E4M3_SS_TNILNSP_7ScaleInE1ELSR_1EEEEEENS4_6LayoutISD_NS5_IJSC_NSA_ILi0EEESV_EEEEENS5_IJNS4_10UnderscoreESY_SY_EEEEENS4_13SM90_TMA_LOADENS4_14ComposedLayoutINS4_7SwizzleILi2ELi4ELi3EEENS4_18smem_ptr_flag_bitsILi8EEENSU_INS5_IJNSA_ILi8EEESI_EEENS5_IJSI_SC_EEEEEEEvNS4_8identityENS4_23SM90_TMA_LOAD_MULTICASTES1B_vS1C_EENS_8epilogue10collective18CollectiveEpilogueINS1F_22Sm90TmaWarpSpecializedILi4ELi2ELi16ELb0ELb0EEEJSJ_NS5_IJSG_NSA_ILi32EEEEEESK_SL_SK_SL_NS1F_6fusion15FusionCallbacksIS1J_NS1M_13LinCombEltActINS1F_6thread4GELUESK_fSK_fLNS_15FloatRoundStyleE2EEESJ_S1L_JEEES11_NS12_INS13_ILi1ELi4ELi3EEES16_NSU_INS5_IJS17_S1K_EEENS5_IJS1K_SC_EEEEEEENS4_39AutoVectorizingCopyWithAssumedAlignmentILi128EEENS4_14SM90_TMA_STOREES1Y_S20_NS4_9Copy_AtomIJNS4_17SM90_U32x4_STSM_NENS_6half_tEEEEvEEEvvEEEEvNT_6ParamsE)
        .other          _ZN7cutlass13device_kernelINS_4gemm6kernel13GemmUniversalIN4cute5tupleIJiiiiEEENS1_10collective13CollectiveMmaINS1_37MainloopSm90TmaGmmaWarpSpecializedFP8ILi8ENS5_IJNS4_1CILi2EEENSA_ILi1EEESC_EEENS1_35KernelTmaWarpSpecializedCooperativeEEENS5_IJNSA_ILi128EEENSA_ILi256EEENSA_ILi64EEEEEENS_12float_e4m3_tENS5_IJlSC_lEEESK_SL_NS4_8TiledMMAINS4_8MMA_AtomIJNS4_4SM904GMMA31MMA_64x256x32_F32E4M3E4M3_SS_TNILNSP_7ScaleInE1ELSR_1EEEEEENS4_6LayoutISD_NS5_IJSC_NSA_ILi0EEESV_EEEEENS5_IJNS4_10UnderscoreESY_SY_EEEEENS4_13SM90_TMA_LOADENS4_14ComposedLayoutINS4_7SwizzleILi2ELi4ELi3EEENS4_18smem_ptr_flag_bitsILi8EEENSU_INS5_IJNSA_ILi8EEESI_EEENS5_IJSI_SC_EEEEEEEvNS4_8identityENS4_23SM90_TMA_LOAD_MULTICASTES1B_vS1C_EENS_8epilogue10collective18CollectiveEpilogueINS1F_22Sm90TmaWarpSpecializedILi4ELi2ELi16ELb0ELb0EEEJSJ_NS5_IJSG_NSA_ILi32EEEEEESK_SL_SK_SL_NS1F_6fusion15FusionCallbacksIS1J_NS1M_13LinCombEltActINS1F_6thread4GELUESK_fSK_fLNS_15FloatRoundStyleE2EEESJ_S1L_JEEES11_NS12_INS13_ILi1ELi4ELi3EEES16_NSU_INS5_IJS17_S1K_EEENS5_IJS1K_SC_EEEEEEENS4_39AutoVectorizingCopyWithAssumedAlignmentILi128EEENS4_14SM90_TMA_STOREES1Y_S20_NS4_9Copy_AtomIJNS4_17SM90_U32x4_STSM_NENS_6half_tEEEEvEEEvvEEEEvNT_6ParamsE,@"STO_CUDA_ENTRY STV_DEFAULT"
_ZN7cutlass13device_kernelINS_4gemm6kernel13GemmUniversalIN4cute5tupleIJiiiiEEENS1_10collective13CollectiveMmaINS1_37MainloopSm90TmaGmmaWarpSpecializedFP8ILi8ENS5_IJNS4_1CILi2EEENSA_ILi1EEESC_EEENS1_35KernelTmaWarpSpecializedCooperativeEEENS5_IJNSA_ILi128EEENSA_ILi256EEENSA_ILi64EEEEEENS_12float_e4m3_tENS5_IJlSC_lEEESK_SL_NS4_8TiledMMAINS4_8MMA_AtomIJNS4_4SM904GMMA31MMA_64x256x32_F32E4M3E4M3_SS_TNILNSP_7ScaleInE1ELSR_1EEEEEENS4_6LayoutISD_NS5_IJSC_NSA_ILi0EEESV_EEEEENS5_IJNS4_10UnderscoreESY_SY_EEEEENS4_13SM90_TMA_LOADENS4_14ComposedLayoutINS4_7SwizzleILi2ELi4ELi3EEENS4_18smem_ptr_flag_bitsILi8EEENSU_INS5_IJNSA_ILi8EEESI_EEENS5_IJSI_SC_EEEEEEEvNS4_8identityENS4_23SM90_TMA_LOAD_MULTICASTES1B_vS1C_EENS_8epilogue10collective18CollectiveEpilogueINS1F_22Sm90TmaWarpSpecializedILi4ELi2ELi16ELb0ELb0EEEJSJ_NS5_IJSG_NSA_ILi32EEEEEESK_SL_SK_SL_NS1F_6fusion15FusionCallbacksIS1J_NS1M_13LinCombEltActINS1F_6thread4GELUESK_fSK_fLNS_15FloatRoundStyleE2EEESJ_S1L_JEEES11_NS12_INS13_ILi1ELi4ELi3EEES16_NSU_INS5_IJS17_S1K_EEENS5_IJS1K_SC_EEEEEEENS4_39AutoVectorizingCopyWithAssumedAlignmentILi128EEENS4_14SM90_TMA_STOREES1Y_S20_NS4_9Copy_AtomIJNS4_17SM90_U32x4_STSM_NENS_6half_tEEEEvEEEvvEEEEvNT_6ParamsE:
[----:B------:R-:W1:Y:S02]  /*0000*/  LDC R1, c[0x0][0x28] ;  /* 0x00000a00ff017b82 */ /* 0x000e640000000800 */
[----:B-1----:R-:W-:Y:S01]  /*0010*/  IADD3 R1, R1, -0xe0, RZ ;  /* 0xffffff2001017810 */ /* 0x002fe20007ffe0ff */
[----:B------:R-:W1:Y:S01]  /*0020*/  S2R R8, SR_TID.X ;  /* 0x0000000000087919 */ /* 0x000e620000002100 */
[----:B------:R-:W-:Y:S01]  /*0030*/  ELECT P0, URZ, PT ;  /* 0x00000000003f782f */ /* 0x000fe20003800000 */
[----:B------:R-:W-:Y:S01]  /*0040*/  BSSY B0, `(.L_x_0) ;  /* 0x000001a000007945 */ /* 0x000fe20003800000 */
[----:B-1----:R-:W-:-:S05]  /*0050*/  SHF.R.U32.HI R4, RZ, 0x5, R8 ;  /* 0x00000005ff047819 */ /* 0x002fca0000011608 */
[----:B------:R-:W1:Y:S02]  /*0060*/  SHFL.IDX PT, R0, R4, RZ, 0x1f ;  /* 0x00001fff04007589 */ /* 0x000e6400000e0000 */
[----:B-1----:R-:W-:Y:S02]  /*0070*/  R2UR UR46, R0 ;  /* 0x00000000002e72ca */ /* 0x002fe400000e0000 */
[----:B------:R-:W-:-:S06]  /*0080*/  SHF.R.U32.HI R0, RZ, 0x7, R8 ;  /* 0x00000007ff007819 */ /* 0x000fcc0000011608 */
[----:B------:R-:W1:Y:S05]  /*0090*/  SHFL.IDX PT, R0, R0, RZ, 0x1f ;  /* 0x00001fff00007589 */ /* 0x000e6a00000e0000 */
[----:B------:R-:W-:Y:S02]  /*00a0*/  USHF.R.S32.HI UR4, URZ, 0x1f, UR46 ;  /* 0x0000001f3f047899 */ /* 0x000fe4000801142e */
[----:B------:R-:W-:Y:S02]  /*00b0*/  ISETP.NE.OR P0, PT, RZ, UR46, !P0 ;  /* 0x0000002eff007c0c */ /* 0x000fe4000c705670 */
[----:B------:R-:W-:-:S04]  /*00c0*/  ULEA.HI UR4, UR4, UR46, URZ, 0x2 ;  /* 0x0000002e04047291 */ /* 0x000fc8000f8f103f */
[----:B------:R-:W-:-:S04]  /*00d0*/  ULOP3.LUT UR4, UR4, 0xfffffffc, URZ, 0xc0, !UPT ;  /* 0xfffffffc04047892 */ /* 0x000fc8000f8ec03f */
[----:B------:R-:W-:-:S03]  /*00e0*/  UIADD3 UR46, UR46, -UR4, URZ ;  /* 0x800000042e2e7290 */ /* 0x000fc6000fffe03f */
[----:B------:R-:W-:Y:S09]  /*00f0*/  @P0 BRA `(.L_x_1) ;  /* 0x0000000000380947 */ /* 0x000ff20003800000 */
[----:B------:R-:W-:Y:S02]  /*0100*/  ULDC.64 UR4, c[0x0][0x198] ;  /* 0x0000660000047ab9 */ /* 0x000fe40000000a00 */
[----:B------:R-:W-:Y:S02]  /*0110*/  UIADD3 UR6, UP0, UR4, 0xf0, URZ ;  /* 0x000000f004067890 */ /* 0x000fe4000ff1e03f */
[----:B------:R-:W-:Y:S02]  /*0120*/  UIADD3 UR8, UP1, UR4, 0x1f0, URZ ;  /* 0x000001f004087890 */ /* 0x000fe4000ff3e03f */
[----:B------:R-:W-:Y:S02]  /*0130*/  UIADD3 UR10, UP2, UR4, 0x3f0, URZ ;  /* 0x000003f0040a7890 */ /* 0x000fe4000ff5e03f */
[----:B------:R-:W-:Y:S02]  /*0140*/  UIADD3 UR4, UP3, UR4, 0x4f0, URZ ;  /* 0x000004f004047890 */ /* 0x000fe4000ff7e03f */
[----:B------:R-:W-:-:S02]  /*0150*/  UIADD3.X UR7, URZ, UR5, URZ, UP0, !UPT ;  /* 0x000000053f077290 */ /* 0x000fc400087fe43f */
[----:B------:R-:W-:Y:S02]  /*0160*/  UIADD3.X UR9, URZ, UR5, URZ, UP1, !UPT ;  /* 0x000000053f097290 */ /* 0x000fe40008ffe43f */
[----:B------:R-:W-:Y:S02]  /*0170*/  UIADD3.X UR11, URZ, UR5, URZ, UP2, !UPT ;  /* 0x000000053f0b7290 */ /* 0x000fe400097fe43f */
[----:B------:R-:W-:-:S03]  /*0180*/  UIADD3.X UR5, URZ, UR5, URZ, UP3, !UPT ;  /* 0x000000053f057290 */ /* 0x000fc60009ffe43f */
[----:B------:R2:W-:Y:S02]  /*0190*/  UTMACCTL.PF [UR6] ;  /* 0x00000000060079b9 */ /* 0x0005e40008040000 */
[----:B------:R2:W-:Y:S02]  /*01a0*/  UTMACCTL.PF [UR8] ;  /* 0x00000000080079b9 */ /* 0x0005e40008040000 */
[----:B------:R2:W-:Y:S02]  /*01b0*/  UTMACCTL.PF [UR10] ;  /* 0x000000000a0079b9 */ /* 0x0005e40008040000 */
[----:B------:R2:W-:Y:S02]  /*01c0*/  UTMACCTL.PF [UR4] ;  /* 0x00000000040079b9 */ /* 0x0005e40008040000 */
[----:B--2---:R-:W-:Y:S01]  /*01d0*/  NOP ;  /* 0x0000000000007918 */ /* 0x004fe20000000000 */
.L_x_1:
[----:B------:R-:W-:Y:S05]  /*01e0*/  BSYNC B0 ;  /* 0x0000000000007941 */ /* 0x000fea0003800000 */
.L_x_0:
[----:B------:R-:W-:Y:S01]  /*01f0*/  ULDC.64 UR8, c[0x0][0x590] ;  /* 0x0001640000087ab9 */ /* 0x000fe20000000a00 */
[----:B------:R-:W-:Y:S01]  /*0200*/  ULDC.64 UR50, c[0x0][0x588] ;  /* 0x0001620000327ab9 */ /* 0x000fe20000000a00 */
[----:B------:R-:W-:Y:S01]  /*0210*/  ISETP.NE.U32.AND P2, PT, RZ, UR8, PT ;  /* 0x00000008ff007c0c */ /* 0x000fe2000bf45070 */
[----:B------:R-:W-:Y:S01]  /*0220*/  ULDC.64 UR54, c[0x0][0x208] ;  /* 0x0000820000367ab9 */ /* 0x000fe20000000a00 */
[----:B-1----:R-:W-:Y:S01]  /*0230*/  R2UR UR6, R0 ;  /* 0x00000000000672ca */ /* 0x002fe200000e0000 */
[----:B------:R-:W-:Y:S01]  /*0240*/  UMOV UR4, UR50 ;  /* 0x0000003200047c82 */ /* 0x000fe20008000000 */
[----:B------:R-:W-:Y:S01]  /*0250*/  ISETP.NE.AND.EX P1, PT, RZ, UR9, PT, P2 ;  /* 0x00000009ff007c0c */ /* 0x000fe2000bf25320 */
[----:B------:R-:W-:Y:S01]  /*0260*/  UMOV UR5, UR51 ;  /* 0x0000003300057c82 */ /* 0x000fe20008000000 */
[----:B------:R-:W-:-:S11]  /*0270*/  PRMT R0, RZ, 0x7610, R0 ;  /* 0x00007610ff007816 */ /* 0x000fd60000000000 */
[----:B------:R-:W-:Y:S05]  /*0280*/  @P1 BRA `(.L_x_2) ;  /* 0x0000000000441947 */ /* 0x000fea0003800000 */
[----:B------:R-:W-:Y:S02]  /*0290*/  ULDC.64 UR10, c[0x0][0x588] ;  /* 0x00016200000a7ab9 */ /* 0x000fe40000000a00 */
[----:B------:R-:W-:-:S04]  /*02a0*/  ISETP.NE.U32.AND P0, PT, RZ, UR10, PT ;  /* 0x0000000aff007c0c */ /* 0x000fc8000bf05070 */
[----:B------:R-:W-:-:S13]  /*02b0*/  ISETP.NE.AND.EX P0, PT, RZ, UR11, PT, P0 ;  /* 0x0000000bff007c0c */ /* 0x000fda000bf05300 */
[----:B------:R-:W-:Y:S05]  /*02c0*/  @!P0 BRA `(.L_x_3) ;  /* 0x00000000001c8947 */ /* 0x000fea0003800000 */
[----:B------:R-:W-:Y:S02]  /*02d0*/  MOV R2, UR4 ;  /* 0x0000000400027c02 */ /* 0x000fe40008000f00 */
[----:B------:R-:W-:-:S05]  /*02e0*/  MOV R3, UR5 ;  /* 0x0000000500037c02 */ /* 0x000fca0008000f00 */
[----:B------:R-:W2:Y:S01]  /*02f0*/  LDG.E R2, desc[UR54][R2.64] ;  /* 0x0000003602027981 */ /* 0x000ea2000c1e1900 */
[----:B------:R-:W-:Y:S02]  /*0300*/  MOV R0, 0x1 ;  /* 0x0000000100007802 */ /* 0x000fe40000000f00 */
[----:B--2---:R-:W-:-:S13]  /*0310*/  FSETP.NEU.AND P0, PT, R2, RZ, PT ;  /* 0x000000ff0200720b */ /* 0x004fda0003f0d000 */
[----:B------:R-:W-:Y:S01]  /*0320*/  VOTEU.ANY UP0, P0 ;  /* 0x00000000003f7886 */ /* 0x000fe20000000100 */
[----:B------:R-:W-:Y:S05]  /*0330*/  BRA `(.L_x_2) ;  /* 0x0000000000187947 */ /* 0x000fea0003800000 */
.L_x_3:
[----:B------:R-:W-:Y:S01]  /*0340*/  ULDC UR4, c[0x0][0x580] ;  /* 0x0001600000047ab9 */ /* 0x000fe20000000800 */
[----:B------:R-:W-:Y:S01]  /*0350*/  MOV R0, 0x1 ;  /* 0x0000000100007802 */ /* 0x000fe20000000f00 */
[----:B------:R-:W-:Y:S01]  /*0360*/  UMOV UR5, URZ ;  /* 0x0000003f00057c82 */ /* 0x000fe20008000000 */
[----:B------:R-:W-:Y:S01]  /*0370*/  FSETP.NEU.AND P0, PT, RZ, UR4, PT ;  /* 0x00000004ff007c0b */ /* 0x000fe2000bf0d000 */
[----:B------:R-:W-:-:S12]  /*0380*/  UMOV UR4, URZ ;  /* 0x0000003f00047c82 */ /* 0x000fd80008000000 */
[----:B------:R-:W-:-:S05]  /*0390*/  VOTEU.ANY UP0, P0 ;  /* 0x00000000003f7886 */ /* 0x000fca0000000100 */
.L_x_2:
[----:B------:R-:W-:Y:S01]  /*03a0*/  ISETP.NE.U32.AND P0, PT, RZ, UR4, PT ;  /* 0x00000004ff007c0c */ /* 0x000fe2000bf05070 */
[----:B------:R-:W-:Y:S01]  /*03b0*/  UPLOP3.LUT UP1, UPT, UPT, UPT, UPT, 0x40, 0x0 ;  /* 0x000000000000789c */ /* 0x000fe20003f2e870 */
[----:B------:R-:W-:Y:S02]  /*03c0*/  ISETP.NE.AND.EX P2, PT, RZ, UR9, PT, P2 ;  /* 0x00000009ff007c0c */ /* 0x000fe4000bf45320 */
[----:B------:R-:W-:Y:S01]  /*03d0*/  ISETP.NE.AND.EX P0, PT, RZ, UR5, PT, P0 ;  /* 0x00000005ff007c0c */ /* 0x000fe2000bf05300 */
[----:B------:R-:W-:-:S12]  /*03e0*/  UP2UR UR48, UPR, URZ, 0x2 ;  /* 0x000000023f307883 */ /* 0x000fd80008000000 */
[----:B------:R-:W-:Y:S05]  /*03f0*/  @P0 BRA P2, `(.L_x_4) ;  /* 0x0000000000400947 */ /* 0x000fea0001000000 */
[----:B------:R-:W-:-:S04]  /*0400*/  ISETP.NE.U32.AND P0, PT, RZ, UR8, PT ;  /* 0x00000008ff007c0c */ /* 0x000fc8000bf05070 */
[----:B------:R-:W-:-:S13]  /*0410*/  ISETP.NE.AND.EX P0, PT, RZ, UR9, PT, P0 ;  /* 0x00000009ff007c0c */ /* 0x000fda000bf05300 */
[----:B------:R-:W-:Y:S05]  /*0420*/  @!P0 BRA `(.L_x_5) ;  /* 0x00000000002c8947 */ /* 0x000fea0003800000 */
[----:B------:R-:W-:Y:S01]  /*0430*/  PRMT R0, R0, 0x9910, RZ ;  /* 0x0000991000007816 */ /* 0x000fe200000000ff */
[----:B------:R-:W-:Y:S02]  /*0440*/  UISETP.NE.U32.AND UP1, UPT, UR4, URZ, UPT ;  /* 0x0000003f0400728c */ /* 0x000fe4000bf25070 */
[----:B------:R-:W-:Y:S01]  /*0450*/  USEL UR4, URZ, 0xffffffff, UP0 ;  /* 0xffffffff3f047887 */ /* 0x000fe20008000000 */
[----:B------:R-:W-:Y:S01]  /*0460*/  R2UR UR7, R0 ;  /* 0x00000000000772ca */ /* 0x000fe200000e0000 */
[----:B------:R-:W-:-:S12]  /*0470*/  UISETP.NE.AND.EX UP0, UPT, UR5, URZ, UPT, UP1 ;  /* 0x0000003f0500728c */ /* 0x000fd8000bf05310 */
[----:B------:R-:W-:-:S11]  /*0480*/  UISETP.NE.AND UP2, UPT, UR7, URZ, UPT ;  /* 0x0000003f0700728c */ /* 0x000fd6000bf45270 */
[----:B------:R-:W-:-:S04]  /*0490*/  @!UP2 USEL UR4, URZ, 0xffffffff, UP0 ;  /* 0xffffffff3f04a887 */ /* 0x000fc80008000000 */
[----:B------:R-:W-:-:S04]  /*04a0*/  ULOP3.LUT UR4, UR4, 0x1, URZ, 0xc0, !UPT ;  /* 0x0000000104047892 */ /* 0x000fc8000f8ec03f */
[----:B------:R-:W-:-:S04]  /*04b0*/  UISETP.EQ.U32.AND UP0, UPT, UR4, 0x1, UPT ;  /* 0x000000010400788c */ /* 0x000fc8000bf02070 */
[----:B------:R-:W-:Y:S01]  /*04c0*/  UP2UR UR48, UPR, URZ, 0x1 ;  /* 0x000000013f307883 */ /* 0x000fe20008000000 */
[----:B------:R-:W-:Y:S11]  /*04d0*/  BRA `(.L_x_4) ;  /* 0x0000000000087947 */ /* 0x000ff60003800000 */
.L_x_5:
[----:B------:R-:W-:-:S04]  /*04e0*/  UPLOP3.LUT UP0, UPT, UPT, UPT, UP0, 0x40, 0x0 ;  /* 0x000000000000789c */ /* 0x000fc80003f0e800 */
[----:B------:R-:W-:-:S12]  /*04f0*/  UP2UR UR48, UPR, URZ, 0x1 ;  /* 0x000000013f307883 */ /* 0x000fd80008000000 */
.L_x_4:
[----:B------:R-:W1:Y:S01]  /*0500*/  SHFL.IDX PT, R3, R4, RZ, 0x1f ;  /* 0x00001fff04037589 */ /* 0x000e6200000e0000 */
[----:B------:R-:W-:Y:S02]  /*0510*/  UISETP.NE.AND UP0, UPT, UR46, URZ, UPT ;  /* 0x0000003f2e00728c */ /* 0x000fe4000bf05270 */
[----:B------:R-:W-:Y:S02]  /*0520*/  UIADD3 UR9, UR6, -0x1, URZ ;  /* 0xffffffff06097890 */ /* 0x000fe4000fffe03f */
[----:B------:R-:W-:Y:S02]  /*0530*/  UP2UR UR47, UPR, URZ, 0x1 ;  /* 0x000000013f2f7883 */ /* 0x000fe40008000000 */
[----:B------:R-:W-:Y:S02]  /*0540*/  UISETP.EQ.OR UP0, UPT, UR46, 0x3, !UP0 ;  /* 0x000000032e00788c */ /* 0x000fe4000c702670 */
[----:B------:R-:W-:Y:S02]  /*0550*/  UISETP.GE.U32.AND UP1, UPT, UR9, 0x2, UPT ;  /* 0x000000020900788c */ /* 0x000fe4000bf26070 */
[----:B------:R-:W-:-:S04]  /*0560*/  UISETP.EQ.AND UP0, UPT, UR6, URZ, UP0 ;  /* 0x0000003f0600728c */ /* 0x000fc80008702270 */
[----:B------:R-:W-:Y:S02]  /*0570*/  USEL UR45, URZ, 0x1, !UP0 ;  /* 0x000000013f2d7887 */ /* 0x000fe4000c000000 */
[----:B------:R-:W-:Y:S02]  /*0580*/  UISETP.NE.AND UP0, UPT, UR6, URZ, UPT ;  /* 0x0000003f0600728c */ /* 0x000fe4000bf05270 */
[----:B------:R-:W-:Y:S01]  /*0590*/  USEL UR45, UR45, 0x2, UP1 ;  /* 0x000000022d2d7887 */ /* 0x000fe20008800000 */
[----:B-1----:R-:W-:-:S13]  /*05a0*/  ISETP.NE.AND P0, PT, R3, RZ, PT ;  /* 0x000000ff0300720c */ /* 0x002fda0003f05270 */
[----:B------:R-:W-:Y:S05]  /*05b0*/  @P0 BRA `(.L_x_6) ;  /* 0x0000000000840947 */ /* 0x000fea0003800000 */
[----:B------:R-:W-:Y:S01]  /*05c0*/  ELECT P0, URZ, PT ;  /* 0x00000000003f782f */ /* 0x000fe20003800000 */
[----:B------:R-:W-:-:S12]  /*05d0*/  BSSY B0, `(.L_x_6) ;  /* 0x000001f000007945 */ /* 0x000fd80003800000 */
[----:B------:R-:W-:Y:S05]  /*05e0*/  @!P0 BRA `(.L_x_7) ;  /* 0x0000000000748947 */ /* 0x000fea0003800000 */
[----:B------:R-:W1:Y:S01]  /*05f0*/  S2UR UR8, SR_CgaCtaId ;  /* 0x00000000000879c3 */ /* 0x000e620000008800 */
[----:B------:R-:W-:Y:S01]  /*0600*/  UMOV UR4, 0x400 ;  /* 0x0000040000047882 */ /* 0x000fe20000000000 */
[----:B------:R-:W-:Y:S01]  /*0610*/  UMOV UR5, 0x1 ;  /* 0x0000000100057882 */ /* 0x000fe20000000000 */
[----:B------:R-:W-:Y:S02]  /*0620*/  UMOV UR6, 0x4 ;  /* 0x0000000400067882 */ /* 0x000fe40000000000 */
[----:B------:R-:W-:-:S04]  /*0630*/  UIADD3 UR6, -UR6, 0x100000, URZ ;  /* 0x0010000006067890 */ /* 0x000fc8000fffe13f */
[----:B------:R-:W-:Y:S02]  /*0640*/  USHF.L.U32 UR7, UR6, 0xb, URZ ;  /* 0x0000000b06077899 */ /* 0x000fe4000800063f */
[----:B------:R-:W-:Y:S02]  /*0650*/  USHF.L.U32 UR6, UR6, 0x1, URZ ;  /* 0x0000000106067899 */ /* 0x000fe4000800063f */
[----:B-1----:R-:W-:Y:S02]  /*0660*/  ULEA UR8, UR8, UR4, 0x18 ;  /* 0x0000000408087291 */ /* 0x002fe4000f8ec03f */
[----:B------:R-:W-:-:S04]  /*0670*/  UIADD3 UR4, -UR5, 0x100000, URZ ;  /* 0x0010000005047890 */ /* 0x000fc8000fffe13f */
[----:B------:R-:W-:Y:S02]  /*0680*/  USHF.L.U32 UR5, UR4, 0xb, URZ ;  /* 0x0000000b04057899 */ /* 0x000fe4000800063f */
[----:B------:R-:W-:Y:S01]  /*0690*/  USHF.L.U32 UR4, UR4, 0x1, URZ ;  /* 0x0000000104047899 */ /* 0x000fe2000800063f */
[----:B------:R-:W1:Y:S11]  /*06a0*/  FENCE.VIEW.ASYNC.S ;  /* 0x00000000000073c6 */ /* 0x000e760000000000 */
[----:B-1----:R1:W2:Y:S01]  /*06b0*/  SYNCS.EXCH.64 URZ, [UR8], UR4 ;  /* 0x00000004083f75b2 */ /* 0x0022a20008000100 */
[----:B------:R1:W3:Y:S01]  /*06c0*/  SYNCS.EXCH.64 URZ, [UR8+0x40], UR6 ;  /* 0x00004006083f75b2 */ /* 0x0002e20008000100 */
[----:B------:R1:W4:Y:S01]  /*06d0*/  SYNCS.EXCH.64 URZ, [UR8+0x8], UR4 ;  /* 0x00000804083f75b2 */ /* 0x0003220008000100 */
[----:B------:R1:W1:Y:S01]  /*06e0*/  SYNCS.EXCH.64 URZ, [UR8+0x48], UR6 ;  /* 0x00004806083f75b2 */ /* 0x0002620008000100 */
        /* <DEDUP_REMOVED lines=12> */
[----:B------:R-:W-:Y:S01]  /*07b0*/  NOP ;  /* 0x0000000000007918 */ /* 0x000fe20000000000 */
.L_x_7:
[----:B-1----:R-:W-:Y:S05]  /*07c0*/  BSYNC B0 ;  /* 0x0000000000007941 */ /* 0x002fea0003800000 */
.L_x_6:
[----:B------:R-:W1:Y:S01]  /*07d0*/  S2UR UR10, SR_CTAID.X ;  /* 0x00000000000a79c3 */ /* 0x000e620000002500 */
[----:B------:R-:W5:Y:S01]  /*07e0*/  S2R R2, SR_CTAID.Y ;  /* 0x0000000000027919 */ /* 0x000f620000002600 */
[----:B------:R-:W-:Y:S01]  /*07f0*/  ULDC UR4, c[0x0][0x150] ;  /* 0x0000540000047ab9 */ /* 0x000fe20000000800 */
[----:B------:R-:W-:Y:S01]  /*0800*/  UISETP.EQ.AND UP2, UPT, UR46, 0x2, !UP0 ;  /* 0x000000022e00788c */ /* 0x000fe2000c742270 */
[----:B------:R-:W-:Y:S01]  /*0810*/  NOP ;  /* 0x0000000000007918 */ /* 0x000fe20000000000 */
[----:B------:R-:W2:Y:S02]  /*0820*/  SHFL.IDX PT, R7, R4, RZ, 0x1f ;  /* 0x00001fff04077589 */ /* 0x000ea400000e0000 */
[----:B------:R-:W-:Y:S01]  /*0830*/  USEL UR39, URZ, 0x1, !UP2 ;  /* 0x000000013f277887 */ /* 0x000fe2000d000000 */
[----:B------:R-:W3:Y:S03]  /*0840*/  LDC R6, c[0x0][0x144] ;  /* 0x00005100ff067b82 */ /* 0x000ee60000000800 */
[----:B------:R-:W-:Y:S01]  /*0850*/  USEL UR39, UR39, 0x2, UP1 ;  /* 0x0000000227277887 */ /* 0x000fe20008800000 */
[----:B-1----:R-:W-:-:S05]  /*0860*/  I2FP.F32.U32 R0, UR10 ;  /* 0x0000000a00007c45 */ /* 0x002fca0008201000 */
[----:B------:R-:W-:Y:S01]  /*0870*/  FMUL R5, R0, UR4 ;  /* 0x0000000400057c20 */ /* 0x000fe20008400000 */
[----:B--2---:R-:W-:Y:S01]  /*0880*/  ISETP.NE.AND P0, PT, R7, RZ, PT ;  /* 0x000000ff0700720c */ /* 0x004fe20003f05270 */
[----:B------:R-:W-:Y:S01]  /*0890*/  ULDC UR4, c[0x0][0x154] ;  /* 0x0000550000047ab9 */ /* 0x000fe20000000800 */
[----:B-----5:R-:W-:-:S03]  /*08a0*/  I2FP.F32.U32 R7, R2 ;  /* 0x0000000200077245 */ /* 0x020fc60000201000 */
[----:B------:R-:W1:Y:S02]  /*08b0*/  F2I.U32.TRUNC.NTZ R5, R5 ;  /* 0x0000000500057305 */ /* 0x000e64000020f000 */
[----:B------:R-:W-:Y:S01]  /*08c0*/  FMUL R10, R7, UR4 ;  /* 0x00000004070a7c20 */ /* 0x000fe20008400000 */
[----:B-1----:R-:W-:-:S05]  /*08d0*/  IADD3 R9, -R5, RZ, RZ ;  /* 0x000000ff05097210 */ /* 0x002fca0007ffe1ff */
[----:B---3--:R-:W-:Y:S01]  /*08e0*/  IMAD R0, R6, R9, UR10 ;  /* 0x0000000a06007e24 */ /* 0x008fe2000f8e0209 */
[----:B------:R-:W-:Y:S06]  /*08f0*/  @P0 BRA `(.L_x_8) ;  /* 0x0000000000580947 */ /* 0x000fec0003800000 */
[----:B------:R-:W1:Y:S01]  /*0900*/  S2UR UR5, SR_CgaCtaId ;  /* 0x00000000000579c3 */ /* 0x000e620000008800 */
[----:B------:R-:W-:Y:S01]  /*0910*/  UMOV UR4, 0x400 ;  /* 0x0000040000047882 */ /* 0x000fe20000000000 */
[----:B------:R-:W-:Y:S01]  /*0920*/  UMOV UR6, 0x20 ;  /* 0x0000002000067882 */ /* 0x000fe20000000000 */
[----:B------:R-:W-:Y:S01]  /*0930*/  UMOV UR7, 0x100 ;  /* 0x0000010000077882 */ /* 0x000fe20000000000 */
[----:B------:R-:W-:Y:S01]  /*0940*/  ELECT P0, URZ, PT ;  /* 0x00000000003f782f */ /* 0x000fe20003800000 */
[----:B-1----:R-:W-:Y:S02]  /*0950*/  ULEA UR8, UR5, UR4, 0x18 ;  /* 0x0000000405087291 */ /* 0x002fe4000f8ec03f */
[----:B------:R-:W-:-:S04]  /*0960*/  UIADD3 UR4, -UR6, 0x100000, URZ ;  /* 0x0010000006047890 */ /* 0x000fc8000fffe13f */
[----:B------:R-:W-:Y:S02]  /*0970*/  USHF.L.U32 UR5, UR4, 0xb, URZ ;  /* 0x0000000b04057899 */ /* 0x000fe4000800063f */
[----:B------:R-:W-:Y:S02]  /*0980*/  USHF.L.U32 UR4, UR4, 0x1, URZ ;  /* 0x0000000104047899 */ /* 0x000fe4000800063f */
[----:B------:R-:W-:-:S04]  /*0990*/  UIADD3 UR6, -UR7, 0x100000, URZ ;  /* 0x0010000007067890 */ /* 0x000fc8000fffe13f */
[----:B------:R-:W-:Y:S02]  /*09a0*/  USHF.L.U32 UR7, UR6, 0xb, URZ ;  /* 0x0000000b06077899 */ /* 0x000fe4000800063f */
[----:B------:R-:W-:Y:S01]  /*09b0*/  USHF.L.U32 UR6, UR6, 0x1, URZ ;  /* 0x0000000106067899 */ /* 0x000fe2000800063f */
[----:B------:R-:W1:Y:S03]  /*09c0*/  FENCE.VIEW.ASYNC.S ;  /* 0x00000000000073c6 */ /* 0x000e660000000000 */
[----:B-1----:R1:W2:Y:S08]  /*09d0*/  SYNCS.EXCH.64 URZ, [UR8+0x80], UR4 ;  /* 0x00008004083f75b2 */ /* 0x0022b00008000100 */
[----:B------:R1:W3:Y:S01]  /*09e0*/  SYNCS.EXCH.64 URZ, [UR8+0xa0], UR6 ;  /* 0x0000a006083f75b2 */ /* 0x0002e20008000100 */
[----:B------:R1:W1:Y:S01]  /*09f0*/  SYNCS.EXCH.64 URZ, [UR8+0x88], UR4 ;  /* 0x00008804083f75b2 */ /* 0x0002620008000100 */
[----:B------:R1:W1:Y:S01]  /*0a00*/  SYNCS.EXCH.64 URZ, [UR8+0xa8], UR6 ;  /* 0x0000a806083f75b2 */ /* 0x0002620008000100 */
[----:B------:R1:W1:Y:S01]  /*0a10*/  SYNCS.EXCH.64 URZ, [UR8+0x90], UR4 ;  /* 0x00009004083f75b2 */ /* 0x0002620008000100 */
[----:B------:R1:W1:Y:S01]  /*0a20*/  SYNCS.EXCH.64 URZ, [UR8+0xb0], UR6 ;  /* 0x0000b006083f75b2 */ /* 0x0002620008000100 */
[----:B------:R1:W1:Y:S01]  /*0a30*/  SYNCS.EXCH.64 URZ, [UR8+0x98], UR4 ;  /* 0x00009804083f75b2 */ /* 0x0002620008000100 */
[----:B------:R1:W1:Y:S01]  /*0a40*/  SYNCS.EXCH.64 URZ, [UR8+0xb8], UR6 ;  /* 0x0000b806083f75b2 */ /* 0x0002620008000100 */
[----:B------:R-:W-:Y:S01]  /*0a50*/  NOP ;  /* 0x0000000000007918 */ /* 0x000fe20000000000 */
.L_x_8:
[----:B------:R-:W-:Y:S01]  /*0a60*/  SHF.R.S32.HI R5, RZ, 0x1f, R8 ;  /* 0x0000001fff057819 */ /* 0x000fe20000011408 */
[----:B------:R-:W5:Y:S01]  /*0a70*/  SHFL.IDX PT, R4, R4, RZ, 0x1f ;  /* 0x00001fff04047589 */ /* 0x000f6200000e0000 */
[----:B------:R-:W-:Y:S01]  /*0a80*/  ELECT P0, URZ, PT ;  /* 0x00000000003f782f */ /* 0x000fe20003800000 */
[----:B------:R-:W4:Y:S01]  /*0a90*/  LDC R11, c[0x0][0x148] ;  /* 0x00005200ff0b7b82 */ /* 0x000f220000000800 */
[----:B------:R-:W-:Y:S01]  /*0aa0*/  LEA.HI R5, R5, R8, RZ, 0x7 ;  /* 0x0000000805057211 */ /* 0x000fe200078f38ff */
[----:B------:R-:W2:Y:S01]  /*0ab0*/  F2I.U32.TRUNC.NTZ R10, R10 ;  /* 0x0000000a000a7305 */ /* 0x000ea2000020f000 */
[----:B-1----:R-:W-:Y:S01]  /*0ac0*/  UMOV UR4, 0x20 ;  /* 0x0000002000047882 */ /* 0x002fe20000000000 */
[----:B------:R-:W-:Y:S01]  /*0ad0*/  NOP ;  /* 0x0000000000007918 */ /* 0x000fe20000000000 */
[----:B------:R-:W-:-:S04]  /*0ae0*/  LOP3.LUT R5, R5, 0xffffff80, RZ, 0xc0, !PT ;  /* 0xffffff8005057812 */ /* 0x000fc800078ec0ff */
[----:B------:R-:W-:Y:S02]  /*0af0*/  IADD3 R5, -R5, R8, RZ ;  /* 0x0000000805057210 */ /* 0x000fe40007ffe1ff */
[----:B------:R-:W-:Y:S02]  /*0b00*/  SHF.R.S32.HI R8, RZ, 0x1f, R3 ;  /* 0x0000001fff087819 */ /* 0x000fe40000011403 */
[----:B------:R-:W-:Y:S02]  /*0b10*/  SHF.R.S32.HI R6, RZ, 0x1f, R5 ;  /* 0x0000001fff067819 */ /* 0x000fe40000011405 */
[----:B------:R-:W-:Y:S02]  /*0b20*/  LEA.HI R8, R8, R3, RZ, 0x2 ;  /* 0x0000000308087211 */ /* 0x000fe400078f10ff */
[----:B------:R-:W-:Y:S02]  /*0b30*/  LEA.HI R6, R6, R5, RZ, 0x3 ;  /* 0x0000000506067211 */ /* 0x000fe400078f18ff */
[----:B------:R-:W-:-:S02]  /*0b40*/  LOP3.LUT R8, R8, 0x3ffffffc, RZ, 0xc0, !PT ;  /* 0x3ffffffc08087812 */ /* 0x000fc400078ec0ff */
[--C-:B------:R-:W-:Y:S02]  /*0b50*/  SHF.R.S32.HI R7, RZ, 0x3, R6.reuse ;  /* 0x00000003ff077819 */ /* 0x100fe40000011406 */
[----:B------:R-:W-:Y:S02]  /*0b60*/  SHF.R.S32.HI R6, RZ, 0x1f, R6 ;  /* 0x0000001fff067819 */ /* 0x000fe40000011406 */
[----:B-----5:R-:W-:Y:S02]  /*0b70*/  ISETP.NE.OR P0, PT, R4, RZ, !P0 ;  /* 0x000000ff0400720c */ /* 0x020fe40004705670 */
[----:B------:R-:W-:Y:S02]  /*0b80*/  LEA.HI R6, R6, R7, RZ, 0x2 ;  /* 0x0000000706067211 */ /* 0x000fe400078f10ff */
[----:B------:R-:W-:Y:S02]  /*0b90*/  IADD3 R9, R3, -R8, RZ ;  /* 0x8000000803097210 */ /* 0x000fe40007ffe0ff */
[----:B------:R-:W-:Y:S01]  /*0ba0*/  LOP3.LUT R6, R6, 0xfffffffc, RZ, 0xc0, !PT ;  /* 0xfffffffc06067812 */ /* 0x000fe200078ec0ff */
[----:B------:R-:W1:Y:S01]  /*0bb0*/  LDC R8, c[0x0][0x140] ;  /* 0x00005000ff087b82 */ /* 0x000e620000000800 */
[----:B--2---:R-:W-:-:S02]  /*0bc0*/  IADD3 R12, -R10, RZ, RZ ;  /* 0x000000ff0a0c7210 */ /* 0x004fc40007ffe1ff */
[----:B------:R-:W-:-:S03]  /*0bd0*/  IADD3 R6, R7, -R6, RZ ;  /* 0x8000000607067210 */ /* 0x000fc60007ffe0ff */
[----:B------:R-:W-:Y:S01]  /*0be0*/  VOTEU.ALL UP1, P0 ;  /* 0x00000000003f7886 */ /* 0x000fe20000020000 */
[----:B------:R-:W-:Y:S01]  /*0bf0*/  LEA R6, R9, R6, 0x2 ;  /* 0x0000000609067211 */ /* 0x000fe200078e10ff */
[----:B------:R-:W-:-:S03]  /*0c00*/  VOTEU.ALL UP2, P0 ;  /* 0x00000000003f7886 */ /* 0x000fc60000040000 */
[----:B------:R-:W-:Y:S01]  /*0c10*/  LEA.HI R4, R6, R6, RZ, 0x1 ;  /* 0x0000000606047211 */ /* 0x000fe200078f08ff */
[----:B------:R-:W2:Y:S01]  /*0c20*/  @!UP1 S2UR UR7, SR_CgaCtaId ;  /* 0x00000000000799c3 */ /* 0x000ea20000008800 */
[----:B------:R-:W-:Y:S01]  /*0c30*/  @!UP1 UMOV UR6, 0x400 ;  /* 0x0000040000069882 */ /* 0x000fe20000000000 */
[----:B------:R-:W-:-:S04]  /*0c40*/  @!UP1 UIADD3 UR4, -UR4, 0x100000, URZ ;  /* 0x0010000004049890 */ /* 0x000fc8000fffe13f */
[----:B------:R-:W-:Y:S02]  /*0c50*/  @!UP1 USHF.L.U32 UR5, UR4, 0xb, URZ ;  /* 0x0000000b04059899 */ /* 0x000fe4000800063f */
[----:B------:R-:W-:Y:S01]  /*0c60*/  @!UP1 USHF.L.U32 UR4, UR4, 0x1, URZ ;  /* 0x0000000104049899 */ /* 0x000fe2000800063f */
[----:B------:R-:W-:-:S04]  /*0c70*/  LOP3.LUT R7, R4, 0xfffffffe, RZ, 0xc0, !PT ;  /* 0xfffffffe04077812 */ /* 0x000fc800078ec0ff */
[----:B------:R-:W-:-:S04]  /*0c80*/  IADD3 R7, R6, -R7, RZ ;  /* 0x8000000706077210 */ /* 0x000fc80007ffe0ff */
[----:B------:R-:W-:Y:S02]  /*0c90*/  ISETP.NE.AND P2, PT, R7, R0, PT ;  /* 0x000000000700720c */ /* 0x000fe40003f45270 */
[----:B------:R-:W-:Y:S02]  /*0ca0*/  SHF.L.U32 R7, R6, 0x2, RZ ;  /* 0x0000000206077819 */ /* 0x000fe400000006ff */
[----:B-1----:R-:W-:Y:S02]  /*0cb0*/  ISETP.EQ.U32.AND P4, PT, R8, 0x1, PT ;  /* 0x000000010800780c */ /* 0x002fe40003f82070 */
[----:B------:R-:W-:Y:S01]  /*0cc0*/  LOP3.LUT R13, R6, 0xc, R7, 0x78, !PT ;  /* 0x0000000c060d7812 */ /* 0x000fe200078e7807 */
[----:B----4-:R-:W-:-:S04]  /*0cd0*/  IMAD R7, R11, R12, R2 ;  /* 0x0000000c0b077224 */ /* 0x010fc800078e0202 */
[----:B------:R1:W-:Y:S02]  /*0ce0*/  STL [R1+0xc0], R13 ;  /* 0x0000c00d01007387 */ /* 0x0003e40000100800 */
[----:B------:R-:W-:Y:S01]  /*0cf0*/  @P2 LEA.HI R4, R13, R13, RZ, 0x1 ;  /* 0x0000000d0d042211 */ /* 0x000fe200078f08ff */
[----:B--2---:R-:W-:Y:S01]  /*0d00*/  @!UP1 ULEA UR6, UR7, UR6, 0x18 ;  /* 0x0000000607069291 */ /* 0x004fe2000f8ec03f */
[----:B------:R-:W-:Y:S02]  /*0d10*/  VOTEU.ALL UP1, P0 ;  /* 0x00000000003f7886 */ /* 0x000fe40000020000 */
[----:B------:R-:W-:Y:S02]  /*0d20*/  @P2 SHF.R.S32.HI R4, RZ, 0x1, R4 ;  /* 0x00000001ff042819 */ /* 0x000fe40000011404 */
[----:B------:R-:W-:Y:S02]  /*0d30*/  LOP3.LUT P0, RZ, R5, 0x7, RZ, 0xc0, !PT ;  /* 0x0000000705ff7812 */ /* 0x000fe4000780c0ff */
[----:B------:R-:W-:-:S02]  /*0d40*/  @P2 ISETP.NE.AND P3, PT, R4, R7, PT ;  /* 0x000000070400220c */ /* 0x000fc40003f65270 */
[----:B------:R-:W-:Y:S02]  /*0d50*/  ISETP.LT.U32.AND P0, PT, R13, 0x2, !P0 ;  /* 0x000000020d00780c */ /* 0x000fe40004701070 */
[----:B------:R-:W-:Y:S01]  /*0d60*/  MOV R4, 0x1 ;  /* 0x0000000100047802 */ /* 0x000fe20000000f00 */
[----:B------:R-:W2:Y:S02]  /*0d70*/  FENCE.VIEW.ASYNC.S ;  /* 0x00000000000073c6 */ /* 0x000ea40000000000 */
[----:B--2---:R1:W2:Y:S01]  /*0d80*/  @!UP1 SYNCS.EXCH.64 URZ, [UR6+0xc0], UR4 ;  /* 0x0000c004063f95b2 */ /* 0x0042a20008000100 */
[----:B------:R-:W-:Y:S02]  /*0d90*/  SEL R5, RZ, 0x1, !P0 ;  /* 0x00000001ff057807 */ /* 0x000fe40004000000 */
[----:B------:R-:W-:-:S04]  /*0da0*/  @P2 SEL R4, RZ, 0x1, P3 ;  /* 0x00000001ff042807 */ /* 0x000fc80001800000 */
[----:B------:R-:W-:-:S05]  /*0db0*/  LOP3.LUT R4, R4, R5, RZ, 0xc0, !PT ;  /* 0x0000000504047212 */ /* 0x000fca00078ec0ff */
[----:B------:R1:W-:Y:S01]  /*0dc0*/  STL [R1+0xbc], R4 ;  /* 0x0000bc0401007387 */ /* 0x0003e20000100800 */
[----:B------:R1:W4:Y:S01]  /*0dd0*/  @!UP2 SYNCS.EXCH.64 URZ, [UR6+0xc8], UR4 ;  /* 0x0000c804063fa5b2 */ /* 0x0003220008000100 */
[----:B------:R-:W-:Y:S01]  /*0de0*/  NOP ;  /* 0x0000000000007918 */ /* 0x000fe20000000000 */
[----:B------:R-:W-:Y:S05]  /*0df0*/  @!P4 BRA `(.L_x_9) ;  /* 0x000000000008c947 */ /* 0x000fea0003800000 */
[----:B--234-:R-:W-:Y:S01]  /*0e00*/  UCGABAR_ARV ;  /* 0x00000000000079c7 */ /* 0x01cfe20008000000 */
[----:B------:R-:W-:Y:S05]  /*0e10*/  BRA `(.L_x_10) ;  /* 0x0000000000047947 */ /* 0x000fea0003800000 */
.L_x_9:
[----:B--234-:R-:W-:Y:S01]  /*0e20*/  NOP ;  /* 0x0000000000007918 */ /* 0x01cfe20000000000 */
.L_x_10:
[----:B-1----:R-:W1:Y:S01]  /*0e30*/  LDC R4, c[0x0][0x904] ;  /* 0x00024100ff047b82 */ /* 0x002e620000000800 */
[----:B------:R-:W-:Y:S02]  /*0e40*/  MOV R5, RZ ;  /* 0x000000ff00057202 */ /* 0x000fe40000000f00 */
[----:B-1----:R-:W-:Y:S02]  /*0e50*/  ISETP.NE.AND P2, PT, R4, 0x1, PT ;  /* 0x000000010400780c */ /* 0x002fe40003f45270 */
[----:B------:R-:W-:-:S11]  /*0e60*/  MOV R4, UR10 ;  /* 0x0000000a00047c02 */ /* 0x000fd60008000f00 */
[----:B------:R-:W1:Y:S01]  /*0e70*/  @P2 LDC R7, c[0x0][0x10] ;  /* 0x00000400ff072b82 */ /* 0x000e620000000800 */
[----:B------:R-:W-:Y:S02]  /*0e80*/  @P2 MOV R3, RZ ;  /* 0x000000ff00032202 */ /* 0x000fe40000000f00 */
[----:B------:R-:W-:-:S05]  /*0e90*/  @P2 MOV R13, RZ ;  /* 0x000000ff000d2202 */ /* 0x000fca0000000f00 */
[----:B------:R-:W2:Y:S01]  /*0ea0*/  @!P2 LDC R9, c[0x0][0xc] ;  /* 0x00000300ff09ab82 */ /* 0x000ea20000000800 */
[----:B------:R-:W-:Y:S01]  /*0eb0*/  ULDC UR4, c[0x0][0xc] ;  /* 0x0000030000047ab9 */ /* 0x000fe20000000800 */
[----:B------:R-:W-:Y:S01]  /*0ec0*/  ULDC UR5, c[0x0][0x10] ;  /* 0x0000040000057ab9 */ /* 0x000fe20000000800 */
[----:B------:R-:W-:Y:S01]  /*0ed0*/  ULDC UR6, c[0x0][0x14] ;  /* 0x0000050000067ab9 */ /* 0x000fe20000000800 */
[----:B------:R-:W-:-:S04]  /*0ee0*/  UIMAD.WIDE.U32 UR4, UR4, UR5, URZ ;  /* 0x00000005040472a5 */ /* 0x000fc8000f8e003f */
[----:B------:R-:W-:Y:S02]  /*0ef0*/  UIMAD.WIDE.U32 UR52, UR4, UR6, URZ ;  /* 0x00000006043472a5 */ /* 0x000fe4000f8e003f */
[----:B------:R-:W-:-:S04]  /*0f00*/  UIMAD UR38, UR5, UR6, URZ ;  /* 0x00000006052672a4 */ /* 0x000fc8000f8e023f */
[----:B------:R-:W-:Y:S01]  /*0f10*/  UIADD3 UR38, UR53, UR38, URZ ;  /* 0x0000002635267290 */ /* 0x000fe2000fffe03f */
[----:B-1----:R-:W-:-:S03]  /*0f20*/  @P2 IMAD.WIDE.U32 R6, R7, UR10, R2 ;  /* 0x0000000a07062c25 */ /* 0x002fc6000f8e0002 */
[----:B------:R-:W-:Y:S02]  /*0f30*/  @P2 MOV R19, R6 ;  /* 0x0000000600132202 */ /* 0x000fe40000000f00 */
[----:B------:R-:W-:Y:S01]  /*0f40*/  @P2 IADD3 R23, R7, R13, RZ ;  /* 0x0000000d07172210 */ /* 0x000fe20007ffe0ff */
[----:B--2---:R-:W-:-:S03]  /*0f50*/  @!P2 IMAD.WIDE.U32 R4, R2, R9, R4 ;  /* 0x000000090204a225 */ /* 0x004fc600078e0004 */
[----:B------:R-:W-:Y:S02]  /*0f60*/  @!P2 MOV R19, R4 ;  /* 0x000000040013a202 */ /* 0x000fe40000000f00 */
[----:B------:R-:W-:-:S03]  /*0f70*/  @!P2 MOV R23, R5 ;  /* 0x000000050017a202 */ /* 0x000fc60000000f00 */
[----:B------:R1:W-:Y:S04]  /*0f80*/  STL [R1+0xc4], R19 ;  /* 0x0000c41301007387 */ /* 0x0003e80000100800 */
[----:B------:R1:W-:Y:S01]  /*0f90*/  STL [R1+0xc8], R23 ;  /* 0x0000c81701007387 */ /* 0x0003e20000100800 */
[----:B------:R-:W-:Y:S05]  /*0fa0*/  @!P4 BRA `(.L_x_11) ;  /* 0x00000000000cc947 */ /* 0x000fea0003800000 */
[----:B------:R-:W-:Y:S01]  /*0fb0*/  UCGABAR_WAIT ;  /* 0x0000000000007dc7 */ /* 0x000fe20008000000 */
[----:B------:R-:W-:Y:S01]  /*0fc0*/  CCTL.IVALL ;  /* 0x00000000ff00798f */ /* 0x000fe20002000000 */
[----:B------:R-:W-:Y:S05]  /*0fd0*/  BRA `(.L_x_12) ;  /* 0x0000000000047947 */ /* 0x000fea0003800000 */
.L_x_11:
[----:B------:R-:W-:Y:S06]  /*0fe0*/  BAR.SYNC.DEFER_BLOCKING 0x0 ;  /* 0x0000000000007b1d */ /* 0x000fec0000010000 */
.L_x_12:
[----:B------:R-:W-:Y:S01]  /*0ff0*/  PLOP3.LUT P0, PT, PT, PT, UP0, 0x80, 0x0 ;  /* 0x000000000000781c */ /* 0x000fe20003f0f008 */
[----:B------:R-:W2:-:S12]  /*1000*/  S2UR UR37, SR_CgaCtaId ;  /* 0x00000000002579c3 */ /* 0x000e980000008800 */
[----:B------:R-:W-:Y:S05]  /*1010*/  @!P0 BRA `(.L_x_13) ;  /* 0x00000170003c8947 */ /* 0x000fea0003800000 */
[----:B------:R-:W-:-:S06]  /*1020*/  UISETP.GT.U32.AND UP0, UPT, UR9, 0x1, UPT ;  /* 0x000000010900788c */ /* 0x000fcc000bf04070 */
[----:B------:R-:W-:-:S13]  /*1030*/  PLOP3.LUT P0, PT, PT, PT, UP0, 0x80, 0x0 ;  /* 0x000000000000781c */ /* 0x000fda0003f0f008 */
[----:B--2---:R-:W-:Y:S05]  /*1040*/  @P0 EXIT ;  /* 0x000000000000094d */ /* 0x004fea0003800000 */
[----:B------:R-:W-:Y:S01]  /*1050*/  PRMT R6, RZ, 0x7610, R6 ;  /* 0x00007610ff067816 */ /* 0x000fe20000000006 */
[----:B------:R-:W-:Y:S01]  /*1060*/  ULDC.64 UR4, c[0x0][0x8f8] ;  /* 0x00023e0000047ab9 */ /* 0x000fe20000000a00 */
[----:B------:R-:W-:Y:S01]  /*1070*/  UMOV UR41, 0xffffffff ;  /* 0xffffffff00297882 */ /* 0x000fe20000000000 */
[----:B------:R-:W-:Y:S01]  /*1080*/  ISETP.GE.U32.AND P0, PT, R19, UR4, PT ;  /* 0x0000000413007c0c */ /* 0x000fe2000bf06070 */
[----:B------:R-:W-:Y:S01]  /*1090*/  UMOV UR43, 0xffffffff ;  /* 0xffffffff002b7882 */ /* 0x000fe20000000000 */
[----:B------:R2:W-:Y:S01]  /*10a0*/  STL.S16 [R1+0xcc], R6 ;  /* 0x0000cc0601007387 */ /* 0x0005e20000100600 */
[----:B------:R-:W-:Y:S02]  /*10b0*/  MOV R5, 0xffffffff ;  /* 0xffffffff00057802 */ /* 0x000fe40000000f00 */
[----:B------:R-:W-:Y:S02]  /*10c0*/  ISETP.GE.U32.AND.EX P0, PT, R23, UR5, PT, P0 ;  /* 0x0000000517007c0c */ /* 0x000fe4000bf06100 */
[----:B------:R-:W-:-:S11]  /*10d0*/  PRMT R4, RZ, 0x7610, R4 ;  /* 0x00007610ff047816 */ /* 0x000fd60000000004 */
[----:B--2---:R-:W-:Y:S05]  /*10e0*/  @P0 BRA `(.L_x_14) ;  /* 0x0000000400340947 */ /* 0x004fea0003800000 */
[----:B------:R-:W2:Y:S01]  /*10f0*/  LDC.64 R14, c[0x0][0x8d0] ;  /* 0x00023400ff0e7b82 */ /* 0x000ea20000000a00 */
[----:B------:R-:W-:Y:S02]  /*1100*/  MOV R4, R19 ;  /* 0x0000001300047202 */ /* 0x000fe40000000f00 */
[----:B------:R-:W-:-:S05]  /*1110*/  MOV R5, R23 ;  /* 0x0000001700057202 */ /* 0x000fca0000000f00 */
[----:B------:R-:W3:Y:S08]  /*1120*/  LDC R10, c[0x0][0x8d8] ;  /* 0x00023600ff0a7b82 */ /* 0x000ef00000000800 */
[----:B------:R-:W4:Y:S01]  /*1130*/  LDC.64 R16, c[0x0][0x8c8] ;  /* 0x00023200ff107b82 */ /* 0x000f220000000a00 */
[----:B--2---:R-:W-:-:S04]  /*1140*/  ISETP.NE.U32.AND P0, PT, R14, RZ, PT ;  /* 0x000000ff0e00720c */ /* 0x004fc80003f05070 */
[----:B------:R-:W-:-:S13]  /*1150*/  ISETP.NE.AND.EX P0, PT, R15, RZ, PT, P0 ;  /* 0x000000ff0f00720c */ /* 0x000fda0003f05300 */
[----:B---34-:R-:W-:Y:S05]  /*1160*/  @!P0 BRA `(.L_x_15) ;  /* 0x0000000000288947 */ /* 0x018fea0003800000 */
[----:B------:R-:W2:Y:S02]  /*1170*/  LDC R9, c[0x0][0x8dc] ;  /* 0x00023700ff097b82 */ /* 0x000ea40000000800 */
[----:B--2---:R-:W-:-:S04]  /*1180*/  IADD3 R9, P0, R19, R9, RZ ;  /* 0x0000000913097210 */ /* 0x004fc80007f1e0ff */
[----:B------:R-:W-:-:S05]  /*1190*/  IADD3.X R13, RZ, R23, RZ, P0, !PT ;  /* 0x00000017ff0d7210 */ /* 0x000fca00007fe4ff */
[----:B------:R-:W-:-:S04]  /*11a0*/  IMAD.WIDE.U32 R4, R13, R14, RZ ;  /* 0x0000000e0d047225 */ /* 0x000fc800078e00ff */
[----:B------:R-:W-:-:S04]  /*11b0*/  IMAD.WIDE.U32 R6, P0, R9, R15, R4 ;  /* 0x0000000f09067225 */ /* 0x000fc80007800004 */
[----:B------:R-:W-:Y:S01]  /*11c0*/  IMAD.WIDE.U32 R4, R9, R14, RZ ;  /* 0x0000000e09047225 */ /* 0x000fe200078e00ff */
[----:B------:R-:W-:Y:S02]  /*11d0*/  IADD3.X R9, RZ, RZ, RZ, P0, !PT ;  /* 0x000000ffff097210 */ /* 0x000fe400007fe4ff */
[----:B------:R-:W-:Y:S02]  /*11e0*/  MOV R8, R7 ;  /* 0x0000000700087202 */ /* 0x000fe40000000f00 */
[----:B------:R-:W-:-:S05]  /*11f0*/  IADD3 RZ, P0, R5, R6, RZ ;  /* 0x0000000605ff7210 */ /* 0x000fca0007f1e0ff */
[----:B------:R-:W-:-:S08]  /*1200*/  IMAD.WIDE.U32.X R4, R13, R15, R8, P0 ;  /* 0x0000000f0d047225 */ /* 0x000fd000000e0408 */
.L_x_15:
[----:B------:R-:W2:Y:S01]  /*1210*/  LDC.64 R20, c[0x0][0x8e8] ;  /* 0x00023a00ff147b82 */ /* 0x000ea20000000a00 */
[--C-:B------:R-:W-:Y:S01]  /*1220*/  SHF.R.U64 R22, R4, R10, R5.reuse ;  /* 0x0000000a04167219 */ /* 0x100fe20000001205 */
[----:B------:R-:W-:Y:S01]  /*1230*/  IMAD R11, R11, R12, R2 ;  /* 0x0000000c0b0b7224 */ /* 0x000fe200078e0202 */
[----:B------:R-:W-:Y:S02]  /*1240*/  SHF.R.U32.HI R3, RZ, R10, R5 ;  /* 0x0000000aff037219 */ /* 0x000fe40000011605 */
[----:B------:R-:W-:Y:S02]  /*1250*/  IADD3 R7, P0, RZ, -R22, RZ ;  /* 0x80000016ff077210 */ /* 0x000fe40007f1e0ff */
[----:B------:R-:W-:Y:S01]  /*1260*/  MOV R4, R19 ;  /* 0x0000001300047202 */ /* 0x000fe20000000f00 */
[----:B------:R-:W3:Y:S01]  /*1270*/  LDC R8, c[0x0][0x8c0] ;  /* 0x00023000ff087b82 */ /* 0x000ee20000000800 */
[----:B------:R-:W-:Y:S02]  /*1280*/  IADD3.X R3, RZ, ~R3, RZ, P0, !PT ;  /* 0x80000003ff037210 */ /* 0x000fe400007fe4ff */
[----:B------:R-:W-:-:S02]  /*1290*/  MOV R5, R23 ;  /* 0x0000001700057202 */ /* 0x000fc40000000f00 */
[----:B-1----:R-:W-:Y:S01]  /*12a0*/  MOV R23, 0x1 ;  /* 0x0000000100177802 */ /* 0x002fe20000000f00 */
[-C--:B------:R-:W-:Y:S02]  /*12b0*/  IMAD R6, R3, R16.reuse, RZ ;  /* 0x0000001003067224 */ /* 0x080fe400078e02ff */
[----:B------:R-:W1:Y:S01]  /*12c0*/  LDC R14, c[0x0][0x8b0] ;  /* 0x00022c00ff0e7b82 */ /* 0x000e620000000800 */
[----:B------:R-:W-:-:S04]  /*12d0*/  IMAD.WIDE.U32 R4, R7, R16, R4 ;  /* 0x0000001007047225 */ /* 0x000fc800078e0004 */
[----:B------:R-:W-:-:S03]  /*12e0*/  IMAD R3, R7, R17, R6 ;  /* 0x0000001107037224 */ /* 0x000fc600078e0206 */
[----:B------:R-:W4:Y:S01]  /*12f0*/  LDC R18, c[0x0][0x900] ;  /* 0x00024000ff127b82 */ /* 0x000f220000000800 */
[----:B--2---:R-:W-:Y:S02]  /*1300*/  ISETP.NE.U32.AND P0, PT, R20, RZ, PT ;  /* 0x000000ff1400720c */ /* 0x004fe40003f05070 */
[----:B------:R-:W-:Y:S02]  /*1310*/  IADD3 R3, R5, R3, RZ ;  /* 0x0000000305037210 */ /* 0x000fe40007ffe0ff */
[----:B------:R-:W-:Y:S02]  /*1320*/  ISETP.NE.AND.EX P0, PT, R21, RZ, PT, P0 ;  /* 0x000000ff1500720c */ /* 0x000fe40003f05300 */
[----:B------:R-:W-:Y:S01]  /*1330*/  MOV R5, 0xffffffff ;  /* 0xffffffff00057802 */ /* 0x000fe20000000f00 */
[----:B------:R-:W2:Y:S01]  /*1340*/  LDC R13, c[0x0][0x8a8] ;  /* 0x00022a00ff0d7b82 */ /* 0x000ea20000000800 */
[-CC-:B---3--:R-:W-:Y:S02]  /*1350*/  SHF.R.U64 R10, R4, R8.reuse, R3.reuse ;  /* 0x00000008040a7219 */ /* 0x188fe40000001203 */
[----:B------:R-:W-:-:S05]  /*1360*/  SHF.R.U32.HI R3, RZ, R8, R3 ;  /* 0x00000008ff037219 */ /* 0x000fca0000011603 */
[----:B------:R-:W3:Y:S01]  /*1370*/  LDC R15, c[0x0][0x8f0] ;  /* 0x00023c00ff0f7b82 */ /* 0x000ee20000000800 */
[-CC-:B-1----:R-:W-:Y:S02]  /*1380*/  SHF.R.U64 R19, R10, R14.reuse, R3.reuse ;  /* 0x0000000e0a137219 */ /* 0x182fe40000001203 */
[----:B------:R-:W-:-:S05]  /*1390*/  SHF.R.U32.HI R3, RZ, R14, R3 ;  /* 0x0000000eff037219 */ /* 0x000fca0000011603 */
[----:B------:R-:W1:Y:S01]  /*13a0*/  LDC R17, c[0x0][0x8e0] ;  /* 0x00023800ff117b82 */ /* 0x000e620000000800 */
[-C--:B----4-:R-:W-:Y:S02]  /*13b0*/  SHF.L.U32 R2, R5, R18.reuse, RZ ;  /* 0x0000001205027219 */ /* 0x090fe400000006ff */
[--C-:B------:R-:W-:Y:S02]  /*13c0*/  SHF.R.U64 R12, R19, R18, R3.reuse ;  /* 0x00000012130c7219 */ /* 0x100fe40000001203 */
[----:B------:R-:W-:Y:S02]  /*13d0*/  LOP3.LUT R8, RZ, R2, RZ, 0x33, !PT ;  /* 0x00000002ff087212 */ /* 0x000fe400078e33ff */
[----:B------:R-:W-:Y:S01]  /*13e0*/  SHF.R.U32.HI R3, RZ, R18, R3 ;  /* 0x00000012ff037219 */ /* 0x000fe20000011603 */
[----:B------:R-:W4:Y:S01]  /*13f0*/  LDC R16, c[0x0][0x8b8] ;  /* 0x00022e00ff107b82 */ /* 0x000f220000000800 */
[----:B------:R-:W-:Y:S01]  /*1400*/  MOV R2, R12 ;  /* 0x0000000c00027202 */ /* 0x000fe20000000f00 */
[----:B------:R-:W-:Y:S06]  /*1410*/  @!P0 BRA `(.L_x_16) ;  /* 0x0000000000288947 */ /* 0x000fec0003800000 */
[----:B------:R-:W5:Y:S02]  /*1420*/  LDC R7, c[0x0][0x8f4] ;  /* 0x00023d00ff077b82 */ /* 0x000f640000000800 */
[----:B-----5:R-:W-:-:S04]  /*1430*/  IADD3 R7, P0, R12, R7, RZ ;  /* 0x000000070c077210 */ /* 0x020fc80007f1e0ff */
        /* <DEDUP_REMOVED lines=8> */
.L_x_16:
[----:B---3--:R-:W-:Y:S02]  /*14c0*/  SHF.R.U64 R4, R2, R15, R3 ;  /* 0x0000000f02047219 */ /* 0x008fe40000001203 */
[----:B------:R-:W-:Y:S02]  /*14d0*/  SHF.L.U32 R2, R23, R18, RZ ;  /* 0x0000001217027219 */ /* 0x000fe400000006ff */
[----:B------:R-:W-:Y:S02]  /*14e0*/  LOP3.LUT R3, R19, R8, RZ, 0xc0, !PT ;  /* 0x0000000813037212 */ /* 0x000fe400078ec0ff */
[----:B--2---:R-:W-:Y:S02]  /*14f0*/  IADD3 R5, R13, -0x1, RZ ;  /* 0xffffffff0d057810 */ /* 0x004fe40007ffe0ff */
[----:B------:R-:W-:Y:S01]  /*1500*/  IADD3 R6, -R4, RZ, RZ ;  /* 0x000000ff04067210 */ /* 0x000fe20007ffe1ff */
[----:B------:R-:W-:Y:S01]  /*1510*/  IMAD R3, R2, R4, R3 ;  /* 0x0000000402037224 */ /* 0x000fe200078e0203 */
[----:B------:R-:W-:-:S02]  /*1520*/  SEL R0, R0, R11, !P2 ;  /* 0x0000000b00007207 */ /* 0x000fc40005000000 */
[----:B------:R-:W-:Y:S01]  /*1530*/  LOP3.LUT R5, R10, R5, RZ, 0xc0, !PT ;  /* 0x000000050a057212 */ /* 0x000fe200078ec0ff */
[----:B-1----:R-:W-:Y:S01]  /*1540*/  IMAD R2, R6, R17, R12 ;  /* 0x0000001106027224 */ /* 0x002fe200078e020c */
[----:B------:R-:W-:Y:S01]  /*1550*/  R2UR UR43, R22 ;  /* 0x00000000162b72ca */ /* 0x000fe200000e0000 */
[----:B----4-:R-:W-:Y:S01]  /*1560*/  IMAD R0, R3, R16, R0 ;  /* 0x0000001003007224 */ /* 0x010fe200078e0200 */
[----:B------:R-:W-:Y:S01]  /*1570*/  MOV R4, 0x1 ;  /* 0x0000000100047802 */ /* 0x000fe20000000f00 */
[----:B------:R-:W-:-:S05]  /*1580*/  IMAD R5, R2, R13, R5 ;  /* 0x0000000d02057224 */ /* 0x000fca00078e0205 */
[----:B------:R-:W-:Y:S02]  /*1590*/  SEL R2, R5, R0, !P2 ;  /* 0x0000000005027207 */ /* 0x000fe40005000000 */
[----:B------:R-:W-:Y:S02]  /*15a0*/  SEL R5, R0, R5, !P2 ;  /* 0x0000000500057207 */ /* 0x000fe40005000000 */
[----:B------:R-:W-:-:S15]  /*15b0*/  R2UR UR41, R2 ;  /* 0x00000000022972ca */ /* 0x000fde00000e0000 */
.L_x_14:
[----:B------:R-:W-:-:S08]  /*15c0*/  NOP ;  /* 0x0000000000007918 */ /* 0x000fd00000000000 */
[----:B------:R-:W2:Y:S02]  /*15d0*/  USETMAXREG.TRY_ALLOC.CTAPOOL UP0, 0xe8 ;  /* 0x000000e8000079c8 */ /* 0x000ea40008000600 */
[----:B--2---:R-:W-:-:S13]  /*15e0*/  PLOP3.LUT P0, PT, PT, PT, UP0, 0x80, 0x0 ;  /* 0x000000000000781c */ /* 0x004fda0003f0f008 */
[----:B------:R-:W-:Y:S05]  /*15f0*/  @!P0 BRA `(.L_x_14) ;  /* 0xfffffffc00f08947 */ /* 0x000fea000383ffff */
[----:B------:R-:W-:Y:S02]  /*1600*/  ULDC.64 UR4, c[0x0][0x590] ;  /* 0x0001640000047ab9 */ /* 0x000fe40000000a00 */
[----:B------:R-:W-:-:S04]  /*1610*/  ISETP.NE.U32.AND P0, PT, RZ, UR4, PT ;  /* 0x00000004ff007c0c */ /* 0x000fc8000bf05070 */
[----:B------:R-:W-:-:S13]  /*1620*/  ISETP.NE.AND.EX P0, PT, RZ, UR5, PT, P0 ;  /* 0x00000005ff007c0c */ /* 0x000fda000bf05300 */
[----:B------:R-:W-:Y:S05]  /*1630*/  @P0 BRA `(.L_x_17) ;  /* 0x0000000000340947 */ /* 0x000fea0003800000 */
[----:B------:R-:W-:Y:S02]  /*1640*/  ULDC.64 UR4, c[0x0][0x588] ;  /* 0x0001620000047ab9 */ /* 0x000fe40000000a00 */
[----:B------:R-:W-:-:S04]  /*1650*/  ISETP.NE.U32.AND P0, PT, RZ, UR4, PT ;  /* 0x00000004ff007c0c */ /* 0x000fc8000bf05070 */
[----:B------:R-:W-:-:S13]  /*1660*/  ISETP.NE.AND.EX P0, PT, RZ, UR5, PT, P0 ;  /* 0x00000005ff007c0c */ /* 0x000fda000bf05300 */
[----:B------:R-:W-:Y:S05]  /*1670*/  @!P0 BRA `(.L_x_18) ;  /* 0x0000000000148947 */ /* 0x000fea0003800000 */
[----:B------:R-:W2:Y:S02]  /*1680*/  LDC.64 R16, c[0x0][0x588] ;  /* 0x00016200ff107b82 */ /* 0x000ea40000000a00 */
[----:B--2---:R2:W5:Y:S01]  /*1690*/  LDG.E R16, desc[UR54][R16.64] ;  /* 0x0000003610107981 */ /* 0x004562000c1e1900 */
[----:B------:R-:W-:-:S05]  /*16a0*/  MOV R0, 0x1 ;  /* 0x0000000100007802 */ /* 0x000fca0000000f00 */
[----:B------:R2:W-:Y:S01]  /*16b0*/  STL.S16 [R1+0xcc], R0 ;  /* 0x0000cc0001007387 */ /* 0x0005e20000100600 */
[----:B------:R-:W-:Y:S05]  /*16c0*/  BRA `(.L_x_17) ;  /* 0x0000000000107947 */ /* 0x000fea0003800000 */
.L_x_18:
[----:B------:R-:W-:Y:S01]  /*16d0*/  MOV R0, 0x1 ;  /* 0x0000000100007802 */ /* 0x000fe20000000f00 */
[----:B------:R-:W-:Y:S02]  /*16e0*/  ULDC UR4, c[0x0][0x580] ;  /* 0x0001600000047ab9 */ /* 0x000fe40000000800 */
[----:B------:R-:W-:Y:S02]  /*16f0*/  MOV R16, UR4 ;  /* 0x0000000400107c02 */ /* 0x000fe40008000f00 */
[----:B------:R3:W-:Y:S05]  /*1700*/  STL.S16 [R1+0xcc], R0 ;  /* 0x0000cc0001007387 */ /* 0x0007ea0000100600 */
.L_x_17:
        /* <DEDUP_REMOVED lines=8> */
[----:B------:R-:W4:Y:S02]  /*1790*/  LDC.64 R2, c[0x0][0x5a8] ;  /* 0x00016a00ff027b82 */ /* 0x000f240000000a00 */
[----:B----4-:R4:W5:Y:S01]  /*17a0*/  LDG.E R2, desc[UR54][R2.64] ;  /* 0x0000003602027981 */ /* 0x010962000c1e1900 */
[----:B------:R-:W-:Y:S05]  /*17b0*/  BRA `(.L_x_19) ;  /* 0x0000000000087947 */ /* 0x000fea0003800000 */
.L_x_20:
[----:B------:R-:W-:Y:S02]  /*17c0*/  ULDC UR4, c[0x0][0x5a0] ;  /* 0x0001680000047ab9 */ /* 0x000fe40000000800 */
[----:B------:R-:W-:-:S07]  /*17d0*/  MOV R2, UR4 ;  /* 0x0000000400027c02 */ /* 0x000fce0008000f00 */
.L_x_19:
[----:B------:R-:W-:-:S13]  /*17e0*/  LOP3.LUT P0, RZ, R4, 0xff, RZ, 0xc0, !PT ;  /* 0x000000ff04ff7812 */ /* 0x000fda000780c0ff */
[----:B------:R-:W-:Y:S05]  /*17f0*/  @!P0 EXIT ;  /* 0x000000000000894d */ /* 0x000fea0003800000 */
[----:B------:R1:W-:Y:S01]  /*1800*/  STL [R1+0xb8], RZ ;  /* 0x0000b8ff01007387 */ /* 0x0003e20000100800 */
[----:B------:R-:W-:Y:S01]  /*1810*/  ULDC UR4, c[0x0][0x28c] ;  /* 0x0000a30000047ab9 */ /* 0x000fe20000000800 */
[----:B------:R-:W-:Y:S02]  /*1820*/  ULOP3.LUT UR57, UR45, 0x1, URZ, 0xfc, !UPT ;  /* 0x000000012d397892 */ /* 0x000fe4000f8efc3f */
[----:B------:R1:W-:Y:S01]  /*1830*/  STL [R1+0xb4], RZ ;  /* 0x0000b4ff01007387 */ /* 0x0003e20000100800 */
[----:B------:R-:W-:Y:S02]  /*1840*/  UIADD3 UR4, UR4, 0x3f, URZ ;  /* 0x0000003f04047890 */ /* 0x000fe4000fffe03f */
[----:B------:R-:W-:Y:S02]  /*1850*/  ULOP3.LUT UR56, UR39, 0x1, URZ, 0xfc, !UPT ;  /* 0x0000000127387892 */ /* 0x000fe4000f8efc3f */
[----:B------:R-:W-:Y:S01]  /*1860*/  USHF.R.S32.HI UR5, URZ, 0x1f, UR4 ;  /* 0x0000001f3f057899 */ /* 0x000fe20008011404 */
[----:B------:R-:W-:Y:S01]  /*1870*/  ULDC.64 UR60, c[0x0][0x198] ;  /* 0x00006600003c7ab9 */ /* 0x000fe20000000a00 */
[----:B------:R-:W-:-:S02]  /*1880*/  UMOV UR49, URZ ;  /* 0x0000003f00317c82 */ /* 0x000fc40008000000 */
[----:B------:R-:W-:Y:S01]  /*1890*/  ULEA.HI UR5, UR5, UR4, URZ, 0x6 ;  /* 0x0000000405057291 */ /* 0x000fe2000f8f303f */
[----:B------:R-:W-:-:S03]  /*18a0*/  UMOV UR36, URZ ;  /* 0x0000003f00247c82 */ /* 0x000fc60008000000 */
[----:B-1----:R-:W-:-:S12]  /*18b0*/  USHF.R.S32.HI UR58, URZ, 0x6, UR5 ;  /* 0x000000063f3a7899 */ /* 0x002fd80008011405 */
.L_x_142:
[----:B--23--:R-:W1:Y:S01]  /*18c0*/  S2R R0, SR_TID.X ;  /* 0x0000000000007919 */ /* 0x00ce620000002100 */
[----:B------:R-:W2:Y:S01]  /*18d0*/  S2UR UR9, SR_CgaCtaId ;  /* 0x00000000000979c3 */ /* 0x000ea20000008800 */
[----:B------:R-:W-:Y:S01]  /*18e0*/  UMOV UR44, 0x400 ;  /* 0x00000400002c7882 */ /* 0x000fe20000000000 */
[----:B------:R-:W-:Y:S01]  /*18f0*/  UMOV UR4, URZ ;  /* 0x0000003f00047c82 */ /* 0x000fe20008000000 */
[----:B------:R-:W-:Y:S01]  /*1900*/  STL [R1+0xb0], RZ ;  /* 0x0000b0ff01007387 */ /* 0x000fe20000100800 */
[----:B------:R-:W-:Y:S01]  /*1910*/  UMOV UR8, URZ ;  /* 0x0000003f00087c82 */ /* 0x000fe20008000000 */
[----:B------:R-:W-:Y:S01]  /*1920*/  UMOV UR5, URZ ;  /* 0x0000003f00057c82 */ /* 0x000fe20008000000 */
[----:B------:R-:W-:Y:S01]  /*1930*/  UMOV UR10, UR36 ;  /* 0x00000024000a7c82 */ /* 0x000fe20008000000 */
[----:B------:R-:W-:Y:S01]  /*1940*/  STL [R1+0xac], RZ ;  /* 0x0000acff01007387 */ /* 0x000fe20000100800 */
[----:B----4-:R-:W3:Y:S01]  /*1950*/  LDC R3, c[0x0][0x28c] ;  /* 0x0000a300ff037b82 */ /* 0x010ee20000000800 */
[----:B------:R-:W-:-:S02]  /*1960*/  CS2R R228, SRZ ;  /* 0x0000000000e47805 */ /* 0x000fc4000001ff00 */
[----:B------:R-:W-:Y:S01]  /*1970*/  MOV R17, RZ ;  /* 0x000000ff00117202 */ /* 0x000fe20000000f00 */
[----:B------:R-:W-:Y:S01]  /*1980*/  STL [R1+0xa8], RZ ;  /* 0x0000a8ff01007387 */ /* 0x000fe20000100800 */
[----:B------:R-:W-:Y:S02]  /*1990*/  CS2R R18, SRZ ;  /* 0x0000000000127805 */ /* 0x000fe4000001ff00 */
[----:B------:R-:W-:Y:S02]  /*19a0*/  CS2R R22, SRZ ;  /* 0x0000000000167805 */ /* 0x000fe4000001ff00 */
[----:B------:R-:W-:Y:S01]  /*19b0*/  CS2R R152, SRZ ;  /* 0x0000000000987805 */ /* 0x000fe2000001ff00 */
[----:B------:R-:W-:Y:S01]  /*19c0*/  STL [R1+0xa4], RZ ;  /* 0x0000a4ff01007387 */ /* 0x000fe20000100800 */
[----:B------:R-:W-:Y:S02]  /*19d0*/  CS2R R154, SRZ ;  /* 0x00000000009a7805 */ /* 0x000fe4000001ff00 */
[----:B------:R-:W-:-:S02]  /*19e0*/  CS2R R156, SRZ ;  /* 0x00000000009c7805 */ /* 0x000fc4000001ff00 */
[----:B------:R-:W-:Y:S01]  /*19f0*/  CS2R R158, SRZ ;  /* 0x00000000009e7805 */ /* 0x000fe2000001ff00 */
[----:B------:R-:W-:Y:S01]  /*1a00*/  STL [R1+0xa0], RZ ;  /* 0x0000a0ff01007387 */ /* 0x000fe20000100800 */
[----:B------:R-:W-:Y:S02]  /*1a10*/  CS2R R160, SRZ ;  /* 0x0000000000a07805 */ /* 0x000fe4000001ff00 */
[----:B------:R-:W-:Y:S02]  /*1a20*/  CS2R R162, SRZ ;  /* 0x0000000000a27805 */ /* 0x000fe4000001ff00 */
[----:B------:R-:W-:Y:S01]  /*1a30*/  CS2R R164, SRZ ;  /* 0x0000000000a47805 */ /* 0x000fe2000001ff00 */
[----:B------:R-:W-:Y:S01]  /*1a40*/  STL [R1+0x9c], RZ ;  /* 0x00009cff01007387 */ /* 0x000fe20000100800 */
[----:B--2---:R-:W-:Y:S01]  /*1a50*/  ULEA UR44, UR9, UR44, 0x18 ;  /* 0x0000002c092c7291 */ /* 0x004fe2000f8ec03f */
[----:B------:R-:W-:Y:S02]  /*1a60*/  CS2R R166, SRZ ;  /* 0x0000000000a67805 */ /* 0x000fe4000001ff00 */
[----:B------:R-:W-:Y:S01]  /*1a70*/  CS2R R168, SRZ ;  /* 0x0000000000a87805 */ /* 0x000fe2000001ff00 */
[----:B------:R-:W-:Y:S01]  /*1a80*/  STL [R1+0x98], RZ ;  /* 0x000098ff01007387 */ /* 0x000fe20000100800 */
[----:B------:R-:W-:-:S02]  /*1a90*/  CS2R R170, SRZ ;  /* 0x0000000000aa7805 */ /* 0x000fc4000001ff00 */
[----:B------:R-:W-:Y:S02]  /*1aa0*/  CS2R R172, SRZ ;  /* 0x0000000000ac7805 */ /* 0x000fe4000001ff00 */
[----:B------:R-:W-:Y:S02]  /*1ab0*/  CS2R R174, SRZ ;  /* 0x0000000000ae7805 */ /* 0x000fe4000001ff00 */
[----:B-1----:R-:W-:Y:S01]  /*1ac0*/  LOP3.LUT R0, R0, 0x80, RZ, 0xc0, !PT ;  /* 0x0000008000007812 */ /* 0x002fe200078ec0ff */
[----:B------:R-:W-:Y:S01]  /*1ad0*/  STL [R1+0x94], RZ ;  /* 0x000094ff01007387 */ /* 0x000fe20000100800 */
[----:B---3--:R-:W-:Y:S02]  /*1ae0*/  ISETP.GE.AND P0, PT, R3, 0x1, PT ;  /* 0x000000010300780c */ /* 0x008fe40003f06270 */
[----:B------:R-:W-:Y:S02]  /*1af0*/  CS2R R176, SRZ ;  /* 0x0000000000b07805 */ /* 0x000fe4000001ff00 */
[----:B------:R-:W-:Y:S01]  /*1b00*/  SHF.R.U32.HI R0, RZ, 0x7, R0 ;  /* 0x00000007ff007819 */ /* 0x000fe20000011600 */
[----:B------:R-:W-:Y:S01]  /*1b10*/  STL [R1+0x90], RZ ;  /* 0x000090ff01007387 */ /* 0x000fe20000100800 */
[----:B------:R-:W-:-:S02]  /*1b20*/  CS2R R178, SRZ ;  /* 0x0000000000b27805 */ /* 0x000fc4000001ff00 */
[----:B------:R-:W-:Y:S02]  /*1b30*/  CS2R R180, SRZ ;  /* 0x0000000000b47805 */ /* 0x000fe4000001ff00 */
[----:B------:R-:W-:Y:S01]  /*1b40*/  CS2R R182, SRZ ;  /* 0x0000000000b67805 */ /* 0x000fe2000001ff00 */
[----:B------:R-:W-:Y:S01]  /*1b50*/  STL [R1+0x8c], RZ ;  /* 0x00008cff01007387 */ /* 0x000fe20000100800 */
[----:B------:R-:W-:Y:S02]  /*1b60*/  CS2R R184, SRZ ;  /* 0x0000000000b87805 */ /* 0x000fe4000001ff00 */
[----:B------:R-:W-:Y:S02]  /*1b70*/  CS2R R186, SRZ ;  /* 0x0000000000ba7805 */ /* 0x000fe4000001ff00 */
[----:B------:R-:W-:Y:S01]  /*1b80*/  CS2R R188, SRZ ;  /* 0x0000000000bc7805 */ /* 0x000fe2000001ff00 */
[----:B------:R-:W1:Y:S01]  /*1b90*/  SHFL.IDX PT, R0, R0, RZ, 0x1f ;  /* 0x00001fff00007589 */ /* 0x000e6200000e0000 */
[----:B------:R-:W-:-:S02]  /*1ba0*/  CS2R R190, SRZ ;  /* 0x0000000000be7805 */ /* 0x000fc4000001ff00 */
[----:B------:R-:W-:Y:S02]  /*1bb0*/  CS2R R192, SRZ ;  /* 0x0000000000c07805 */ /* 0x000fe4000001ff00 */
[----:B------:R-:W-:Y:S01]  /*1bc0*/  CS2R R194, SRZ ;  /* 0x0000000000c27805 */ /* 0x000fe2000001ff00 */
[----:B------:R2:W-:Y:S01]  /*1bd0*/  STL [R1+0x88], RZ ;  /* 0x000088ff01007387 */ /* 0x0005e20000100800 */
[----:B------:R-:W-:Y:S02]  /*1be0*/  CS2R R196, SRZ ;  /* 0x0000000000c47805 */ /* 0x000fe4000001ff00 */
[----:B------:R-:W-:Y:S02]  /*1bf0*/  CS2R R198, SRZ ;  /* 0x0000000000c67805 */ /* 0x000fe4000001ff00 */
[----:B------:R-:W-:Y:S01]  /*1c00*/  CS2R R200, SRZ ;  /* 0x0000000000c87805 */ /* 0x000fe2000001ff00 */
[----:B------:R2:W-:Y:S01]  /*1c10*/  STL [R1+0x84], RZ ;  /* 0x000084ff01007387 */ /* 0x0005e20000100800 */
        /* <DEDUP_REMOVED lines=16> */
[----:B-1----:R-:W-:-:S02]  /*1d20*/  R2UR UR6, R0 ;  /* 0x00000000000672ca */ /* 0x002fc400000e0000 */
[----:B------:R-:W-:Y:S02]  /*1d30*/  CS2R R226, SRZ ;  /* 0x0000000000e27805 */ /* 0x000fe4000001ff00 */
[----:B------:R-:W-:Y:S01]  /*1d40*/  MOV R0, UR49 ;  /* 0x0000003100007c02 */ /* 0x000fe20008000f00 */
        /* <DEDUP_REMOVED lines=9> */
[----:B------:R-:W-:Y:S01]  /*1de0*/  CS2R R36, SRZ ;  /* 0x0000000000247805 */ /* 0x000fe2000001ff00 */
[----:B------:R-:W-:Y:S01]  /*1df0*/  ULEA.HI UR7, UR6, UR6, URZ, 0x1 ;  /* 0x0000000606077291 */ /* 0x000fe2000f8f083f */
[----:B------:R-:W-:Y:S01]  /*1e00*/  CS2R R38, SRZ ;  /* 0x0000000000267805 */ /* 0x000fe2000001ff00 */
[----:B------:R2:W-:Y:S01]  /*1e10*/  STL [R1+0x64], RZ ;  /* 0x000064ff01007387 */ /* 0x0005e20000100800 */
[----:B------:R-:W-:Y:S01]  /*1e20*/  CS2R R40, SRZ ;  /* 0x0000000000287805 */ /* 0x000fe2000001ff00 */
[----:B------:R-:W-:Y:S01]  /*1e30*/  ULOP3.LUT UR7, UR7, 0xffffe, URZ, 0xc0, !UPT ;  /* 0x000ffffe07077892 */ /* 0x000fe2000f8ec03f */
[----:B------:R-:W-:Y:S01]  /*1e40*/  CS2R R42, SRZ ;  /* 0x00000000002a7805 */ /* 0x000fe2000001ff00 */
[----:B------:R2:W-:Y:S01]  /*1e50*/  STL [R1+0x60], RZ ;  /* 0x000060ff01007387 */ /* 0x0005e20000100800 */
[----:B------:R-:W-:Y:S01]  /*1e60*/  CS2R R44, SRZ ;  /* 0x00000000002c7805 */ /* 0x000fe2000001ff00 */
[----:B------:R-:W-:Y:S01]  /*1e70*/  UIADD3 UR7, UR6, -UR7, URZ ;  /* 0x8000000706077290 */ /* 0x000fe2000fffe03f */
[----:B------:R-:W-:Y:S01]  /*1e80*/  CS2R R46, SRZ ;  /* 0x00000000002e7805 */ /* 0x000fe2000001ff00 */
[----:B------:R2:W-:Y:S01]  /*1e90*/  STL [R1+0x5c], RZ ;  /* 0x00005cff01007387 */ /* 0x0005e20000100800 */
[----:B------:R-:W-:Y:S01]  /*1ea0*/  CS2R R48, SRZ ;  /* 0x0000000000307805 */ /* 0x000fe2000001ff00 */
[----:B------:R-:W-:Y:S01]  /*1eb0*/  ULEA UR7, UR7, UR44, 0xc ;  /* 0x0000002c07077291 */ /* 0x000fe2000f8e603f */
[----:B------:R-:W-:Y:S01]  /*1ec0*/  CS2R R50, SRZ ;  /* 0x0000000000327805 */ /* 0x000fe2000001ff00 */
[----:B------:R2:W-:Y:S01]  /*1ed0*/  STL [R1+0x58], RZ ;  /* 0x000058ff01007387 */ /* 0x0005e20000100800 */
[----:B------:R-:W-:Y:S01]  /*1ee0*/  CS2R R52, SRZ ;  /* 0x0000000000347805 */ /* 0x000fe2000001ff00 */
[----:B------:R-:W-:Y:S01]  /*1ef0*/  UIADD3 UR7, UR7, 0x6200, URZ ;  /* 0x0000620007077890 */ /* 0x000fe2000fffe03f */
[----:B------:R-:W-:Y:S01]  /*1f00*/  CS2R R54, SRZ ;  /* 0x0000000000367805 */ /* 0x000fe2000001ff00 */
[----:B------:R2:W-:Y:S01]  /*1f10*/  STL [R1+0x54], RZ ;  /* 0x000054ff01007387 */ /* 0x0005e20000100800 */
[----:B------:R-:W-:Y:S01]  /*1f20*/  CS2R R56, SRZ ;  /* 0x0000000000387805 */ /* 0x000fe2000001ff00 */
[----:B------:R-:W-:Y:S01]  /*1f30*/  USHF.R.U32.HI UR7, URZ, 0x4, UR7 ;  /* 0x000000043f077899 */ /* 0x000fe20008011607 */
[----:B------:R-:W-:Y:S01]  /*1f40*/  CS2R R58, SRZ ;  /* 0x00000000003a7805 */ /* 0x000fe2000001ff00 */
[----:B------:R2:W-:Y:S01]  /*1f50*/  STL [R1+0x50], RZ ;  /* 0x000050ff01007387 */ /* 0x0005e20000100800 */
[----:B------:R-:W-:Y:S01]  /*1f60*/  CS2R R60, SRZ ;  /* 0x00000000003c7805 */ /* 0x000fe2000001ff00 */
[----:B------:R-:W-:Y:S01]  /*1f70*/  ULOP3.LUT UR9, UR7, 0x3fff, URZ, 0xc0, !UPT ;  /* 0x00003fff07097892 */ /* 0x000fe2000f8ec03f */
        /* <DEDUP_REMOVED lines=59> */
[----:B------:R-:W-:Y:S01]  /*2330*/  CS2R R150, SRZ ;  /* 0x0000000000967805 */ /* 0x000fe2000001ff00 */
[----:B------:R2:W-:Y:S04]  /*2340*/  STL [R1+0x10], RZ ;  /* 0x000010ff01007387 */ /* 0x0005e80000100800 */
[----:B------:R2:W-:Y:S04]  /*2350*/  STL [R1+0xc], RZ ;  /* 0x00000cff01007387 */ /* 0x0005e80000100800 */
[----:B------:R2:W-:Y:S04]  /*2360*/  STL [R1+0x8], RZ ;  /* 0x000008ff01007387 */ /* 0x0005e80000100800 */
[----:B------:R2:W-:Y:S04]  /*2370*/  STL [R1+0x4], RZ ;  /* 0x000004ff01007387 */ /* 0x0005e80000100800 */
[----:B------:R2:W-:Y:S01]  /*2380*/  STL [R1], RZ ;  /* 0x000000ff01007387 */ /* 0x0005e20000100800 */
[----:B------:R-:W-:Y:S05]  /*2390*/  @!P0 BRA `(.L_x_21) ;  /* 0x0000001000c88947 */ /* 0x000fea0003800000 */
[----:B------:R-:W-:-:S06]  /*23a0*/  UISETP.NE.AND UP0, UPT, UR57, 0x3, UPT ;  /* 0x000000033900788c */ /* 0x000fcc000bf05270 */
[----:B------:R-:W-:-:S13]  /*23b0*/  PLOP3.LUT P1, PT, PT, PT, UP0, 0x80, 0x0 ;  /* 0x000000000000781c */ /* 0x000fda0003f2f008 */
[----:B------:R-:W-:Y:S05]  /*23c0*/  @!P1 BRA `(.L_x_22) ;  /* 0x0000000000049947 */ /* 0x000fea0003800000 */
[----:B------:R-:W-:Y:S01]  /*23d0*/  BPT.TRAP 0x1 ;  /* 0x000000040000795c */ /* 0x000fe20000300000 */
.L_x_22:
[----:B------:R-:W-:Y:S01]  /*23e0*/  ULEA UR4, UR36, UR44, 0x3 ;  /* 0x0000002c24047291 */ /* 0x000fe2000f8e183f */
[----:B------:R-:W-:-:S04]  /*23f0*/  MOV R0, UR49 ;  /* 0x0000003100007c02 */ /* 0x000fc80008000f00 */
[----:B------:R-:W-:-:S04]  /*2400*/  SHF.L.U32 R0, R0, 0x1f, RZ ;  /* 0x0000001f00007819 */ /* 0x000fc800000006ff */
[----:B------:R1:W3:Y:S01]  /*2410*/  SYNCS.PHASECHK.TRANS64.TRYWAIT P0, [UR4], R0 ;  /* 0x00000000ff0075a7 */ /* 0x0002e20008000144 */
[----:B------:R-:W-:Y:S05]  /*2420*/  @!P1 BRA `(.L_x_23) ;  /* 0x0000000000049947 */ /* 0x000fea0003800000 */
[----:B------:R-:W-:Y:S01]  /*2430*/  BPT.TRAP 0x1 ;  /* 0x000000040000795c */ /* 0x000fe20000300000 */
.L_x_23:
[----:B---3--:R-:W-:Y:S05]  /*2440*/  @P0 BRA `(.L_x_24) ;  /* 0x0000000000080947 */ /* 0x008fea0003800000 */
[----:B------:R-:W3:Y:S02]  /*2450*/  SYNCS.PHASECHK.TRANS64.TRYWAIT P0, [UR4], R0 ;  /* 0x00000000ff0075a7 */ /* 0x000ee40008000144 */
[----:B---3--:R-:W-:Y:S05]  /*2460*/  @!P0 BRA `(.L_x_25) ;  /* 0x0000018c00a48947 */ /* 0x008fea0003800000 */
.L_x_24:
[----:B------:R-:W-:Y:S01]  /*2470*/  UIADD3 UR4, UR44, 0x16200, URZ ;  /* 0x000162002c047890 */ /* 0x000fe2000fffe03f */
[----:B------:R-:W-:Y:S01]  /*2480*/  WARPGROUP.ARRIVE ;  /* 0x00000000000079c5 */ /* 0x000fe20000000000 */
[----:B------:R-:W-:Y:S01]  /*2490*/  ULOP3.LUT UR5, UR9, 0x10000, URZ, 0xfc, !UPT ;  /* 0x0001000009057892 */ /* 0x000fe2000f8efc3f */
[----:B------:R4:W-:Y:S01]  /*24a0*/  STL [R1+0xb0], RZ ;  /* 0x0000b0ff01007387 */ /* 0x0009e20000100800 */
[----:B------:R-:W-:Y:S01]  /*24b0*/  USHF.R.U32.HI UR4, URZ, 0x4, UR4 ;  /* 0x000000043f047899 */ /* 0x000fe20008011604 */
[----:B------:R-:W-:Y:S01]  /*24c0*/  CS2R R228, SRZ ;  /* 0x0000000000e47805 */ /* 0x000fe2000001ff00 */
[----:B------:R-:W-:Y:S01]  /*24d0*/  UMOV UR7, 0x80000020 ;  /* 0x8000002000077882 */ /* 0x000fe20000000000 */
[----:B------:R4:W-:Y:S01]  /*24e0*/  STL [R1+0xac], RZ ;  /* 0x0000acff01007387 */ /* 0x0009e20000100800 */
[----:B------:R-:W-:Y:S01]  /*24f0*/  ULOP3.LUT UR4, UR4, 0x3fff, URZ, 0xc0, !UPT ;  /* 0x00003fff04047892 */ /* 0x000fe2000f8ec03f */
[----:B------:R-:W-:Y:S01]  /*2500*/  MOV R17, RZ ;  /* 0x000000ff00117202 */ /* 0x000fe20000000f00 */
[----:B------:R-:W-:Y:S01]  /*2510*/  UMOV UR8, 0x2 ;  /* 0x0000000200087882 */ /* 0x000fe20000000000 */
[----:B------:R4:W-:Y:S01]  /*2520*/  STL [R1+0xa8], RZ ;  /* 0x0000a8ff01007387 */ /* 0x0009e20000100800 */
[----:B------:R-:W-:Y:S01]  /*2530*/  ULOP3.LUT UR6, UR4, 0x10000, URZ, 0xfc, !UPT ;  /* 0x0001000004067892 */ /* 0x000fe2000f8efc3f */
[----:B------:R-:W-:Y:S01]  /*2540*/  CS2R R18, SRZ ;  /* 0x0000000000127805 */ /* 0x000fe2000001ff00 */
[----:B------:R-:W-:Y:S01]  /*2550*/  ULEA UR4, UR36, UR5, 0x9 ;  /* 0x0000000524047291 */ /* 0x000fe2000f8e483f */
[----:B------:R4:W-:Y:S01]  /*2560*/  STL [R1+0xa4], RZ ;  /* 0x0000a4ff01007387 */ /* 0x0009e20000100800 */
[----:B------:R-:W-:Y:S01]  /*2570*/  ULEA UR6, UR36, UR6, 0xa ;  /* 0x0000000624067291 */ /* 0x000fe2000f8e503f */
[----:B------:R-:W-:Y:S01]  /*2580*/  CS2R R22, SRZ ;  /* 0x0000000000167805 */ /* 0x000fe2000001ff00 */
[----:B------:R-:W-:Y:S01]  /*2590*/  UMOV UR5, 0x80000020 ;  /* 0x8000002000057882 */ /* 0x000fe20000000000 */
[----:B------:R4:W-:Y:S01]  /*25a0*/  STL [R1+0xa0], RZ ;  /* 0x0000a0ff01007387 */ /* 0x0009e20000100800 */
[----:B------:R-:W-:-:S02]  /*25b0*/  CS2R R152, SRZ ;  /* 0x0000000000987805 */ /* 0x000fc4000001ff00 */
[----:B------:R-:W-:Y:S02]  /*25c0*/  CS2R R154, SRZ ;  /* 0x00000000009a7805 */ /* 0x000fe4000001ff00 */
[----:B------:R-:W-:Y:S01]  /*25d0*/  CS2R R156, SRZ ;  /* 0x00000000009c7805 */ /* 0x000fe2000001ff00 */
[----:B------:R4:W-:Y:S01]  /*25e0*/  STL [R1+0x9c], RZ ;  /* 0x00009cff01007387 */ /* 0x0009e20000100800 */
[----:B------:R-:W-:Y:S01]  /*25f0*/  CS2R R158, SRZ ;  /* 0x00000000009e7805 */ /* 0x000fe2000001ff00 */
[----:B------:R-:W-:Y:S01]  /*2600*/  QGMMA.64x256x32.F32.E4M3.E4M3 R24, gdesc[UR4], RZ, !UPT, gsb0 ;  /* 0x03e00000041879f3 */ /* 0x000fe2000c0008ff */
[----:B------:R-:W-:Y:S01]  /*2610*/  UIADD3 UR4, UR4, 0x2, URZ ;  /* 0x0000000204047890 */ /* 0x000fe2000fffe03f */
[----:B------:R4:W-:Y:S01]  /*2620*/  STL [R1+0x98], RZ ;  /* 0x000098ff01007387 */ /* 0x0009e20000100800 */
[----:B------:R-:W-:Y:S01]  /*2630*/  UIADD3 UR6, UR6, 0x2, URZ ;  /* 0x0000000206067890 */ /* 0x000fe2000fffe03f */
[----:B------:R-:W-:Y:S01]  /*2640*/  CS2R R160, SRZ ;  /* 0x0000000000a07805 */ /* 0x000fe2000001ff00 */
[----:B------:R-:W-:Y:S01]  /*2650*/  UMOV UR5, 0x80000020 ;  /* 0x8000002000057882 */ /* 0x000fe20000000000 */
[----:B------:R-:W-:Y:S01]  /*2660*/  UMOV UR7, 0x80000020 ;  /* 0x8000002000077882 */ /* 0x000fe20000000000 */
        /* <DEDUP_REMOVED lines=44> */
[----:B------:R4:W-:Y:S04]  /*2930*/  STL [R1+0x68], RZ ;  /* 0x000068ff01007387 */ /* 0x0009e80000100800 */
        /* <DEDUP_REMOVED lines=25> */
[----:B------:R4:W-:Y:S01]  /*2ad0*/  STL [R1], RZ ;  /* 0x000000ff01007387 */ /* 0x0009e20000100800 */
[----:B------:R-:W-:-:S02]  /*2ae0*/  WARPGROUP.DEPBAR.LE gsb0, 0x0 ;  /* 0x00008000000079c5 */ /* 0x000fc40000010000 */
[----:B------:R-:W-:-:S06]  /*2af0*/  WARPGROUP.ARRIVE ;  /* 0x00000000000079c5 */ /* 0x000fcc0000000000 */
[----:B------:R-:W-:Y:S01]  /*2b00*/  QGMMA.64x256x32.F32.E4M3.E4M3 R24, gdesc[UR4], R24, gsb0 ;  /* 0x03e00000041879f3 */ /* 0x000fe20008000818 */
[----:B------:R-:W-:Y:S02]  /*2b10*/  ULDC UR4, c[0x0][0x50c] ;  /* 0x0001430000047ab9 */ /* 0x000fe40000000800 */
[----:B------:R-:W-:-:S04]  /*2b20*/  UISETP.NE.AND UP0, UPT, UR4, 0x2, UPT ;  /* 0x000000020400788c */ /* 0x000fc8000bf05270 */
[----:B------:R-:W-:-:S06]  /*2b30*/  USEL UR4, URZ, 0x1, UP0 ;  /* 0x000000013f047887 */ /* 0x000fcc0008000000 */
[----:B------:R-:W-:Y:S01]  /*2b40*/  ISETP.NE.AND P0, PT, RZ, UR4, PT ;  /* 0x00000004ff007c0c */ /* 0x000fe2000bf05270 */
[----:B------:R-:W-:-:S12]  /*2b50*/  WARPGROUP.DEPBAR.LE gsb0, 0x0 ;  /* 0x00008000000079c5 */ /* 0x000fd80000010000 */
[----:B----4-:R-:W-:Y:S05]  /*2b60*/  @!P0 BRA `(.L_x_26) ;  /* 0x0000000800b88947 */ /* 0x010fea0003800000 */
[----:B------:R-:W-:Y:S01]  /*2b70*/  FADD R4, RZ, R107 ;  /* 0x0000006bff047221 */ /* 0x000fe20000000000 */
[----:B---3--:R-:W-:-:S01]  /*2b80*/  FADD R3, RZ, R108 ;  /* 0x0000006cff037221 */ /* 0x008fc20000000000 */
[----:B-1----:R-:W-:Y:S01]  /*2b90*/  FADD R0, RZ, R109 ;  /* 0x0000006dff007221 */ /* 0x002fe20000000000 */
[----:B------:R-:W-:-:S01]  /*2ba0*/  FADD R227, RZ, R24 ;  /* 0x00000018ffe37221 */ /* 0x000fc20000000000 */
[----:B------:R-:W-:Y:S01]  /*2bb0*/  FADD R226, RZ, R25 ;  /* 0x00000019ffe27221 */ /* 0x000fe20000000000 */
[----:B------:R1:W-:Y:S01]  /*2bc0*/  STL [R1], R4 ;  /* 0x0000000401007387 */ /* 0x0003e20000100800 */
[----:B------:R-:W-:-:S01]  /*2bd0*/  FADD R225, RZ, R26 ;  /* 0x0000001affe17221 */ /* 0x000fc20000000000 */
[----:B------:R-:W-:Y:S01]  /*2be0*/  FADD R224, RZ, R27 ;  /* 0x0000001bffe07221 */ /* 0x000fe20000000000 */
[----:B------:R-:W-:-:S01]  /*2bf0*/  FADD R223, RZ, R28 ;  /* 0x0000001cffdf7221 */ /* 0x000fc20000000000 */
[----:B------:R3:W-:Y:S01]  /*2c00*/  STL [R1+0x4], R3 ;  /* 0x0000040301007387 */ /* 0x0007e20000100800 */
[----:B------:R-:W-:-:S01]  /*2c10*/  FADD R222, RZ, R29 ;  /* 0x0000001dffde7221 */ /* 0x000fc20000000000 */
[----:B------:R-:W-:Y:S01]  /*2c20*/  FADD R221, RZ, R30 ;  /* 0x0000001effdd7221 */ /* 0x000fe20000000000 */
[----:B------:R-:W-:-:S01]  /*2c30*/  FADD R220, RZ, R31 ;  /* 0x0000001fffdc7221 */ /* 0x000fc20000000000 */
[----:B------:R4:W-:Y:S01]  /*2c40*/  STL [R1+0x8], R0 ;  /* 0x0000080001007387 */ /* 0x0009e20000100800 */
[----:B------:R-:W-:-:S01]  /*2c50*/  FADD R219, RZ, R32 ;  /* 0x00000020ffdb7221 */ /* 0x000fc20000000000 */
[----:B-1----:R-:W-:Y:S01]  /*2c60*/  FADD R4, RZ, R110 ;  /* 0x0000006eff047221 */ /* 0x002fe20000000000 */
[----:B------:R-:W-:-:S01]  /*2c70*/  FADD R218, RZ, R33 ;  /* 0x00000021ffda7221 */ /* 0x000fc20000000000 */
[----:B------:R-:W-:Y:S01]  /*2c80*/  FADD R217, RZ, R34 ;  /* 0x00000022ffd97221 */ /* 0x000fe20000000000 */
[----:B------:R-:W-:-:S01]  /*2c90*/  FADD R216, RZ, R35 ;  /* 0x00000023ffd87221 */ /* 0x000fc20000000000 */
[----:B---3--:R-:W-:Y:S01]  /*2ca0*/  FADD R3, RZ, R111 ;  /* 0x0000006fff037221 */ /* 0x008fe20000000000 */
[----:B------:R1:W-:Y:S01]  /*2cb0*/  STL [R1+0xc], R4 ;  /* 0x00000c0401007387 */ /* 0x0003e20000100800 */
[----:B------:R-:W-:-:S01]  /*2cc0*/  FADD R215, RZ, R36 ;  /* 0x00000024ffd77221 */ /* 0x000fc20000000000 */
[----:B------:R-:W-:Y:S01]  /*2cd0*/  FADD R214, RZ, R37 ;  /* 0x00000025ffd67221 */ /* 0x000fe20000000000 */
[----:B----4-:R-:W-:-:S01]  /*2ce0*/  FADD R0, RZ, R112 ;  /* 0x00000070ff007221 */ /* 0x010fc20000000000 */
        /* <DEDUP_REMOVED lines=90> */
[----:B------:R-:W-:Y:S01]  /*3290*/  FADD R159, RZ, R92 ;  /* 0x0000005cff9f7221 */ /* 0x000fe20000000000 */
[----:B------:R-:W-:-:S01]  /*32a0*/  FADD R158, RZ, R93 ;  /* 0x0000005dff9e7221 */ /* 0x000fc20000000000 */
[----:B------:R-:W-:Y:S01]  /*32b0*/  FADD R157, RZ, R94 ;  /* 0x0000005eff9d7221 */ /* 0x000fe20000000000 */
[----:B------:R-:W-:-:S01]  /*32c0*/  FADD R156, RZ, R95 ;  /* 0x0000005fff9c7221 */ /* 0x000fc20000000000 */
[----:B------:R3:W-:Y:S01]  /*32d0*/  STL [R1+0x5c], R0 ;  /* 0x00005c0001007387 */ /* 0x0007e20000100800 */
[----:B------:R-:W-:-:S01]  /*32e0*/  FADD R155, RZ, R96 ;  /* 0x00000060ff9b7221 */ /* 0x000fc20000000000 */
[----:B-1----:R-:W-:Y:S01]  /*32f0*/  FADD R4, RZ, R131 ;  /* 0x00000083ff047221 */ /* 0x002fe20000000000 */
[----:B------:R-:W-:-:S01]  /*3300*/  FADD R154, RZ, R97 ;  /* 0x00000061ff9a7221 */ /* 0x000fc20000000000 */
[----:B------:R1:W-:Y:S01]  /*3310*/  STL [R1+0x58], R3 ;  /* 0x0000580301007387 */ /* 0x0003e20000100800 */
[----:B------:R-:W-:-:S01]  /*3320*/  FADD R153, RZ, R98 ;  /* 0x00000062ff997221 */ /* 0x000fc20000000000 */
[----:B------:R-:W-:Y:S01]  /*3330*/  FADD R152, RZ, R99 ;  /* 0x00000063ff987221 */ /* 0x000fe20000000000 */
[----:B------:R-:W-:-:S01]  /*3340*/  FADD R23, RZ, R100 ;  /* 0x00000064ff177221 */ /* 0x000fc20000000000 */
[----:B------:R4:W-:Y:S01]  /*3350*/  STL [R1+0x60], R4 ;  /* 0x0000600401007387 */ /* 0x0009e20000100800 */
[----:B------:R-:W-:-:S01]  /*3360*/  FADD R22, RZ, R101 ;  /* 0x00000065ff167221 */ /* 0x000fc20000000000 */
[----:B---3--:R-:W-:Y:S01]  /*3370*/  FADD R0, RZ, R133 ;  /* 0x00000085ff007221 */ /* 0x008fe20000000000 */
[----:B------:R-:W-:-:S01]  /*3380*/  FADD R19, RZ, R102 ;  /* 0x00000066ff137221 */ /* 0x000fc20000000000 */
[----:B------:R-:W-:Y:S01]  /*3390*/  FADD R18, RZ, R103 ;  /* 0x00000067ff127221 */ /* 0x000fe20000000000 */
[----:B------:R-:W-:-:S01]  /*33a0*/  FADD R17, RZ, R104 ;  /* 0x00000068ff117221 */ /* 0x000fc20000000000 */
[----:B-1----:R-:W-:Y:S01]  /*33b0*/  FADD R3, RZ, R132 ;  /* 0x00000084ff037221 */ /* 0x002fe20000000000 */
[----:B------:R-:W-:-:S01]  /*33c0*/  FADD R228, RZ, R105 ;  /* 0x00000069ffe47221 */ /* 0x000fc20000000000 */
[----:B------:R-:W-:Y:S01]  /*33d0*/  FADD R229, RZ, R106 ;  /* 0x0000006affe57221 */ /* 0x000fe20000000000 */
[----:B------:R-:W-:Y:S01]  /*33e0*/  UMOV UR8, URZ ;  /* 0x0000003f00087c82 */ /* 0x000fe20008000000 */
[----:B----4-:R-:W-:Y:S01]  /*33f0*/  FADD R4, RZ, R134 ;  /* 0x00000086ff047221 */ /* 0x010fe20000000000 */
[----:B------:R1:W-:Y:S04]  /*3400*/  STL [R1+0x64], R3 ;  /* 0x0000640301007387 */ /* 0x0003e80000100800 */
[----:B------:R3:W-:Y:S04]  /*3410*/  STL [R1+0x68], R0 ;  /* 0x0000680001007387 */ /* 0x0007e80000100800 */
[----:B------:R4:W-:Y:S01]  /*3420*/  STL [R1+0x6c], R4 ;  /* 0x00006c0401007387 */ /* 0x0009e20000100800 */
[----:B-1----:R-:W-:-:S01]  /*3430*/  FADD R3, RZ, R135 ;  /* 0x00000087ff037221 */ /* 0x002fc20000000000 */
[----:B---3--:R-:W-:-:S04]  /*3440*/  FADD R0, RZ, R136 ;  /* 0x00000088ff007221 */ /* 0x008fc80000000000 */
[----:B------:R1:W-:Y:S01]  /*3450*/  STL [R1+0x70], R3 ;  /* 0x0000700301007387 */ /* 0x0003e20000100800 */
[----:B----4-:R-:W-:-:S03]  /*3460*/  FADD R4, RZ, R137 ;  /* 0x00000089ff047221 */ /* 0x010fc60000000000 */
        /* <DEDUP_REMOVED lines=28> */
[----:B------:R4:W-:Y:S04]  /*3630*/  STL [R1+0xac], R3 ;  /* 0x0000ac0301007387 */ /* 0x0009e80000100800 */
[----:B------:R4:W-:Y:S02]  /*3640*/  STL [R1+0xb0], R0 ;  /* 0x0000b00001007387 */ /* 0x0009e40000100800 */
.L_x_26:
[----:B------:R-:W-:-:S04]  /*3650*/  UIADD3 UR10, UR36, 0x1, URZ ;  /* 0x00000001240a7890 */ /* 0x000fc8000fffe03f */
[----:B------:R-:W-:-:S04]  /*3660*/  UISETP.NE.AND UP0, UPT, UR10, 0x8, UPT ;  /* 0x000000080a00788c */ /* 0x000fc8000bf05270 */
[----:B------:R-:W-:Y:S02]  /*3670*/  USEL UR5, URZ, 0x1, UP0 ;  /* 0x000000013f057887 */ /* 0x000fe40008000000 */
[----:B------:R-:W-:Y:S02]  /*3680*/  USEL UR10, UR10, URZ, UP0 ;  /* 0x0000003f0a0a7287 */ /* 0x000fe40008000000 */
[----:B------:R-:W-:-:S06]  /*3690*/  ULOP3.LUT UR5, UR49, UR5, URZ, 0x3c, !UPT ;  /* 0x0000000531057292 */ /* 0x000fcc000f8e3c3f */
[----:B-1-34-:R-:W-:Y:S01]  /*36a0*/  MOV R0, UR5 ;  /* 0x0000000500007c02 */ /* 0x01afe20008000f00 */
[----:B------:R-:W-:-:S06]  /*36b0*/  UMOV UR5, 0x1 ;  /* 0x0000000100057882 */ /* 0x000fcc0000000000 */
.L_x_21:
[----:B------:R-:W-:-:S04]  /*36c0*/  UISETP.LT.AND UP0, UPT, UR58, 0x1, UPT ;  /* 0x000000013a00788c */ /* 0x000fc8000bf01270 */
[----:B------:R-:W-:-:S04]  /*36d0*/  USEL UR6, UR58, 0x1, UP0 ;  /* 0x000000013a067887 */ /* 0x000fc80008000000 */
[----:B------:R-:W-:-:S04]  /*36e0*/  UIADD3 UR6, UR58, -UR6, URZ ;  /* 0x800000063a067290 */ /* 0x000fc8000fffe03f */
[----:B------:R-:W-:-:S06]  /*36f0*/  UISETP.GE.AND UP0, UPT, UR6, 0x1, UPT ;  /* 0x000000010600788c */ /* 0x000fcc000bf06270 */
[----:B------:R-:W-:-:S13]  /*3700*/  PLOP3.LUT P0, PT, PT, PT, UP0, 0x80, 0x0 ;  /* 0x000000000000781c */ /* 0x000fda0003f0f008 */
[----:B------:R-:W-:Y:S05]  /*3710*/  @!P0 BRA `(.L_x_27) ;  /* 0x0000001000a48947 */ /* 0x000fea0003800000 */
[----:B------:R-:W-:Y:S01]  /*3720*/  MOV R3, UR6 ;  /* 0x0000000600037c02 */ /* 0x000fe20008000f00 */
[----:B------:R-:W-:Y:S01]  /*3730*/  UMOV UR11, UR36 ;  /* 0x00000024000b7c82 */ /* 0x000fe20008000000 */
[----:B------:R-:W-:-:S05]  /*3740*/  ULDC UR12, c[0x0][0x50c] ;  /* 0x00014300000c7ab9 */ /* 0x000fca0000000800 */
.L_x_35:
[----:B------:R-:W-:-:S06]  /*3750*/  UISETP.NE.AND UP0, UPT, UR57, 0x3, UPT ;  /* 0x000000033900788c */ /* 0x000fcc000bf05270 */
[----:B------:R-:W-:-:S13]  /*3760*/  PLOP3.LUT P1, PT, PT, PT, UP0, 0x80, 0x0 ;  /* 0x000000000000781c */ /* 0x000fda0003f2f008 */
[----:B------:R-:W-:Y:S05]  /*3770*/  @!P1 BRA `(.L_x_28) ;  /* 0x0000000000049947 */ /* 0x000fea0003800000 */
[----:B------:R-:W-:Y:S01]  /*3780*/  BPT.TRAP 0x1 ;  /* 0x000000040000795c */ /* 0x000fe20000300000 */
.L_x_28:
[----:B------:R-:W-:Y:S01]  /*3790*/  ULEA UR6, UR10, UR44, 0x3 ;  /* 0x0000002c0a067291 */ /* 0x000fe2000f8e183f */
[----:B------:R-:W-:-:S08]  /*37a0*/  SHF.L.U32 R4, R0, 0x1f, RZ ;  /* 0x0000001f00047819 */ /* 0x000fd000000006ff */
[----:B------:R1:W3:Y:S01]  /*37b0*/  SYNCS.PHASECHK.TRANS64.TRYWAIT P0, [UR6], R4 ;  /* 0x00000004ff0075a7 */ /* 0x0002e20008000146 */
[----:B------:R-:W-:Y:S05]  /*37c0*/  @!P1 BRA `(.L_x_29) ;  /* 0x0000000000049947 */ /* 0x000fea0003800000 */
[----:B------:R-:W-:Y:S01]  /*37d0*/  BPT.TRAP 0x1 ;  /* 0x000000040000795c */ /* 0x000fe20000300000 */
.L_x_29:
[----:B---3--:R-:W-:Y:S05]  /*37e0*/  @P0 BRA `(.L_x_30) ;  /* 0x0000000000080947 */ /* 0x008fea0003800000 */
[----:B------:R-:W3:Y:S02]  /*37f0*/  SYNCS.PHASECHK.TRANS64.TRYWAIT P0, [UR6], R4 ;  /* 0x00000004ff0075a7 */ /* 0x000ee40008000146 */
[----:B---3--:R-:W-:Y:S05]  /*3800*/  @!P0 BRA `(.L_x_31) ;  /* 0x0000017800d48947 */ /* 0x008fea0003800000 */
.L_x_30:
[----:B------:R-:W-:Y:S01]  /*3810*/  UIADD3 UR6, UR44, 0x16200, URZ ;  /* 0x000162002c067890 */ /* 0x000fe2000fffe03f */
[----:B------:R-:W-:Y:S01]  /*3820*/  WARPGROUP.ARRIVE ;  /* 0x00000000000079c5 */ /* 0x000fe20000000000 */
[----:B------:R-:W-:Y:S02]  /*3830*/  UISETP.NE.AND UP0, UPT, UR4, URZ, UPT ;  /* 0x0000003f0400728c */ /* 0x000fe4000bf05270 */
[----:B------:R-:W-:Y:S02]  /*3840*/  USHF.R.U32.HI UR6, URZ, 0x4, UR6 ;  /* 0x000000043f067899 */ /* 0x000fe40008011606 */
[----:B------:R-:W-:Y:S02]  /*3850*/  USEL UR5, UR5, URZ, !UP0 ;  /* 0x0000003f05057287 */ /* 0x000fe4000c000000 */
[----:B------:R-:W-:Y:S02]  /*3860*/  ULOP3.LUT UR6, UR6, 0x3fff, URZ, 0xc0, !UPT ;  /* 0x00003fff06067892 */ /* 0x000fe4000f8ec03f */
[----:B------:R-:W-:-:S02]  /*3870*/  ULOP3.LUT UR4, UR9, 0x10000, URZ, 0xfc, !UPT ;  /* 0x0001000009047892 */ /* 0x000fc4000f8efc3f */
[----:B------:R-:W-:Y:S02]  /*3880*/  ULOP3.LUT UR6, UR6, 0x10000, URZ, 0xfc, !UPT ;  /* 0x0001000006067892 */ /* 0x000fe4000f8efc3f */
[----:B------:R-:W-:Y:S02]  /*3890*/  UISETP.NE.U32.AND UP0, UPT, UR5, URZ, UPT ;  /* 0x0000003f0500728c */ /* 0x000fe4000bf05070 */
[----:B------:R-:W-:Y:S02]  /*38a0*/  ULEA UR4, UR10, UR4, 0x9 ;  /* 0x000000040a047291 */ /* 0x000fe4000f8e483f */
[----:B------:R-:W-:Y:S01]  /*38b0*/  ULEA UR6, UR10, UR6, 0xa ;  /* 0x000000060a067291 */ /* 0x000fe2000f8e503f */
[----:B------:R-:W-:Y:S01]  /*38c0*/  UMOV UR5, 0x80000020 ;  /* 0x8000002000057882 */ /* 0x000fe20000000000 */
[----:B------:R-:W-:Y:S01]  /*38d0*/  UMOV UR7, 0x80000020 ;  /* 0x8000002000077882 */ /* 0x000fe20000000000 */
[----:B------:R-:W-:-:S06]  /*38e0*/  UIADD3 UR8, UR8, 0x2, URZ ;  /* 0x0000000208087890 */ /* 0x000fcc000fffe03f */
[----:B------:R-:W-:Y:S01]  /*38f0*/  QGMMA.64x256x32.F32.E4M3.E4M3 R24, gdesc[UR4], R24, UP0, gsb0 ;  /* 0x03e00000041879f3 */ /* 0x000fe2000b800818 */
[----:B------:R-:W-:Y:S02]  /*3900*/  UIADD3 UR4, UR4, 0x2, URZ ;  /* 0x0000000204047890 */ /* 0x000fe4000fffe03f */
[----:B------:R-:W-:Y:S01]  /*3910*/  UIADD3 UR6, UR6, 0x2, URZ ;  /* 0x0000000206067890 */ /* 0x000fe2000fffe03f */
[----:B------:R-:W-:Y:S01]  /*3920*/  UMOV UR5, 0x80000020 ;  /* 0x8000002000057882 */ /* 0x000fe20000000000 */
[----:B------:R-:W-:Y:S01]  /*3930*/  UMOV UR7, 0x80000020 ;  /* 0x8000002000077882 */ /* 0x000fe20000000000 */
[----:B------:R-:W-:Y:S01]  /*3940*/  UISETP.NE.AND UP0, UPT, UR8, UR12, UPT ;  /* 0x0000000c0800728c */ /* 0x000fe2000bf05270 */
[----:B------:R-:W-:Y:S02]  /*3950*/  WARPGROUP.DEPBAR.LE gsb0, 0x0 ;  /* 0x00008000000079c5 */ /* 0x000fe40000010000 */
[----:B------:R-:W-:-:S15]  /*3960*/  WARPGROUP.ARRIVE ;  /* 0x00000000000079c5 */ /* 0x000fde0000000000 */
[----:B------:R-:W-:-:S04]  /*3970*/  NOP ;  /* 0x0000000000007918 */ /* 0x000fc80000000000 */
[----:B------:R-:W-:Y:S01]  /*3980*/  QGMMA.64x256x32.F32.E4M3.E4M3 R24, gdesc[UR4], R24, gsb0 ;  /* 0x03e00000041879f3 */ /* 0x000fe20008000818 */
[----:B------:R-:W-:-:S06]  /*3990*/  USEL UR4, URZ, 0x1, UP0 ;  /* 0x000000013f047887 */ /* 0x000fcc0008000000 */
[----:B------:R-:W-:Y:S01]  /*39a0*/  ISETP.NE.AND P0, PT, RZ, UR4, PT ;  /* 0x00000004ff007c0c */ /* 0x000fe2000bf05270 */
[----:B------:R-:W-:-:S12]  /*39b0*/  WARPGROUP.DEPBAR.LE gsb0, 0x0 ;  /* 0x00008000000079c5 */ /* 0x000fd80000010000 */
[----:B------:R-:W-:Y:S05]  /*39c0*/  @!P0 BRA `(.L_x_32) ;  /* 0x0000000c008c8947 */ /* 0x000fea0003800000 */
[----:B------:R-:W4:Y:S04]  /*39d0*/  LDL.LU R20, [R1] ;  /* 0x0000000001147983 */ /* 0x000f280000300800 */
[----:B------:R-:W2:Y:S04]  /*39e0*/  LDL.LU R15, [R1+0x4] ;  /* 0x00000400010f7983 */ /* 0x000ea80000300800 */
        /* <DEDUP_REMOVED lines=8> */
[----:B---3--:R-:W3:Y:S01]  /*3a70*/  LDL.LU R6, [R1+0x28] ;  /* 0x0000280001067983 */ /* 0x008ee20000300800 */
[----:B------:R-:W-:-:S01]  /*3a80*/  FADD R227, R24, R227 ;  /* 0x000000e318e37221 */ /* 0x000fc20000000000 */
[----:B------:R-:W-:Y:S01]  /*3a90*/  FADD R226, R25, R226 ;  /* 0x000000e219e27221 */ /* 0x000fe20000000000 */
[----:B------:R-:W-:-:S01]  /*3aa0*/  FADD R225, R26, R225 ;  /* 0x000000e11ae17221 */ /* 0x000fc20000000000 */
[----:B------:R-:W-:Y:S01]  /*3ab0*/  STL [R1+0xdc], R5 ;  /* 0x0000dc0501007387 */ /* 0x000fe20000100800 */
[----:B------:R-:W-:-:S01]  /*3ac0*/  FADD R224, R27, R224 ;  /* 0x000000e01be07221 */ /* 0x000fc20000000000 */
[----:B------:R-:W-:Y:S01]  /*3ad0*/  FADD R223, R28, R223 ;  /* 0x000000df1cdf7221 */ /* 0x000fe20000000000 */
[----:B------:R-:W-:-:S01]  /*3ae0*/  FADD R222, R29, R222 ;  /* 0x000000de1dde7221 */ /* 0x000fc20000000000 */
[----:B------:R-:W-:Y:S01]  /*3af0*/  STL [R1+0xd8], R3 ;  /* 0x0000d80301007387 */ /* 0x000fe20000100800 */
[----:B------:R-:W-:-:S01]  /*3b00*/  FADD R221, R30, R221 ;  /* 0x000000dd1edd7221 */ /* 0x000fc20000000000 */
[----:B------:R-:W-:Y:S01]  /*3b10*/  FADD R220, R31, R220 ;  /* 0x000000dc1fdc7221 */ /* 0x000fe20000000000 */
[----:B------:R-:W-:-:S01]  /*3b20*/  FADD R219, R32, R219 ;  /* 0x000000db20db7221 */ /* 0x000fc20000000000 */
[----:B-----5:R-:W-:Y:S01]  /*3b30*/  STL [R1+0xd4], R2 ;  /* 0x0000d40201007387 */ /* 0x020fe20000100800 */
[----:B------:R-:W-:-:S01]  /*3b40*/  FADD R218, R33, R218 ;  /* 0x000000da21da7221 */ /* 0x000fc20000000000 */
[----:B------:R-:W-:Y:S01]  /*3b50*/  FADD R217, R34, R217 ;  /* 0x000000d922d97221 */ /* 0x000fe20000000000 */
[----:B------:R-:W-:-:S01]  /*3b60*/  FADD R216, R35, R216 ;  /* 0x000000d823d87221 */ /* 0x000fc20000000000 */
[----:B------:R-:W-:Y:S01]  /*3b70*/  STL [R1+0xd0], R0 ;  /* 0x0000d00001007387 */ /* 0x000fe20000100800 */
[----:B------:R-:W-:-:S01]  /*3b80*/  FADD R215, R36, R215 ;  /* 0x000000d724d77221 */ /* 0x000fc20000000000 */
[----:B------:R-:W-:Y:S01]  /*3b90*/  FADD R214, R37, R214 ;  /* 0x000000d625d67221 */ /* 0x000fe20000000000 */
        /* <DEDUP_REMOVED lines=69> */
[----:B----4-:R-:W-:Y:S01]  /*3ff0*/  FADD R20, R107, R20 ;  /* 0x000000146b147221 */ /* 0x010fe20000000000 */
[----:B--2---:R-:W-:-:S04]  /*4000*/  FADD R15, R108, R15 ;  /* 0x0000000f6c0f7221 */ /* 0x004fc80000000000 */
[----:B------:R2:W-:Y:S01]  /*4010*/  STL [R1], R20 ;  /* 0x0000001401007387 */ /* 0x0005e20000100800 */
[----:B------:R-:W-:-:S03]  /*4020*/  FADD R14, R109, R14 ;  /* 0x0000000e6d0e7221 */ /* 0x000fc60000000000 */
[----:B------:R4:W-:Y:S01]  /*4030*/  STL [R1+0x4], R15 ;  /* 0x0000040f01007387 */ /* 0x0009e20000100800 */
        /* <DEDUP_REMOVED lines=13> */
[----:B------:R-:W4:Y:S01]  /*4110*/  LDL.LU R21, [R1+0x2c] ;  /* 0x00002c0001157983 */ /* 0x000f220000300800 */
[----:B---3--:R-:W-:-:S03]  /*4120*/  FADD R6, R117, R6 ;  /* 0x0000000675067221 */ /* 0x008fc60000000000 */
[----:B------:R3:W-:Y:S04]  /*4130*/  STL [R1+0x20], R8 ;  /* 0x0000200801007387 */ /* 0x0007e80000100800 */
[----:B--2---:R-:W2:Y:S04]  /*4140*/  LDL.LU R20, [R1+0x30] ;  /* 0x0000300001147983 */ /* 0x004ea80000300800 */
[----:B------:R3:W-:Y:S04]  /*4150*/  STL [R1+0x24], R7 ;  /* 0x0000240701007387 */ /* 0x0007e80000100800 */
[----:B----4-:R-:W4:Y:S04]  /*4160*/  LDL.LU R15, [R1+0x34] ;  /* 0x00003400010f7983 */ /* 0x010f280000300800 */
[----:B------:R3:W-:Y:S04]  /*4170*/  STL [R1+0x28], R6 ;  /* 0x0000280601007387 */ /* 0x0007e80000100800 */
[----:B-1----:R-:W4:Y:S04]  /*4180*/  LDL.LU R14, [R1+0x38] ;  /* 0x00003800010e7983 */ /* 0x002f280000300800 */
[----:B------:R-:W4:Y:S04]  /*4190*/  LDL.LU R13, [R1+0x3c] ;  /* 0x00003c00010d7983 */ /* 0x000f280000300800 */
[----:B------:R-:W4:Y:S04]  /*41a0*/  LDL.LU R12, [R1+0x40] ;  /* 0x00004000010c7983 */ /* 0x000f280000300800 */
[----:B------:R-:W4:Y:S04]  /*41b0*/  LDL.LU R11, [R1+0x44] ;  /* 0x00004400010b7983 */ /* 0x000f280000300800 */
[----:B------:R-:W4:Y:S04]  /*41c0*/  LDL.LU R10, [R1+0x48] ;  /* 0x00004800010a7983 */ /* 0x000f280000300800 */
[----:B------:R-:W4:Y:S04]  /*41d0*/  LDL.LU R9, [R1+0x4c] ;  /* 0x00004c0001097983 */ /* 0x000f280000300800 */
[----:B---3--:R-:W3:Y:S04]  /*41e0*/  LDL.LU R8, [R1+0x50] ;  /* 0x0000500001087983 */ /* 0x008ee80000300800 */
[----:B------:R-:W3:Y:S04]  /*41f0*/  LDL.LU R7, [R1+0x54] ;  /* 0x0000540001077983 */ /* 0x000ee80000300800 */
[----:B------:R-:W3:Y:S04]  /*4200*/  LDL.LU R6, [R1+0x58] ;  /* 0x0000580001067983 */ /* 0x000ee80000300800 */
[----:B------:R-:W3:Y:S04]  /*4210*/  LDL.LU R5, [R1+0x5c] ;  /* 0x00005c0001057983 */ /* 0x000ee80000300800 */
[----:B------:R-:W3:Y:S04]  /*4220*/  LDL.LU R4, [R1+0x60] ;  /* 0x0000600001047983 */ /* 0x000ee80000300800 */
[----:B------:R-:W3:Y:S04]  /*4230*/  LDL.LU R3, [R1+0x64] ;  /* 0x0000640001037983 */ /* 0x000ee80000300800 */
[----:B------:R-:W3:Y:S04]  /*4240*/  LDL.LU R2, [R1+0x68] ;  /* 0x0000680001027983 */ /* 0x000ee80000300800 */
[----:B------:R-:W3:Y:S01]  /*4250*/  LDL.LU R0, [R1+0x6c] ;  /* 0x00006c0001007983 */ /* 0x000ee20000300800 */
[----:B------:R-:W-:-:S01]  /*4260*/  FADD R21, R118, R21 ;  /* 0x0000001576157221 */ /* 0x000fc20000000000 */
[----:B--2---:R-:W-:-:S04]  /*4270*/  FADD R20, R119, R20 ;  /* 0x0000001477147221 */ /* 0x004fc80000000000 */
[----:B------:R-:W-:Y:S01]  /*4280*/  STL [R1+0x2c], R21 ;  /* 0x00002c1501007387 */ /* 0x000fe20000100800 */
[----:B----4-:R-:W-:-:S03]  /*4290*/  FADD R15, R120, R15 ;  /* 0x0000000f780f7221 */ /* 0x010fc60000000000 */
[----:B------:R-:W-:Y:S01]  /*42a0*/  STL [R1+0x30], R20 ;  /* 0x0000301401007387 */ /* 0x000fe20000100800 */
[----:B------:R-:W-:-:S03]  /*42b0*/  FADD R14, R121, R14 ;  /* 0x0000000e790e7221 */ /* 0x000fc60000000000 */
        /* <DEDUP_REMOVED lines=11> */
[----:B---3--:R-:W-:-:S03]  /*4370*/  FADD R8, R127, R8 ;  /* 0x000000087f087221 */ /* 0x008fc60000000000 */
        /* <DEDUP_REMOVED lines=8> */
[----:B------:R1:W-:Y:S01]  /*4400*/  STL [R1+0x5c], R5 ;  /* 0x00005c0501007387 */ /* 0x0003e20000100800 */
[----:B------:R-:W-:-:S03]  /*4410*/  FADD R3, R132, R3 ;  /* 0x0000000384037221 */ /* 0x000fc60000000000 */
[----:B------:R-:W-:Y:S01]  /*4420*/  STL [R1+0x60], R4 ;  /* 0x0000600401007387 */ /* 0x000fe20000100800 */
[----:B------:R-:W-:-:S03]  /*4430*/  FADD R2, R133, R2 ;  /* 0x0000000285027221 */ /* 0x000fc60000000000 */
[----:B-1----:R-:W2:Y:S01]  /*4440*/  LDL.LU R5, [R1+0x70] ;  /* 0x0000700001057983 */ /* 0x002ea20000300800 */
[----:B------:R-:W-:-:S03]  /*4450*/  FADD R0, R134, R0 ;  /* 0x0000000086007221 */ /* 0x000fc60000000000 */
[----:B------:R1:W-:Y:S04]  /*4460*/  STL [R1+0x64], R3 ;  /* 0x0000640301007387 */ /* 0x0003e80000100800 */
[----:B-1----:R-:W3:Y:S04]  /*4470*/  LDL.LU R3, [R1+0x74] ;  /* 0x0000740001037983 */ /* 0x002ee80000300800 */
[----:B------:R1:W-:Y:S04]  /*4480*/  STL [R1+0x68], R2 ;  /* 0x0000680201007387 */ /* 0x0003e80000100800 */
[----:B-1----:R-:W4:Y:S04]  /*4490*/  LDL.LU R2, [R1+0x78] ;  /* 0x0000780001027983 */ /* 0x002f280000300800 */
[----:B------:R1:W-:Y:S04]  /*44a0*/  STL [R1+0x6c], R0 ;  /* 0x00006c0001007387 */ /* 0x0003e80000100800 */
[----:B-1----:R-:W4:Y:S04]  /*44b0*/  LDL.LU R0, [R1+0x7c] ;  /* 0x00007c0001007983 */ /* 0x002f280000300800 */
[----:B------:R-:W4:Y:S04]  /*44c0*/  LDL.LU R21, [R1+0x80] ;  /* 0x0000800001157983 */ /* 0x000f280000300800 */
        /* <DEDUP_REMOVED lines=11> */
[----:B------:R-:W4:Y:S01]  /*4580*/  LDL.LU R4, [R1+0xb0] ;  /* 0x0000b00001047983 */ /* 0x000f220000300800 */
[----:B------:R-:W-:Y:S01]  /*4590*/  UMOV UR8, URZ ;  /* 0x0000003f00087c82 */ /* 0x000fe20008000000 */
[----:B--2---:R-:W-:-:S05]  /*45a0*/  FADD R5, R135, R5 ;  /* 0x0000000587057221 */ /* 0x004fca0000000000 */
[----:B------:R1:W-:Y:S01]  /*45b0*/  STL [R1+0x70], R5 ;  /* 0x0000700501007387 */ /* 0x0003e20000100800 */
[----:B---3--:R-:W-:-:S03]  /*45c0*/  FADD R3, R136, R3 ;  /* 0x0000000388037221 */ /* 0x008fc60000000000 */
[----:B-1----:R1:W5:Y:S04]  /*45d0*/  LDL.LU R5, [R1+0xdc] ;  /* 0x0000dc0001057983 */ /* 0x0023680000300800 */
[----:B------:R2:W-:Y:S01]  /*45e0*/  STL [R1+0x74], R3 ;  /* 0x0000740301007387 */ /* 0x0005e20000100800 */
[----:B----4-:R-:W-:-:S03]  /*45f0*/  FADD R2, R137, R2 ;  /* 0x0000000289027221 */ /* 0x010fc60000000000 */
[----:B--2---:R1:W5:Y:S04]  /*4600*/  LDL.LU R3, [R1+0xd8] ;  /* 0x0000d80001037983 */ /* 0x0043680000300800 */
[----:B------:R2:W-:Y:S01]  /*4610*/  STL [R1+0x78], R2 ;  /* 0x0000780201007387 */ /* 0x0005e20000100800 */
[----:B------:R-:W-:-:S03]  /*4620*/  FADD R0, R138, R0 ;  /* 0x000000008a007221 */ /* 0x000fc60000000000 */
[----:B--2---:R1:W5:Y:S01]  /*4630*/  LDL.LU R2, [R1+0xd4] ;  /* 0x0000d40001027983 */ /* 0x0043620000300800 */
[----:B------:R-:W-:-:S03]  /*4640*/  FADD R21, R139, R21 ;  /* 0x000000158b157221 */ /* 0x000fc60000000000 */
[----:B------:R2:W-:Y:S01]  /*4650*/  STL [R1+0x7c], R0 ;  /* 0x00007c0001007387 */ /* 0x0005e20000100800 */
[----:B------:R-:W-:-:S01]  /*4660*/  FADD R20, R140, R20 ;  /* 0x000000148c147221 */ /* 0x000fc20000000000 */
[----:B------:R-:W-:Y:S02]  /*4670*/  FADD R15, R141, R15 ;  /* 0x0000000f8d0f7221 */ /* 0x000fe40000000000 */
[----:B--2---:R1:W5:Y:S01]  /*4680*/  LDL.LU R0, [R1+0xd0] ;  /* 0x0000d00001007983 */ /* 0x0043620000300800 */
        /* <DEDUP_REMOVED lines=16> */
[----:B------:R-:W-:-:S01]  /*4790*/  FADD R6, R150, R6 ;  /* 0x0000000696067221 */ /* 0x000fc20000000000 */
[----:B------:R-:W-:Y:S02]  /*47a0*/  FADD R4, R4, R151 ;  /* 0x0000009704047221 */ /* 0x000fe40000000000 */
[----:B------:R1:W-:Y:S04]  /*47b0*/  STL [R1+0xa0], R9 ;  /* 0x0000a00901007387 */ /* 0x0003e80000100800 */
[----:B------:R1:W-:Y:S04]  /*47c0*/  STL [R1+0xa4], R8 ;  /* 0x0000a40801007387 */ /* 0x0003e80000100800 */
[----:B------:R1:W-:Y:S04]  /*47d0*/  STL [R1+0xa8], R7 ;  /* 0x0000a80701007387 */ /* 0x0003e80000100800 */
[----:B------:R1:W-:Y:S04]  /*47e0*/  STL [R1+0xb0], R4 ;  /* 0x0000b00401007387 */ /* 0x0003e80000100800 */
[----:B------:R1:W-:Y:S02]  /*47f0*/  STL [R1+0xac], R6 ;  /* 0x0000ac0601007387 */ /* 0x0003e40000100800 */
.L_x_32:
[----:B------:R-:W-:Y:S05]  /*4800*/  @!P1 BRA `(.L_x_33) ;  /* 0x0000000000049947 */ /* 0x000fea0003800000 */
[----:B------:R-:W-:Y:S01]  /*4810*/  BPT.TRAP 0x1 ;  /* 0x000000040000795c */ /* 0x000fe20000300000 */
.L_x_33:
[----:B-1-3--:R-:W3:Y:S04]  /*4820*/  LDL R4, [R1+0xbc] ;  /* 0x0000bc0001047983 */ /* 0x00aee80000100800 */
[----:B------:R-:W4:Y:S01]  /*4830*/  LDL R6, [R1+0xc0] ;  /* 0x0000c00001067983 */ /* 0x000f220000100800 */
[----:B---3--:R-:W-:-:S13]  /*4840*/  ISETP.NE.AND P0, PT, R4, RZ, PT ;  /* 0x000000ff0400720c */ /* 0x008fda0003f05270 */
[----:B------:R-:W-:-:S05]  /*4850*/  VOTEU.ANY UP0, P0 ;  /* 0x00000000003f7886 */ /* 0x000fca0000000100 */
[----:B------:R-:W-:-:S04]  /*4860*/  @UP0 ULEA UR5, UR11, UR44, 0x3 ;  /* 0x0000002c0b050291 */ /* 0x000fc8000f8e183f */
[----:B------:R-:W-:Y:S02]  /*4870*/  @UP0 UIADD3 UR5, UR5, 0x40, URZ ;  /* 0x0000004005050890 */ /* 0x000fe4000fffe03f */
[----:B------:R-:W-:-:S04]  /*4880*/  UISETP.GT.U32.AND UP0, UPT, UR45, 0x1, UPT ;  /* 0x000000012d00788c */ /* 0x000fc8000bf04070 */
[----:B------:R-:W-:-:S04]  /*4890*/  MOV R4, UR5 ;  /* 0x0000000500047c02 */ /* 0x000fc80008000f00 */
[----:B----4-:R-:W-:-:S04]  /*48a0*/  @P0 PRMT R4, R6, 0x654, R4 ;  /* 0x0000065406040816 */ /* 0x010fc80000000004 */
[----:B------:R1:W-:Y:S01]  /*48b0*/  @P0 SYNCS.ARRIVE.TRANS64.RED.A1T0 RZ, [R4+URZ], RZ ;  /* 0x000000ff04ff09a7 */ /* 0x0003e2000810043f */
[----:B------:R-:W-:-:S13]  /*48c0*/  PLOP3.LUT P0, PT, PT, PT, UP0, 0x80, 0x0 ;  /* 0x000000000000781c */ /* 0x000fda0003f0f008 */
[----:B-1----:R-:W-:Y:S05]  /*48d0*/  @P0 BRA `(.L_x_34) ;  /* 0x0000000000040947 */ /* 0x002fea0003800000 */
[----:B------:R-:W-:Y:S01]  /*48e0*/  BPT.TRAP 0x1 ;  /* 0x000000040000795c */ /* 0x000fe20000300000 */
.L_x_34:
[----:B------:R-:W-:Y:S01]  /*48f0*/  UIADD3 UR10, UR10, 0x1, URZ ;  /* 0x000000010a0a7890 */ /* 0x000fe2000fffe03f */
[C---:B-----5:R-:W-:Y:S01]  /*4900*/  ISETP.GT.AND P0, PT, R3.reuse, 0x1, PT ;  /* 0x000000010300780c */ /* 0x060fe20003f04270 */
[----:B------:R-:W-:Y:S01]  /*4910*/  UIADD3 UR11, UR11, 0x1, URZ ;  /* 0x000000010b0b7890 */ /* 0x000fe2000fffe03f */
[----:B------:R-:W-:Y:S01]  /*4920*/  IADD3 R3, R3, -0x1, RZ ;  /* 0xffffffff03037810 */ /* 0x000fe20007ffe0ff */
[----:B------:R-:W-:Y:S02]  /*4930*/  UISETP.NE.AND UP0, UPT, UR10, 0x8, UPT ;  /* 0x000000080a00788c */ /* 0x000fe4000bf05270 */
[----:B------:R-:W-:Y:S02]  /*4940*/  UISETP.NE.AND UP1, UPT, UR11, 0x8, UPT ;  /* 0x000000080b00788c */ /* 0x000fe4000bf25270 */
[----:B------:R-:W-:Y:S02]  /*4950*/  USEL UR5, URZ, 0x1, UP0 ;  /* 0x000000013f057887 */ /* 0x000fe40008000000 */
[----:B------:R-:W-:-:S02]  /*4960*/  USEL UR10, UR10, URZ, UP0 ;  /* 0x0000003f0a0a7287 */ /* 0x000fc40008000000 */
[----:B------:R-:W-:Y:S02]  /*4970*/  USEL UR11, UR11, URZ, UP1 ;  /* 0x0000003f0b0b7287 */ /* 0x000fe40008800000 */
[----:B------:R-:W-:Y:S01]  /*4980*/  LOP3.LUT R0, R0, UR5, RZ, 0x3c, !PT ;  /* 0x0000000500007c12 */ /* 0x000fe2000f8e3cff */
[----:B------:R-:W-:Y:S01]  /*4990*/  UMOV UR5, 0x1 ;  /* 0x0000000100057882 */ /* 0x000fe20000000000 */
[----:B------:R-:W-:Y:S08]  /*49a0*/  @P0 BRA `(.L_x_35) ;  /* 0xffffffec00680947 */ /* 0x000ff0000383ffff */
.L_x_27:
[----:B------:R-:W-:-:S04]  /*49b0*/  UISETP.NE.AND UP0, UPT, UR8, URZ, UPT ;  /* 0x0000003f0800728c */ /* 0x000fc8000bf05270 */
[----:B------:R-:W-:-:S06]  /*49c0*/  USEL UR4, URZ, 0x1, !UP0 ;  /* 0x000000013f047887 */ /* 0x000fcc000c000000 */
[----:B------:R-:W-:-:S13]  /*49d0*/  ISETP.NE.AND P0, PT, RZ, UR4, PT ;  /* 0x00000004ff007c0c */ /* 0x000fda000bf05270 */
[----:B------:R-:W-:Y:S05]  /*49e0*/  @!P0 BRA `(.L_x_36) ;  /* 0x0000000c00688947 */ /* 0x000fea0003800000 */
[----:B------:R-:W3:Y:S04]  /*49f0*/  LDL.LU R4, [R1+0xb0] ;  /* 0x0000b00001047983 */ /* 0x000ee80000300800 */
[----:B------:R-:W4:Y:S04]  /*4a00*/  LDL.LU R6, [R1+0xac] ;  /* 0x0000ac0001067983 */ /* 0x000f280000300800 */
[----:B------:R-:W2:Y:S04]  /*4a10*/  LDL.LU R7, [R1+0xa8] ;  /* 0x0000a80001077983 */ /* 0x000ea80000300800 */
[----:B------:R-:W3:Y:S04]  /*4a20*/  LDL.LU R8, [R1+0xa4] ;  /* 0x0000a40001087983 */ /* 0x000ee80000300800 */
[----:B------:R-:W4:Y:S04]  /*4a30*/  LDL.LU R9, [R1+0xa0] ;  /* 0x0000a00001097983 */ /* 0x000f280000300800 */
[----:B------:R-:W2:Y:S04]  /*4a40*/  LDL.LU R10, [R1+0x9c] ;  /* 0x00009c00010a7983 */ /* 0x000ea80000300800 */
[----:B------:R-:W3:Y:S04]  /*4a50*/  LDL.LU R11, [R1+0x98] ;  /* 0x00009800010b7983 */ /* 0x000ee80000300800 */
[----:B------:R-:W4:Y:S04]  /*4a60*/  LDL.LU R12, [R1+0x94] ;  /* 0x00009400010c7983 */ /* 0x000f280000300800 */
[----:B------:R-:W2:Y:S04]  /*4a70*/  LDL.LU R13, [R1+0x90] ;  /* 0x00009000010d7983 */ /* 0x000ea80000300800 */
[----:B------:R-:W3:Y:S04]  /*4a80*/  LDL.LU R14, [R1+0x8c] ;  /* 0x00008c00010e7983 */ /* 0x000ee80000300800 */
[----:B------:R-:W4:Y:S01]  /*4a90*/  LDL.LU R0, [R1+0x24] ;  /* 0x0000240001007983 */ /* 0x000f220000300800 */
[----:B------:R-:W-:-:S03]  /*4aa0*/  FADD R227, R24, R227 ;  /* 0x000000e318e37221 */ /* 0x000fc60000000000 */
[----:B------:R-:W2:Y:S01]  /*4ab0*/  LDL.LU R3, [R1+0x28] ;  /* 0x0000280001037983 */ /* 0x000ea20000300800 */
[----:B------:R-:W-:-:S03]  /*4ac0*/  FADD R226, R25, R226 ;  /* 0x000000e219e27221 */ /* 0x000fc60000000000 */
[----:B------:R-:W3:Y:S01]  /*4ad0*/  LDL.LU R21, [R1+0x2c] ;  /* 0x00002c0001157983 */ /* 0x000ee20000300800 */
        /* <DEDUP_REMOVED lines=13> */
[----:B------:R-:W3:Y:S04]  /*4bb0*/  LDL.LU R28, [R1+0x10] ;  /* 0x00001000011c7983 */ /* 0x000ee80000300800 */
[----:B------:R-:W3:Y:S04]  /*4bc0*/  LDL.LU R29, [R1+0xc] ;  /* 0x00000c00011d7983 */ /* 0x000ee80000300800 */
[----:B------:R-:W3:Y:S04]  /*4bd0*/  LDL.LU R30, [R1+0x8] ;  /* 0x00000800011e7983 */ /* 0x000ee80000300800 */
[----:B------:R-:W3:Y:S04]  /*4be0*/  LDL.LU R31, [R1+0x4] ;  /* 0x00000400011f7983 */ /* 0x000ee80000300800 */
[----:B------:R-:W3:Y:S01]  /*4bf0*/  LDL.LU R32, [R1] ;  /* 0x0000000001207983 */ /* 0x000ee20000300800 */
[----:B------:R-:W-:Y:S01]  /*4c00*/  FADD R212, R39, R212 ;  /* 0x000000d427d47221 */ /* 0x000fe20000000000 */
        /* <DEDUP_REMOVED lines=73> */
[----:B----4-:R-:W-:Y:S01]  /*50a0*/  FADD R0, R116, R0 ;  /* 0x0000000074007221 */ /* 0x010fe20000000000 */
[----:B--2---:R-:W-:Y:S01]  /*50b0*/  FADD R3, R117, R3 ;  /* 0x0000000375037221 */ /* 0x004fe20000000000 */
[----:B---3--:R-:W-:Y:S01]  /*50c0*/  FADD R21, R118, R21 ;  /* 0x0000001576157221 */ /* 0x008fe20000000000 */
        /* <DEDUP_REMOVED lines=10> */
[----:B------:R-:W-:-:S05]  /*5170*/  FADD R32, R107, R32 ;  /* 0x000000206b207221 */ /* 0x000fca0000000000 */
[----:B------:R1:W-:Y:S04]  /*5180*/  STL [R1], R32 ;  /* 0x0000002001007387 */ /* 0x0003e80000100800 */
[----:B------:R2:W-:Y:S04]  /*5190*/  STL [R1+0x4], R31 ;  /* 0x0000041f01007387 */ /* 0x0005e80000100800 */
        /* <DEDUP_REMOVED lines=12> */
[----:B------:R-:W4:Y:S04]  /*5260*/  LDL.LU R39, [R1+0x38] ;  /* 0x0000380001277983 */ /* 0x000f280000300800 */
[----:B------:R-:W4:Y:S04]  /*5270*/  LDL.LU R38, [R1+0x3c] ;  /* 0x00003c0001267983 */ /* 0x000f280000300800 */
[----:B------:R-:W4:Y:S04]  /*5280*/  LDL.LU R37, [R1+0x40] ;  /* 0x0000400001257983 */ /* 0x000f280000300800 */
[----:B------:R-:W4:Y:S04]  /*5290*/  LDL.LU R36, [R1+0x44] ;  /* 0x0000440001247983 */ /* 0x000f280000300800 */
[----:B------:R-:W4:Y:S04]  /*52a0*/  LDL.LU R35, [R1+0x48] ;  /* 0x0000480001237983 */ /* 0x000f280000300800 */
[----:B------:R-:W4:Y:S04]  /*52b0*/  LDL.LU R34, [R1+0x4c] ;  /* 0x00004c0001227983 */ /* 0x000f280000300800 */
[----:B------:R-:W4:Y:S04]  /*52c0*/  LDL.LU R33, [R1+0x50] ;  /* 0x0000500001217983 */ /* 0x000f280000300800 */
[----:B-1----:R-:W4:Y:S04]  /*52d0*/  LDL.LU R32, [R1+0x54] ;  /* 0x0000540001207983 */ /* 0x002f280000300800 */
[----:B--2---:R-:W2:Y:S04]  /*52e0*/  LDL.LU R31, [R1+0x58] ;  /* 0x00005800011f7983 */ /* 0x004ea80000300800 */
[----:B---3--:R-:W3:Y:S04]  /*52f0*/  LDL.LU R30, [R1+0x5c] ;  /* 0x00005c00011e7983 */ /* 0x008ee80000300800 */
[----:B----4-:R-:W4:Y:S04]  /*5300*/  LDL.LU R29, [R1+0x60] ;  /* 0x00006000011d7983 */ /* 0x010f280000300800 */
        /* <DEDUP_REMOVED lines=21> */
[----:B------:R-:W-:-:S04]  /*5460*/  FADD R38, R122, R38 ;  /* 0x000000267a267221 */ /* 0x000fc80000000000 */
        /* <DEDUP_REMOVED lines=13> */
[----:B--2---:R-:W-:-:S03]  /*5540*/  FADD R31, R129, R31 ;  /* 0x0000001f811f7221 */ /* 0x004fc60000000000 */
[----:B------:R1:W-:Y:S01]  /*5550*/  STL [R1+0x54], R32 ;  /* 0x0000542001007387 */ /* 0x0003e20000100800 */
[----:B---3--:R-:W-:-:S03]  /*5560*/  FADD R30, R130, R30 ;  /* 0x0000001e821e7221 */ /* 0x008fc60000000000 */
[----:B------:R1:W-:Y:S01]  /*5570*/  STL [R1+0x58], R31 ;  /* 0x0000581f01007387 */ /* 0x0003e20000100800 */
[----:B----4-:R-:W-:-:S03]  /*5580*/  FADD R29, R131, R29 ;  /* 0x0000001d831d7221 */ /* 0x010fc60000000000 */
        /* <DEDUP_REMOVED lines=31> */
[----:B------:R1:W-:Y:S02]  /*5780*/  STL [R1+0xac], R6 ;  /* 0x0000ac0601007387 */ /* 0x0003e40000100800 */
.L_x_36:
[----:B-1----:R-:W1:Y:S02]  /*5790*/  LDC R0, c[0x0][0x28c] ;  /* 0x0000a300ff007b82 */ /* 0x002e640000000800 */
[----:B-1----:R-:W-:-:S13]  /*57a0*/  ISETP.GE.AND P0, PT, R0, 0x1, PT ;  /* 0x000000010000780c */ /* 0x002fda0003f06270 */
[----:B------:R-:W-:Y:S05]  /*57b0*/  @!P0 BRA `(.L_x_37) ;  /* 0x00000000005c8947 */ /* 0x000fea0003800000 */
[----:B------:R-:W-:-:S06]  /*57c0*/  UISETP.NE.AND UP0, UPT, UR57, 0x3, UPT ;  /* 0x000000033900788c */ /* 0x000fcc000bf05270 */
[----:B------:R-:W-:-:S13]  /*57d0*/  PLOP3.LUT P0, PT, PT, PT, UP0, 0x80, 0x0 ;  /* 0x000000000000781c */ /* 0x000fda0003f0f008 */
[----:B------:R-:W-:Y:S05]  /*57e0*/  @!P0 BRA `(.L_x_38) ;  /* 0x0000000000048947 */ /* 0x000fea0003800000 */
[----:B------:R-:W-:Y:S01]  /*57f0*/  BPT.TRAP 0x1 ;  /* 0x000000040000795c */ /* 0x000fe20000300000 */
.L_x_38:
[----:B------:R-:W3:Y:S04]  /*5800*/  LDL R0, [R1+0xbc] ;  /* 0x0000bc0001007983 */ /* 0x000ee80000100800 */
[----:B------:R-:W4:Y:S01]  /*5810*/  LDL R3, [R1+0xc0] ;  /* 0x0000c00001037983 */ /* 0x000f220000100800 */
[----:B------:R-:W-:Y:S01]  /*5820*/  UISETP.LT.AND UP1, UPT, UR58, 0x1, UPT ;  /* 0x000000013a00788c */ /* 0x000fe2000bf21270 */
[----:B---3--:R-:W-:-:S13]  /*5830*/  ISETP.NE.AND P0, PT, R0, RZ, PT ;  /* 0x000000ff0000720c */ /* 0x008fda0003f05270 */
[----:B------:R-:W-:-:S05]  /*5840*/  VOTEU.ANY UP0, P0 ;  /* 0x00000000003f7886 */ /* 0x000fca0000000100 */
[----:B------:R-:W-:-:S04]  /*5850*/  @UP0 USEL UR4, UR58, 0x1, UP1 ;  /* 0x000000013a040887 */ /* 0x000fc80008800000 */
[----:B------:R-:W-:-:S06]  /*5860*/  @UP0 UIADD3 UR4, UR36, UR58, -UR4 ;  /* 0x0000003a24040290 */ /* 0x000fcc000fffe804 */
[----:B------:R-:W-:-:S04]  /*5870*/  MOV R0, UR4 ;  /* 0x0000000400007c02 */ /* 0x000fc80008000f00 */
[----:B------:R-:W-:Y:S02]  /*5880*/  @P0 SHF.L.U32 R0, R0, 0x3, RZ ;  /* 0x0000000300000819 */ /* 0x000fe400000006ff */
[----:B----4-:R-:W-:Y:S02]  /*5890*/  MOV R4, R3 ;  /* 0x0000000300047202 */ /* 0x010fe40000000f00 */
[----:B------:R-:W-:Y:S02]  /*58a0*/  MOV R3, UR44 ;  /* 0x0000002c00037c02 */ /* 0x000fe40008000f00 */
[----:B------:R-:W-:Y:S01]  /*58b0*/  @P0 LOP3.LUT R0, R0, 0x38, RZ, 0xc0, !PT ;  /* 0x0000003800000812 */ /* 0x000fe200078ec0ff */
[----:B------:R-:W-:-:S03]  /*58c0*/  UISETP.GT.U32.AND UP0, UPT, UR45, 0x1, UPT ;  /* 0x000000012d00788c */ /* 0x000fc6000bf04070 */
[----:B------:R-:W-:-:S04]  /*58d0*/  @P0 IADD3 R0, R3, 0x40, R0 ;  /* 0x0000004003000810 */ /* 0x000fc80007ffe000 */
[----:B------:R-:W-:-:S04]  /*58e0*/  @P0 PRMT R0, R4, 0x654, R0 ;  /* 0x0000065404000816 */ /* 0x000fc80000000000 */
[----:B------:R1:W-:Y:S01]  /*58f0*/  @P0 SYNCS.ARRIVE.TRANS64.RED.A1T0 RZ, [R0+URZ], RZ ;  /* 0x000000ff00ff09a7 */ /* 0x0003e2000810043f */
[----:B------:R-:W-:-:S13]  /*5900*/  PLOP3.LUT P0, PT, PT, PT, UP0, 0x80, 0x0 ;  /* 0x000000000000781c */ /* 0x000fda0003f0f008 */
[----:B-1----:R-:W-:Y:S05]  /*5910*/  @P0 BRA `(.L_x_37) ;  /* 0x0000000000040947 */ /* 0x002fea0003800000 */
[----:B------:R-:W-:Y:S01]  /*5920*/  BPT.TRAP 0x1 ;  /* 0x000000040000795c */ /* 0x000fe20000300000 */
.L_x_37:
[----:B------:R-:W-:Y:S01]  /*5930*/  UIADD3 UR4, UR44, 0x100, URZ ;  /* 0x000001002c047890 */ /* 0x000fe2000fffe03f */
[----:B------:R-:W-:Y:S01]  /*5940*/  R2UR UR42, R5 ;  /* 0x00000000052a72ca */ /* 0x000fe200000e0000 */
[----:B------:R-:W-:Y:S02]  /*5950*/  USHF.L.U32 UR41, UR41, 0x8, URZ ;  /* 0x0000000829297899 */ /* 0x000fe4000800063f */
[----:B------:R-:W-:-:S06]  /*5960*/  ULOP3.LUT UP0, URZ, UR4, 0x9f, URZ, 0xc0, !UPT ;  /* 0x0000009f043f7892 */ /* 0x000fcc000f80c03f */
[----:B------:R-:W-:-:S04]  /*5970*/  PLOP3.LUT P0, PT, PT, PT, UP0, 0x80, 0x0 ;  /* 0x000000000000781c */ /* 0x000fc80003f0f008 */
[----:B------:R-:W-:-:S09]  /*5980*/  USHF.L.U32 UR42, UR42, 0x7, URZ ;  /* 0x000000072a2a7899 */ /* 0x000fd2000800063f */
[----:B------:R-:W-:Y:S05]  /*5990*/  @!P0 BRA `(.L_x_39) ;  /* 0x0000000000408947 */ /* 0x000fea0003800000 */
[----:B------:R-:W-:Y:S01]  /*59a0*/  MOV R14, 0x0 ;  /* 0x00000000000e7802 */ /* 0x000fe20000000f00 */
[----:B------:R-:W-:Y:S01]  /*59b0*/  ULDC.64 UR4, c[0x4][0x70] ;  /* 0x01001c0000047ab9 */ /* 0x000fe20000000a00 */
[----:B------:R-:W-:Y:S01]  /*59c0*/  ULDC.64 UR6, c[0x4][0x8] ;  /* 0x0100020000067ab9 */ /* 0x000fe20000000a00 */
[----:B------:R-:W-:Y:S02]  /*59d0*/  MOV R4, UR4 ;  /* 0x0000000400047c02 */ /* 0x000fe40008000f00 */
[----:B------:R-:W-:Y:S01]  /*59e0*/  MOV R5, UR5 ;  /* 0x0000000500057c02 */ /* 0x000fe20008000f00 */
[----:B------:R-:W1:Y:S01]  /*59f0*/  LDC.64 R14, c[0x4][R14] ;  /* 0x010000000e0e7b82 */ /* 0x000e620000000a00 */
[----:B------:R-:W-:Y:S01]  /*5a00*/  ULDC.64 UR4, c[0x4][0x78] ;  /* 0x01001e0000047ab9 */ /* 0x000fe20000000a00 */
[----:B------:R-:W-:Y:S02]  /*5a10*/  MOV R10, UR6 ;  /* 0x00000006000a7c02 */ /* 0x000fe40008000f00 */
[----:B------:R-:W-:-:S02]  /*5a20*/  MOV R6, UR4 ;  /* 0x0000000400067c02 */ /* 0x000fc40008000f00 */
[----:B------:R-:W-:Y:S02]  /*5a30*/  MOV R7, UR5 ;  /* 0x0000000500077c02 */ /* 0x000fe40008000f00 */
[----:B------:R-:W-:Y:S02]  /*5a40*/  MOV R11, UR7 ;  /* 0x00000007000b7c02 */ /* 0x000fe40008000f00 */
[----:B------:R-:W-:Y:S02]  /*5a50*/  MOV R8, 0x70 ;  /* 0x0000007000087802 */ /* 0x000fe40000000f00 */
[----:B------:R-:W-:Y:S02]  /*5a60*/  MOV R12, 0x1 ;  /* 0x00000001000c7802 */ /* 0x000fe40000000f00 */
[----:B------:R-:W-:-:S07]  /*5a70*/  MOV R13, RZ ;  /* 0x000000ff000d7202 */ /* 0x000fce0000000f00 */
[----:B------:R-:W-:-:S07]  /*5a80*/  LEPC R20, `(.L_x_39) ;  /* 0x000000001014794e */ /* 0x000fce0000000000 */
[----:B-12--5:R-:W-:Y:S05]  /*5a90*/  CALL.ABS.NOINC R14 ;  /* 0x000000000e007343 */ /* 0x026fea0003c00000 */
.L_x_39:
[----:B------:R-:W-:-:S04]  /*5aa0*/  UIADD3 UR4, UR44, 0x4100, URZ ;  /* 0x000041002c047890 */ /* 0x000fc8000fffe03f */
[----:B------:R-:W-:-:S06]  /*5ab0*/  ULOP3.LUT UP0, URZ, UR4, 0x9f, URZ, 0xc0, !UPT ;  /* 0x0000009f043f7892 */ /* 0x000fcc000f80c03f */
[----:B------:R-:W-:-:S13]  /*5ac0*/  PLOP3.LUT P0, PT, PT, PT, UP0, 0x80, 0x0 ;  /* 0x000000000000781c */ /* 0x000fda0003f0f008 */
        /* <DEDUP_REMOVED lines=17> */
.L_x_40:
[----:B------:R-:W1:Y:S02]  /*5be0*/  LDC.64 R4, c[0x0][0x590] ;  /* 0x00016400ff047b82 */ /* 0x000e640000000a00 */
[----:B-1----:R-:W-:-:S04]  /*5bf0*/  ISETP.NE.U32.AND P0, PT, R4, RZ, PT ;  /* 0x000000ff0400720c */ /* 0x002fc80003f05070 */
[----:B------:R-:W-:-:S13]  /*5c00*/  ISETP.NE.AND.EX P0, PT, R5, RZ, PT, P0 ;  /* 0x000000ff0500720c */ /* 0x000fda0003f05300 */
[----:B------:R-:W-:Y:S05]  /*5c10*/  @!P0 BRA `(.L_x_41) ;  /* 0x00000000003c8947 */ /* 0x000fea0003800000 */
[----:B------:R-:W-:Y:S02]  /*5c20*/  ULDC.64 UR4, c[0x0][0x588] ;  /* 0x0001620000047ab9 */ /* 0x000fe40000000a00 */
[----:B------:R-:W-:-:S04]  /*5c30*/  ISETP.NE.U32.AND P1, PT, RZ, UR4, PT ;  /* 0x00000004ff007c0c */ /* 0x000fc8000bf25070 */
[----:B------:R-:W-:-:S13]  /*5c40*/  ISETP.NE.AND.EX P1, PT, RZ, UR5, PT, P1 ;  /* 0x00000005ff007c0c */ /* 0x000fda000bf25310 */
[----:B------:R-:W-:Y:S05]  /*5c50*/  @!P1 BRA `(.L_x_42) ;  /* 0x00000000001c9947 */ /* 0x000fea0003800000 */
[----:B------:R-:W1:Y:S01]  /*5c60*/  LDC.64 R6, c[0x0][0x588] ;  /* 0x00016200ff067b82 */ /* 0x000e620000000a00 */
[----:B------:R-:W-:-:S04]  /*5c70*/  IMAD R3, R4, UR43, RZ ;  /* 0x0000002b04037c24 */ /* 0x000fc8000f8e02ff */
[----:B-1----:R-:W-:-:S05]  /*5c80*/  IMAD.WIDE R6, R3, 0x4, R6 ;  /* 0x0000000403067825 */ /* 0x002fca00078e0206 */
[----:B-----5:R1:W5:Y:S01]  /*5c90*/  LDG.E R16, desc[UR54][R6.64] ;  /* 0x0000003606107981 */ /* 0x020362000c1e1900 */
[----:B------:R-:W-:-:S05]  /*5ca0*/  MOV R0, 0x1 ;  /* 0x0000000100007802 */ /* 0x000fca0000000f00 */
[----:B------:R1:W-:Y:S01]  /*5cb0*/  STL.S16 [R1+0xcc], R0 ;  /* 0x0000cc0001007387 */ /* 0x0003e20000100600 */
[----:B------:R-:W-:Y:S05]  /*5cc0*/  BRA `(.L_x_41) ;  /* 0x0000000000107947 */ /* 0x000fea0003800000 */
.L_x_42:
[----:B------:R-:W-:Y:S01]  /*5cd0*/  MOV R0, 0x1 ;  /* 0x0000000100007802 */ /* 0x000fe20000000f00 */
[----:B------:R-:W-:Y:S02]  /*5ce0*/  ULDC UR4, c[0x0][0x580] ;  /* 0x0001600000047ab9 */ /* 0x000fe40000000800 */
[----:B-----5:R-:W-:Y:S02]  /*5cf0*/  MOV R16, UR4 ;  /* 0x0000000400107c02 */ /* 0x020fe40008000f00 */
[----:B------:R3:W-:Y:S05]  /*5d00*/  STL.S16 [R1+0xcc], R0 ;  /* 0x0000cc0001007387 */ /* 0x0007ea0000100600 */
.L_x_41:
[----:B-1----:R-:W1:Y:S02]  /*5d10*/  LDC.64 R6, c[0x0][0x5b0] ;  /* 0x00016c00ff067b82 */ /* 0x002e640000000a00 */
[----:B-1----:R-:W-:-:S04]  /*5d20*/  ISETP.NE.U32.AND P1, PT, R6, RZ, PT ;  /* 0x000000ff0600720c */ /* 0x002fc80003f25070 */
[----:B------:R-:W-:-:S13]  /*5d30*/  ISETP.NE.AND.EX P1, PT, R7, RZ, PT, P1 ;  /* 0x000000ff0700720c */ /* 0x000fda0003f25310 */
[----:B------:R-:W-:Y:S05]  /*5d40*/  @!P1 BRA `(.L_x_43) ;  /* 0x00000000002c9947 */ /* 0x000fea0003800000 */
[----:B------:R-:W-:Y:S02]  /*5d50*/  ULDC.64 UR4, c[0x0][0x5a8] ;  /* 0x00016a0000047ab9 */ /* 0x000fe40000000a00 */
[----:B------:R-:W-:-:S04]  /*5d60*/  ISETP.NE.U32.AND P1, PT, RZ, UR4, PT ;  /* 0x00000004ff007c0c */ /* 0x000fc8000bf25070 */
[----:B------:R-:W-:-:S13]  /*5d70*/  ISETP.NE.AND.EX P1, PT, RZ, UR5, PT, P1 ;  /* 0x00000005ff007c0c */ /* 0x000fda000bf25310 */
[----:B------:R-:W-:Y:S05]  /*5d80*/  @!P1 BRA `(.L_x_44) ;  /* 0x0000000000149947 */ /* 0x000fea0003800000 */
[----:B-----5:R-:W1:Y:S01]  /*5d90*/  LDC.64 R2, c[0x0][0x5a8] ;  /* 0x00016a00ff027b82 */ /* 0x020e620000000a00 */
[----:B------:R-:W-:-:S04]  /*5da0*/  IMAD R7, R6, UR43, RZ ;  /* 0x0000002b06077c24 */ /* 0x000fc8000f8e02ff */
[----:B-1----:R-:W-:-:S06]  /*5db0*/  IMAD.WIDE R2, R7, 0x4, R2 ;  /* 0x0000000407027825 */ /* 0x002fcc00078e0202 */
[----:B------:R1:W5:Y:S01]  /*5dc0*/  LDG.E R2, desc[UR54][R2.64] ;  /* 0x0000003602027981 */ /* 0x000362000c1e1900 */
[----:B------:R-:W-:Y:S05]  /*5dd0*/  BRA `(.L_x_43) ;  /* 0x0000000000087947 */ /* 0x000fea0003800000 */
.L_x_44:
[----:B------:R-:W-:Y:S02]  /*5de0*/  ULDC UR4, c[0x0][0x5a0] ;  /* 0x0001680000047ab9 */ /* 0x000fe40000000800 */
[----:B-----5:R-:W-:-:S07]  /*5df0*/  MOV R2, UR4 ;  /* 0x0000000400027c02 */ /* 0x020fce0008000f00 */
.L_x_43:
[----:B------:R-:W-:Y:S01]  /*5e00*/  ULDC.64 UR4, c[0x0][0x588] ;  /* 0x0001620000047ab9 */ /* 0x000fe20000000a00 */
[----:B------:R-:W-:Y:S01]  /*5e10*/  ISETP.NE.U32.AND P1, PT, R4, RZ, PT ;  /* 0x000000ff0400720c */ /* 0x000fe20003f25070 */
[----:B------:R-:W-:Y:S02]  /*5e20*/  UISETP.NE.U32.AND UP0, UPT, UR4, URZ, UPT ;  /* 0x0000003f0400728c */ /* 0x000fe4000bf05070 */
[----:B------:R-:W-:Y:S02]  /*5e30*/  ISETP.NE.U32.AND P4, PT, RZ, UR4, PT ;  /* 0x00000004ff007c0c */ /* 0x000fe4000bf85070 */
[----:B------:R-:W-:Y:S01]  /*5e40*/  ISETP.NE.AND.EX P1, PT, R5, RZ, PT, P1 ;  /* 0x000000ff0500720c */ /* 0x000fe20003f25310 */
[----:B------:R-:W-:Y:S02]  /*5e50*/  UISETP.NE.AND.EX UP0, UPT, UR5, URZ, UPT, UP0 ;  /* 0x0000003f0500728c */ /* 0x000fe4000bf05300 */
[----:B------:R-:W-:Y:S02]  /*5e60*/  ISETP.NE.AND.EX P4, PT, RZ, UR5, PT, P4 ;  /* 0x00000005ff007c0c */ /* 0x000fe4000bf85340 */
[----:B------:R-:W-:-:S02]  /*5e70*/  PLOP3.LUT P3, PT, PT, PT, PT, 0x8, 0x0 ;  /* 0x000000000000781c */ /* 0x000fc40003f6e170 */
[----:B------:R-:W-:-:S04]  /*5e80*/  PLOP3.LUT P2, PT, PT, PT, UP0, 0x80, 0x0 ;  /* 0x000000000000781c */ /* 0x000fc80003f4f008 */
[----:B------:R-:W-:-:S05]  /*5e90*/  PLOP3.LUT P2, PT, P2, PT, PT, 0x8, 0x0 ;  /* 0x000000000000781c */ /* 0x000fca000174e170 */
[----:B------:R-:W-:Y:S08]  /*5ea0*/  @P4 BRA P1, `(.L_x_45) ;  /* 0x0000000000284947 */ /* 0x000ff00000800000 */
[----:B------:R-:W-:Y:S04]  /*5eb0*/  BSSY B0, `(.L_x_45) ;  /* 0x0000009000007945 */ /* 0x000fe80003800000 */
[----:B------:R-:W-:Y:S05]  /*5ec0*/  @!P0 BRA `(.L_x_46) ;  /* 0x0000000000188947 */ /* 0x000fea0003800000 */
[----:B---3--:R-:W3:Y:S01]  /*5ed0*/  LDL R0, [R1+0xcc] ;  /* 0x0000cc0001007983 */ /* 0x008ee20000100800 */
[----:B------:R-:W-:Y:S02]  /*5ee0*/  PLOP3.LUT P3, PT, P2, PT, PT, 0x80, 0x0 ;  /* 0x000000000000781c */ /* 0x000fe4000176f070 */
[----:B---3--:R-:W-:-:S13]  /*5ef0*/  LOP3.LUT P1, RZ, R0, 0xff, RZ, 0xc0, !PT ;  /* 0x000000ff00ff7812 */ /* 0x008fda000782c0ff */
[----:B------:R-:W-:Y:S05]  /*5f00*/  @!P1 BRA `(.L_x_47) ;  /* 0x00000000000c9947 */ /* 0x000fea0003800000 */
[----:B-----5:R-:W-:Y:S01]  /*5f10*/  FSETP.EQ.AND P3, PT, R16, RZ, PT ;  /* 0x000000ff1000720b */ /* 0x020fe20003f62000 */
[----:B------:R-:W-:-:S12]  /*5f20*/  BRA `(.L_x_47) ;  /* 0x0000000000047947 */ /* 0x000fd80003800000 */
.L_x_46:
[----:B-----5:R-:W-:-:S13]  /*5f30*/  FSETP.EQ.AND P3, PT, R16, RZ, PT ;  /* 0x000000ff1000720b */ /* 0x020fda0003f62000 */
.L_x_47:
[----:B------:R-:W-:Y:S05]  /*5f40*/  BSYNC B0 ;  /* 0x0000000000007941 */ /* 0x000fea0003800000 */
.L_x_45:
[----:B------:R-:W-:Y:S04]  /*5f50*/  BSSY B0, `(.L_x_48) ;  /* 0x0000008000007945 */ /* 0x000fe80003800000 */
[----:B------:R-:W-:Y:S05]  /*5f60*/  @!P0 BRA `(.L_x_49) ;  /* 0x0000000000148947 */ /* 0x000fea0003800000 */
[----:B---3--:R-:W3:Y:S02]  /*5f70*/  LDL R0, [R1+0xcc] ;  /* 0x0000cc0001007983 */ /* 0x008ee40000100800 */
[----:B---3--:R-:W-:-:S13]  /*5f80*/  LOP3.LUT P0, RZ, R0, 0xff, RZ, 0xc0, !PT ;  /* 0x000000ff00ff7812 */ /* 0x008fda000780c0ff */
[----:B------:R-:W-:Y:S05]  /*5f90*/  @!P0 BRA `(.L_x_50) ;  /* 0x00000000000c8947 */ /* 0x000fea0003800000 */
[----:B-----5:R-:W-:Y:S01]  /*5fa0*/  FSETP.EQ.AND P2, PT, R16, RZ, PT ;  /* 0x000000ff1000720b */ /* 0x020fe20003f42000 */
[----:B------:R-:W-:-:S12]  /*5fb0*/  BRA `(.L_x_50) ;  /* 0x0000000000047947 */ /* 0x000fd80003800000 */
.L_x_49:
[----:B-----5:R-:W-:-:S13]  /*5fc0*/  FSETP.EQ.AND P2, PT, R16, RZ, PT ;  /* 0x000000ff1000720b */ /* 0x020fda0003f42000 */
.L_x_50:
[----:B------:R-:W-:Y:S05]  /*5fd0*/  BSYNC B0 ;  /* 0x0000000000007941 */ /* 0x000fea0003800000 */
.L_x_48:
[----:B------:R-:W-:Y:S01]  /*5fe0*/  BSSY B0, `(.L_x_51) ;  /* 0x0000049000007945 */ /* 0x000fe20003800000 */
[----:B---3--:R-:W-:Y:S02]  /*5ff0*/  MOV R0, RZ ;  /* 0x000000ff00007202 */ /* 0x008fe40000000f00 */
[----:B------:R-:W-:Y:S02]  /*6000*/  CS2R R4, SRZ ;  /* 0x0000000000047805 */ /* 0x000fe4000001ff00 */
[----:B-1----:R-:W-:Y:S01]  /*6010*/  MOV R3, RZ ;  /* 0x000000ff00037202 */ /* 0x002fe20000000f00 */
[----:B------:R-:W-:Y:S06]  /*6020*/  @P3 BRA `(.L_x_52) ;  /* 0x0000000400103947 */ /* 0x000fec0003800000 */
[----:B------:R-:W-:-:S04]  /*6030*/  MOV R0, UR56 ;  /* 0x0000003800007c02 */ /* 0x000fc80008000f00 */
[----:B------:R-:W-:-:S13]  /*6040*/  ISETP.NE.AND P1, PT, R0, 0x3, PT ;  /* 0x000000030000780c */ /* 0x000fda0003f25270 */
[----:B------:R-:W-:Y:S05]  /*6050*/  @!P1 BRA `(.L_x_53) ;  /* 0x0000000000049947 */ /* 0x000fea0003800000 */
[----:B------:R-:W-:Y:S01]  /*6060*/  BPT.TRAP 0x1 ;  /* 0x000000040000795c */ /* 0x000fe20000300000 */
.L_x_53:
[----:B------:R-:W3:Y:S04]  /*6070*/  LDL R3, [R1+0xb4] ;  /* 0x0000b40001037983 */ /* 0x000ee80000100800 */
[----:B------:R-:W4:Y:S01]  /*6080*/  LDL R0, [R1+0xb8] ;  /* 0x0000b80001007983 */ /* 0x000f220000100800 */
[----:B------:R-:W-:Y:S01]  /*6090*/  BSSY B1, `(.L_x_54) ;  /* 0x0000007000017945 */ /* 0x000fe20003800000 */
[----:B---3--:R-:W-:Y:S02]  /*60a0*/  LEA R13, R3, UR44, 0x3 ;  /* 0x0000002c030d7c11 */ /* 0x008fe4000f8e18ff */
[----:B------:R-:W-:Y:S02]  /*60b0*/  MOV R3, RZ ;  /* 0x000000ff00037202 */ /* 0x000fe40000000f00 */
[----:B----4-:R-:W-:-:S02]  /*60c0*/  SHF.L.U32 R4, R0, 0x1f, RZ ;  /* 0x0000001f00047819 */ /* 0x010fc400000006ff */
[----:B------:R-:W-:Y:S02]  /*60d0*/  MOV R0, RZ ;  /* 0x000000ff00007202 */ /* 0x000fe40000000f00 */
[----:B------:R-:W1:Y:S02]  /*60e0*/  SYNCS.PHASECHK.TRANS64.TRYWAIT P0, [R13+URZ+0x80], R4 ;  /* 0x000080040d0075a7 */ /* 0x000e64000800017f */
[----:B-1----:R-:W-:Y:S05]  /*60f0*/  @!P0 BRA `(.L_x_55) ;  /* 0x0000015000b08947 */ /* 0x002fea0003800000 */
.L_x_242:
[----:B------:R-:W-:Y:S05]  /*6100*/  BSYNC B1 ;  /* 0x0000000000017941 */ /* 0x000fea0003800000 */
.L_x_54:
[----:B------:R3:W5:Y:S01]  /*6110*/  LDL R12, [R1+0xb4] ;  /* 0x0000b400010c7983 */ /* 0x0007620000100800 */
[----:B------:R-:W-:Y:S01]  /*6120*/  BSSY B1, `(.L_x_56) ;  /* 0x0000020000017945 */ /* 0x000fe20003800000 */
[----:B-1----:R-:W-:-:S03]  /*6130*/  CS2R R4, SRZ ;  /* 0x0000000000047805 */ /* 0x002fc6000001ff00 */
[----:B------:R-:W-:Y:S05]  /*6140*/  @P2 BRA `(.L_x_57) ;  /* 0x0000000000742947 */ /* 0x000fea0003800000 */
[----:B------:R-:W1:Y:S02]  /*6150*/  S2R R6, SR_TID.X ;  /* 0x0000000000067919 */ /* 0x000e640000002100 */
[C---:B-1----:R-:W-:Y:S02]  /*6160*/  SHF.L.U32 R0, R6.reuse, 0x4, RZ ;  /* 0x0000000406007819 */ /* 0x042fe400000006ff */
[C---:B------:R-:W-:Y:S02]  /*6170*/  SHF.L.U32 R3, R6.reuse, 0x1, RZ ;  /* 0x0000000106037819 */ /* 0x040fe400000006ff */
[----:B------:R-:W-:Y:S02]  /*6180*/  SHF.L.U32 R5, R6, 0x3, RZ ;  /* 0x0000000306057819 */ /* 0x000fe400000006ff */
[----:B------:R-:W-:Y:S02]  /*6190*/  LOP3.LUT R0, R0, 0xe00, RZ, 0xc0, !PT ;  /* 0x00000e0000007812 */ /* 0x000fe400078ec0ff */
[----:B------:R-:W-:-:S02]  /*61a0*/  LOP3.LUT R4, R5, 0x80, RZ, 0xc0, !PT ;  /* 0x0000008005047812 */ /* 0x000fc400078ec0ff */
[----:B------:R-:W-:Y:S02]  /*61b0*/  LOP3.LUT R0, R0, 0x6, R3, 0xf8, !PT ;  /* 0x0000000600007812 */ /* 0x000fe400078ef803 */
[--C-:B------:R-:W-:Y:S02]  /*61c0*/  LOP3.LUT R3, R4, 0x10, R6.reuse, 0xf8, !PT ;  /* 0x0000001004037812 */ /* 0x100fe400078ef806 */
[----:B------:R-:W-:Y:S02]  /*61d0*/  LOP3.LUT R0, R0, 0x60, R5, 0xf8, !PT ;  /* 0x0000006000007812 */ /* 0x000fe400078ef805 */
[----:B------:R-:W-:Y:S02]  /*61e0*/  SHF.R.U32.HI R4, RZ, 0x4, R6 ;  /* 0x00000004ff047819 */ /* 0x000fe40000011606 */
[----:B------:R-:W-:Y:S02]  /*61f0*/  LOP3.LUT R0, R0, R3, RZ, 0xfc, !PT ;  /* 0x0000000300007212 */ /* 0x000fe400078efcff */
[----:B------:R-:W-:-:S02]  /*6200*/  LOP3.LUT P0, RZ, R4, 0x1, RZ, 0xc0, !PT ;  /* 0x0000000104ff7812 */ /* 0x000fc4000780c0ff */
[----:B-----5:R-:W-:-:S04]  /*6210*/  LEA R0, R12, R0, 0xc ;  /* 0x000000000c007211 */ /* 0x020fc800078e60ff */
[----:B------:R-:W-:Y:S01]  /*6220*/  IADD3 R3, R0, UR44, RZ ;  /* 0x0000002c00037c10 */ /* 0x000fe2000fffe0ff */
[----:B------:R-:W-:Y:S03]  /*6230*/  LDS.U16 R5, [R0+UR44+0x200] ;  /* 0x0002002c00057984 */ /* 0x000fe60008000400 */
[C---:B------:R-:W-:Y:S01]  /*6240*/  IADD3 R4, R3.reuse, 0x100, RZ ;  /* 0x0000010003047810 */ /* 0x040fe20007ffe0ff */
[----:B------:R-:W-:Y:S01]  /*6250*/  LDS.U16 R6, [R0+UR44+0x108] ;  /* 0x0001082c00067984 */ /* 0x000fe20008000400 */
[----:B------:R-:W-:Y:S02]  /*6260*/  IADD3 R7, R3, 0x110, RZ ;  /* 0x0000011003077810 */ /* 0x000fe40007ffe0ff */
[----:B------:R-:W-:Y:S01]  /*6270*/  @P0 IADD3 R7, R4, -0x10, RZ ;  /* 0xfffffff004070810 */ /* 0x000fe20007ffe0ff */
[----:B------:R-:W-:Y:S04]  /*6280*/  LDS.U16 R3, [R0+UR44+0x208] ;  /* 0x0002082c00037984 */ /* 0x000fe80008000400 */
[----:B------:R-:W1:Y:S04]  /*6290*/  LDS.U16 R4, [R0+UR44+0x100] ;  /* 0x0001002c00047984 */ /* 0x000e680008000400 */
[----:B------:R-:W-:Y:S04]  /*62a0*/  LDS.U16 R8, [R7+0x100] ;  /* 0x0001000007087984 */ /* 0x000fe80000000400 */
[----:B------:R-:W4:Y:S04]  /*62b0*/  LDS.U16 R9, [R7] ;  /* 0x0000000007097984 */ /* 0x000f280000000400 */
[----:B------:R-:W-:Y:S04]  /*62c0*/  LDS.U16 R10, [R7+0x108] ;  /* 0x00010800070a7984 */ /* 0x000fe80000000400 */
[----:B------:R-:W2:Y:S01]  /*62d0*/  LDS.U16 R11, [R7+0x8] ;  /* 0x00000800070b7984 */ /* 0x000ea20000000400 */
[----:B-1----:R-:W-:-:S02]  /*62e0*/  PRMT R5, R4, 0x5410, R5 ;  /* 0x0000541004057816 */ /* 0x002fc40000000005 */
[----:B------:R-:W-:Y:S02]  /*62f0*/  PRMT R4, R6, 0x5410, R3 ;  /* 0x0000541006047816 */ /* 0x000fe40000000003 */
[----:B----4-:R-:W-:Y:S02]  /*6300*/  PRMT R3, R9, 0x5410, R8 ;  /* 0x0000541009037816 */ /* 0x010fe40000000008 */
[----:B--2---:R-:W-:-:S07]  /*6310*/  PRMT R0, R11, 0x5410, R10 ;  /* 0x000054100b007816 */ /* 0x004fce000000000a */
.L_x_57:
[----:B------:R-:W-:Y:S05]  /*6320*/  BSYNC B1 ;  /* 0x0000000000017941 */ /* 0x000fea0003800000 */
.L_x_56:
[----:B------:R-:W-:Y:S01]  /*6330*/  @!PT LDS RZ, [RZ] ;  /* 0x00000000fffff984 */ /* 0x000fe20000000800 */
[----:B------:R-:W-:Y:S01]  /*6340*/  @!PT LDS RZ, [RZ] ;  /* 0x00000000fffff984 */ /* 0x000fe20000000800 */
[----:B------:R-:W-:Y:S01]  /*6350*/  @!PT LDS RZ, [RZ] ;  /* 0x00000000fffff984 */ /* 0x000fe20000000800 */
[----:B------:R-:W-:Y:S01]  /*6360*/  @!PT LDS RZ, [RZ] ;  /* 0x00000000fffff984 */ /* 0x000fe20000000800 */
[----:B------:R1:W-:Y:S06]  /*6370*/  MEMBAR.ALL.CTA ;  /* 0x0000000000007992 */ /* 0x0003ec0000008000 */
[----:B-1----:R-:W1:Y:S01]  /*6380*/  FENCE.VIEW.ASYNC.S ;  /* 0x00000000000073c6 */ /* 0x002e620000000000 */
[----:B------:R-:W-:Y:S05]  /*6390*/  @!P1 BRA `(.L_x_58) ;  /* 0x0000000000049947 */ /* 0x000fea0003800000 */
[----:B------:R-:W-:Y:S01]  /*63a0*/  BPT.TRAP 0x1 ;  /* 0x000000040000795c */ /* 0x000fe20000300000 */
.L_x_58:
[----:B------:R-:W4:Y:S01]  /*63b0*/  LDL.LU R8, [R1+0xb8] ;  /* 0x0000b80001087983 */ /* 0x000f220000300800 */
[----:B------:R-:W-:Y:S01]  /*63c0*/  IADD3 R6, R13, 0xa0, RZ ;  /* 0x000000a00d067810 */ /* 0x000fe20007ffe0ff */
[----:B------:R-:W2:Y:S03]  /*63d0*/  S2R R7, SR_CgaCtaId ;  /* 0x0000000000077919 */ /* 0x000ea60000008800 */
[----:B--2---:R-:W-:-:S04]  /*63e0*/  PRMT R6, R7, 0x654, R6 ;  /* 0x0000065407067816 */ /* 0x004fc80000000006 */
[----:B-1----:R1:W-:Y:S02]  /*63f0*/  SYNCS.ARRIVE.TRANS64.RED.A1T0 RZ, [R6+URZ], RZ ;  /* 0x000000ff06ff79a7 */ /* 0x0023e4000810043f */
[----:B-1---5:R-:W-:-:S04]  /*6400*/  IADD3 R6, R12, 0x1, RZ ;  /* 0x000000010c067810 */ /* 0x022fc80007ffe0ff */
[----:B------:R-:W-:-:S04]  /*6410*/  ISETP.NE.AND P0, PT, R6, 0x4, PT ;  /* 0x000000040600780c */ /* 0x000fc80003f05270 */
[----:B------:R-:W-:Y:S02]  /*6420*/  SEL R7, RZ, 0x1, P0 ;  /* 0x00000001ff077807 */ /* 0x000fe40000000000 */
[----:B------:R-:W-:Y:S02]  /*6430*/  SEL R6, R6, RZ, P0 ;  /* 0x000000ff06067207 */ /* 0x000fe40000000000 */
[----:B----4-:R-:W-:-:S05]  /*6440*/  LOP3.LUT R8, R8, R7, RZ, 0x3c, !PT ;  /* 0x0000000708087212 */ /* 0x010fca00078e3cff */
[----:B------:R1:W-:Y:S04]  /*6450*/  STL [R1+0xb8], R8 ;  /* 0x0000b80801007387 */ /* 0x0003e80000100800 */
[----:B------:R1:W-:Y:S02]  /*6460*/  STL [R1+0xb4], R6 ;  /* 0x0000b40601007387 */ /* 0x0003e40000100800 */
.L_x_52:
[----:B------:R-:W-:Y:S05]  /*6470*/  BSYNC B0 ;  /* 0x0000000000007941 */ /* 0x000fea0003800000 */
.L_x_51:
[----:B-1----:R-:W-:Y:S01]  /*6480*/  F2FP.F16.E4M3.UNPACK_B R6, R5.H1 ;  /* 0x00000005ff06723e */ /* 0x002fe200030006ff */
[C---:B-----5:R-:W-:Y:S01]  /*6490*/  FMUL R225, R2.reuse, R225 ;  /* 0x000000e102e17220 */ /* 0x060fe20000400000 */
[----:B------:R-:W-:Y:S01]  /*64a0*/  F2FP.F16.E4M3.UNPACK_B R8, R4 ;  /* 0x00000004ff08723e */ /* 0x000fe200020006ff */
[C---:B------:R-:W-:Y:S01]  /*64b0*/  FMUL R224, R2.reuse, R224 ;  /* 0x000000e002e07220 */ /* 0x040fe20000400000 */
[C---:B------:R-:W-:Y:S01]  /*64c0*/  FMUL R20, R2.reuse, R223 ;  /* 0x000000df02147220 */ /* 0x040fe20000400000 */
[--C-:B------:R-:W-:Y:S02]  /*64d0*/  HADD2.F32 R7, -RZ, R6.reuse.H0_H0 ;  /* 0x20000006ff077230 */ /* 0x100fe40000004100 */
[----:B------:R-:W-:Y:S01]  /*64e0*/  FMUL R26, R2, R222 ;  /* 0x000000de021a7220 */ /* 0x000fe20000400000 */
[----:B------:R-:W-:Y:S01]  /*64f0*/  HADD2.F32 R15, -RZ, R6.H1_H1 ;  /* 0x30000006ff0f7230 */ /* 0x000fe20000004100 */
[----:B------:R-:W-:Y:S01]  /*6500*/  MOV R6, 0x38eb4c3a ;  /* 0x38eb4c3a00067802 */ /* 0x000fe20000000f00 */
[----:B------:R-:W-:-:S02]  /*6510*/  HADD2.F32 R9, -RZ, R8.H0_H0 ;  /* 0x20000008ff097230 */ /* 0x000fc40000004100 */
[C---:B------:R-:W-:Y:S01]  /*6520*/  FFMA R14, R16.reuse, R7, R225 ;  /* 0x00000007100e7223 */ /* 0x040fe200000000e1 */
[----:B------:R-:W-:Y:S02]  /*6530*/  HADD2.F32 R11, -RZ, R8.H1_H1 ;  /* 0x30000008ff0b7230 */ /* 0x000fe40000004100 */
[C---:B------:R-:W-:Y:S01]  /*6540*/  FFMA R15, R16.reuse, R15, R224 ;  /* 0x0000000f100f7223 */ /* 0x040fe200000000e0 */
[----:B------:R-:W-:Y:S01]  /*6550*/  MOV R7, 0x3aae005b ;  /* 0x3aae005b00077802 */ /* 0x000fe20000000f00 */
[----:B------:R-:W-:Y:S01]  /*6560*/  FFMA R20, R16, R9, R20 ;  /* 0x0000000910147223 */ /* 0x000fe20000000014 */
[----:B------:R-:W-:Y:S01]  /*6570*/  FMUL R31, R14, 0.70710676908493041992 ;  /* 0x3f3504f30e1f7820 */ /* 0x000fe20000400000 */
[----:B------:R-:W-:Y:S01]  /*6580*/  FFMA R26, R16, R11, R26 ;  /* 0x0000000b101a7223 */ /* 0x000fe2000000001a */
[----:B------:R-:W-:Y:S01]  /*6590*/  FMUL R33, R15, 0.70710676908493041992 ;  /* 0x3f3504f30f217820 */ /* 0x000fe20000400000 */
[----:B------:R-:W-:Y:S01]  /*65a0*/  FMUL R32, R20, 0.70710676908493041992 ;  /* 0x3f3504f314207820 */ /* 0x000fe20000400000 */
[----:B------:R-:W-:Y:S01]  /*65b0*/  FMUL R10, R31, R31 ;  /* 0x0000001f1f0a7220 */ /* 0x000fe20000400000 */
[----:B------:R-:W-:Y:S01]  /*65c0*/  FMUL R13, R26, 0.70710676908493041992 ;  /* 0x3f3504f31a0d7820 */ /* 0x000fe20000400000 */
[----:B------:R-:W-:Y:S01]  /*65d0*/  FMUL R12, R33, R33 ;  /* 0x00000021210c7220 */ /* 0x000fe20000400000 */
[----:B------:R-:W-:Y:S01]  /*65e0*/  FSETP.GE.AND P0, PT, |R31|, 1.0029599666595458984, PT ;  /* 0x3f8060fe1f00780b */ /* 0x000fe20003f06200 */
[C---:B------:R-:W-:Y:S01]  /*65f0*/  FMUL R9, R32.reuse, R32 ;  /* 0x0000002020097220 */ /* 0x040fe20000400000 */
[----:B------:R-:W-:Y:S01]  /*6600*/  FSETP.GE.AND P1, PT, |R33|, 1.0029599666595458984, PT ;  /* 0x3f8060fe2100780b */ /* 0x000fe20003f26200 */
[C---:B------:R-:W-:Y:S01]  /*6610*/  FMUL R24, R13.reuse, R13 ;  /* 0x0000000d0d187220 */ /* 0x040fe20000400000 */
[----:B------:R-:W-:Y:S01]  /*6620*/  FSETP.GE.AND P4, PT, |R32|, 1.0029599666595458984, PT ;  /* 0x3f8060fe2000780b */ /* 0x000fe20003f86200 */
[C---:B------:R-:W-:Y:S01]  /*6630*/  FMUL R219, R2.reuse, R219 ;  /* 0x000000db02db7220 */ /* 0x040fe20000400000 */
[----:B------:R-:W-:Y:S01]  /*6640*/  FSETP.GE.AND P5, PT, |R13|, 1.0029599666595458984, PT ;  /* 0x3f8060fe0d00780b */ /* 0x000fe20003fa6200 */
[C---:B------:R-:W-:Y:S01]  /*6650*/  FMUL R217, R2.reuse, R217 ;  /* 0x000000d902d97220 */ /* 0x040fe20000400000 */
[----:B------:R-:W-:Y:S01]  /*6660*/  FSEL R21, |R31|, R10, P0 ;  /* 0x0000000a1f157208 */ /* 0x000fe20000000200 */
[C---:B------:R-:W-:Y:S01]  /*6670*/  FMUL R215, R2.reuse, R215 ;  /* 0x000000d702d77220 */ /* 0x040fe20000400000 */
[----:B------:R-:W-:Y:S01]  /*6680*/  FSEL R27, |R33|, R12, P1 ;  /* 0x0000000c211b7208 */ /* 0x000fe20000800200 */
[----:B------:R-:W-:Y:S01]  /*6690*/  FMUL R214, R2, R214 ;  /* 0x000000d602d67220 */ /* 0x000fe20000400000 */
[----:B------:R-:W-:Y:S01]  /*66a0*/  FSEL R29, |R32|, R9, P4 ;  /* 0x00000009201d7208 */ /* 0x000fe20002000200 */
[----:B------:R-:W-:Y:S01]  /*66b0*/  FMUL R213, R2, R213 ;  /* 0x000000d502d57220 */ /* 0x000fe20000400000 */
[----:B------:R-:W-:Y:S01]  /*66c0*/  FSEL R10, R6, 8.4834944573231041431e-05, P0 ;  /* 0x38b1e96a060a7808 */ /* 0x000fe20000000000 */
[----:B------:R-:W-:Y:S01]  /*66d0*/  FMUL R227, R2, R227 ;  /* 0x000000e302e37220 */ /* 0x000fe20000400000 */
[C---:B------:R-:W-:Y:S01]  /*66e0*/  FSEL R12, -R7.reuse, -0.00082130916416645050049, P0 ;  /* 0xba574d20070c7808 */ /* 0x040fe20000000100 */
[----:B------:R-:W1:Y:S01]  /*66f0*/  S2R R63, SR_TID.X ;  /* 0x00000000003f7919 */ /* 0x000e620000002100 */
[----:B------:R-:W-:Y:S01]  /*6700*/  FSEL R30, R6, 8.4834944573231041431e-05, P4 ;  /* 0x38b1e96a061e7808 */ /* 0x000fe20002000000 */
[----:B------:R-:W-:Y:S01]  /*6710*/  FMUL R14, R14, 0.5 ;  /* 0x3f0000000e0e7820 */ /* 0x000fe20000400000 */
[----:B------:R-:W-:Y:S01]  /*6720*/  FSEL R34, -R7, -0.00082130916416645050049, P4 ;  /* 0xba574d2007227808 */ /* 0x000fe20002000100 */
[----:B------:R-:W-:Y:S01]  /*6730*/  FFMA R10, R21, R10, R12 ;  /* 0x0000000a150a7223 */ /* 0x000fe2000000000c */
[----:B------:R-:W-:Y:S01]  /*6740*/  FSEL R41, |R13|, R24, P5 ;  /* 0x000000180d297208 */ /* 0x000fe20002800200 */
[----:B------:R-:W-:Y:S01]  /*6750*/  FMUL R15, R15, 0.5 ;  /* 0x3f0000000f0f7820 */ /* 0x000fe20000400000 */
[----:B------:R-:W-:Y:S01]  /*6760*/  MOV R8, 0x3c09919f ;  /* 0x3c09919f00087802 */ /* 0x000fe20000000f00 */
[----:B------:R-:W-:Y:S01]  /*6770*/  FFMA R36, R29, R30, R34 ;  /* 0x0000001e1d247223 */ /* 0x000fe20000000022 */
[----:B------:R-:W-:Y:S01]  /*6780*/  FSEL R24, R6, 8.4834944573231041431e-05, P1 ;  /* 0x38b1e96a06187808 */ /* 0x000fe20000800000 */
[----:B------:R-:W-:Y:S01]  /*6790*/  FMUL R26, R26, 0.5 ;  /* 0x3f0000001a1a7820 */ /* 0x000fe20000400000 */
[----:B------:R-:W-:-:S02]  /*67a0*/  FSEL R28, -R7, -0.00082130916416645050049, P1 ;  /* 0xba574d20071c7808 */ /* 0x000fc40000800100 */
[C---:B------:R-:W-:Y:S02]  /*67b0*/  FSEL R12, R8.reuse, 0.0052134888246655464172, P0 ;  /* 0x3baad5ea080c7808 */ /* 0x040fe40000000000 */
[----:B------:R-:W-:Y:S01]  /*67c0*/  MOV R9, 0x3d24d99a ;  /* 0x3d24d99a00097802 */ /* 0x000fe20000000f00 */
[----:B------:R-:W-:Y:S01]  /*67d0*/  FFMA R28, R27, R24, R28 ;  /* 0x000000181b1c7223 */ /* 0x000fe2000000001c */
[----:B------:R-:W-:Y:S01]  /*67e0*/  FSEL R30, R8, 0.0052134888246655464172, P1 ;  /* 0x3baad5ea081e7808 */ /* 0x000fe20000800000 */
[----:B------:R-:W-:Y:S01]  /*67f0*/  FFMA R12, R21, R10, R12 ;  /* 0x0000000a150c7223 */ /* 0x000fe2000000000c */
[----:B------:R-:W-:Y:S02]  /*6800*/  FSEL R34, -R9, -0.026868773624300956726, P1 ;  /* 0xbcdc1be709227808 */ /* 0x000fe40000800100 */
[----:B------:R-:W-:Y:S01]  /*6810*/  FSEL R38, R6, 8.4834944573231041431e-05, P5 ;  /* 0x38b1e96a06267808 */ /* 0x000fe20002800000 */
[----:B------:R-:W-:Y:S01]  /*6820*/  FFMA R28, R27, R28, R30 ;  /* 0x0000001c1b1c7223 */ /* 0x000fe2000000001e */
[----:B------:R-:W-:-:S02]  /*6830*/  FSEL R40, -R7, -0.00082130916416645050049, P5 ;  /* 0xba574d2007287808 */ /* 0x000fc40002800100 */
[----:B------:R-:W-:Y:S01]  /*6840*/  FSEL R24, -R9, -0.026868773624300956726, P0 ;  /* 0xbcdc1be709187808 */ /* 0x000fe20000000100 */
[----:B------:R-:W-:Y:S01]  /*6850*/  FFMA R34, R27, R28, R34 ;  /* 0x0000001c1b227223 */ /* 0x000fe20000000022 */
[----:B------:R-:W-:Y:S01]  /*6860*/  MOV R10, 0x3e235519 ;  /* 0x3e235519000a7802 */ /* 0x000fe20000000f00 */
[----:B------:R-:W-:Y:S01]  /*6870*/  FFMA R42, R41, R38, R40 ;  /* 0x00000026292a7223 */ /* 0x000fe20000000028 */
[----:B------:R-:W-:Y:S01]  /*6880*/  MOV R11, 0x3f69b4f9 ;  /* 0x3f69b4f9000b7802 */ /* 0x000fe20000000f00 */
[C---:B------:R-:W-:Y:S01]  /*6890*/  FFMA R24, R21.reuse, R12, R24 ;  /* 0x0000000c15187223 */ /* 0x040fe20000000018 */
[----:B------:R-:W-:Y:S02]  /*68a0*/  FSEL R28, R10, 0.11284004896879196167, P0 ;  /* 0x3de718af0a1c7808 */ /* 0x000fe40000000000 */
[----:B------:R-:W-:Y:S02]  /*68b0*/  FSEL R38, R8, 0.0052134888246655464172, P4 ;  /* 0x3baad5ea08267808 */ /* 0x000fe40002000000 */
[----:B------:R-:W-:Y:S01]  /*68c0*/  MOV R12, 0x3f210a14 ;  /* 0x3f210a14000c7802 */ /* 0x000fe20000000f00 */
[----:B------:R-:W-:Y:S01]  /*68d0*/  FFMA R24, R21, R24, R28 ;  /* 0x0000001815187223 */ /* 0x000fe2000000001c */
[----:B------:R-:W-:Y:S01]  /*68e0*/  FSEL R30, R11, -0.37612664699554443359, P0 ;  /* 0xbec093ac0b1e7808 */ /* 0x000fe20000000000 */
[----:B------:R-:W-:Y:S01]  /*68f0*/  FFMA R38, R29, R36, R38 ;  /* 0x000000241d267223 */ /* 0x000fe20000000026 */
[----:B------:R-:W-:-:S02]  /*6900*/  FSEL R36, R10, 0.11284004896879196167, P1 ;  /* 0x3de718af0a247808 */ /* 0x000fc40000800000 */
[----:B------:R-:W-:Y:S01]  /*6910*/  FSEL R28, R12, 0.12837915122509002686, P0 ;  /* 0x3e0375d30c1c7808 */ /* 0x000fe20000000000 */
[----:B------:R-:W-:Y:S01]  /*6920*/  FFMA R24, R21, R24, R30 ;  /* 0x0000001815187223 */ /* 0x000fe2000000001e */
[----:B------:R-:W-:Y:S01]  /*6930*/  FSEL R40, -R9, -0.026868773624300956726, P4 ;  /* 0xbcdc1be709287808 */ /* 0x000fe20002000100 */
[----:B------:R-:W-:Y:S01]  /*6940*/  FFMA R34, R27, R34, R36 ;  /* 0x000000221b227223 */ /* 0x000fe20000000024 */
[----:B------:R-:W-:Y:S01]  /*6950*/  FSEL R25, -|R31|, R31, P0 ;  /* 0x0000001f1f197208 */ /* 0x000fe20000000300 */
[----:B------:R-:W-:Y:S01]  /*6960*/  FFMA R24, R21, R24, R28 ;  /* 0x0000001815187223 */ /* 0x000fe2000000001c */
[----:B------:R-:W-:Y:S01]  /*6970*/  FSEL R36, R10, 0.11284004896879196167, P4 ;  /* 0x3de718af0a247808 */ /* 0x000fe20002000000 */
[----:B------:R-:W-:Y:S01]  /*6980*/  FFMA R38, R29, R38, R40 ;  /* 0x000000261d267223 */ /* 0x000fe20000000028 */
[C---:B------:R-:W-:Y:S01]  /*6990*/  FSEL R30, R11.reuse, -0.37612664699554443359, P1 ;  /* 0xbec093ac0b1e7808 */ /* 0x040fe20000800000 */
[----:B------:R-:W-:Y:S01]  /*69a0*/  FFMA R25, R24, R25, R25 ;  /* 0x0000001918197223 */ /* 0x000fe20000000019 */
[----:B------:R-:W-:Y:S01]  /*69b0*/  FSEL R24, R11, -0.37612664699554443359, P4 ;  /* 0xbec093ac0b187808 */ /* 0x000fe20002000000 */
[----:B------:R-:W-:Y:S01]  /*69c0*/  FFMA R36, R29, R38, R36 ;  /* 0x000000261d247223 */ /* 0x000fe20000000024 */
[C---:B------:R-:W-:Y:S01]  /*69d0*/  FSEL R28, R12.reuse, 0.12837915122509002686, P1 ;  /* 0x3e0375d30c1c7808 */ /* 0x040fe20000800000 */
[----:B------:R-:W-:Y:S01]  /*69e0*/  FFMA R30, R27, R34, R30 ;  /* 0x000000221b1e7223 */ /* 0x000fe2000000001e */
[----:B------:R-:W-:Y:S01]  /*69f0*/  FSEL R34, R12, 0.12837915122509002686, P4 ;  /* 0x3e0375d30c227808 */ /* 0x000fe20002000000 */
[----:B------:R-:W-:Y:S01]  /*6a00*/  FFMA R24, R29, R36, R24 ;  /* 0x000000241d187223 */ /* 0x000fe20000000018 */
[----:B------:R-:W-:Y:S01]  /*6a10*/  FSEL R21, -|R33|, R33, P1 ;  /* 0x0000002121157208 */ /* 0x000fe20000800300 */
[----:B------:R-:W-:Y:S01]  /*6a20*/  FFMA R28, R27, R30, R28 ;  /* 0x0000001e1b1c7223 */ /* 0x000fe2000000001c */
[----:B------:R-:W-:Y:S01]  /*6a30*/  FSEL R38, R8, 0.0052134888246655464172, P5 ;  /* 0x3baad5ea08267808 */ /* 0x000fe20002800000 */
[----:B------:R-:W-:Y:S01]  /*6a40*/  FFMA R24, R29, R24, R34 ;  /* 0x000000181d187223 */ /* 0x000fe20000000022 */
[----:B------:R-:W-:Y:S01]  /*6a50*/  FSEL R27, -|R32|, R32, P4 ;  /* 0x00000020201b7208 */ /* 0x000fe20002000300 */
[----:B------:R-:W-:Y:S01]  /*6a60*/  FFMA R21, R28, R21, R21 ;  /* 0x000000151c157223 */ /* 0x000fe20000000015 */
[----:B------:R-:W-:Y:S01]  /*6a70*/  FSEL R28, -R9, -0.026868773624300956726, P5 ;  /* 0xbcdc1be7091c7808 */ /* 0x000fe20002800100 */
[C---:B------:R-:W-:Y:S01]  /*6a80*/  FFMA R38, R41.reuse, R42, R38 ;  /* 0x0000002a29267223 */ /* 0x040fe20000000026 */
[----:B------:R-:W-:Y:S01]  /*6a90*/  FSEL R34, R10, 0.11284004896879196167, P5 ;  /* 0x3de718af0a227808 */ /* 0x000fe20002800000 */
[----:B------:R-:W-:Y:S01]  /*6aa0*/  FFMA R24, R24, R27, R27 ;  /* 0x0000001b18187223 */ /* 0x000fe2000000001b */
[----:B------:R-:W4:Y:S01]  /*6ab0*/  @P0 MUFU.EX2 R30, R25 ;  /* 0x00000019001e0308 */ /* 0x000f220000000800 */
[----:B------:R-:W-:Y:S01]  /*6ac0*/  FFMA R28, R41, R38, R28 ;  /* 0x00000026291c7223 */ /* 0x000fe2000000001c */
[----:B------:R-:W-:-:S02]  /*6ad0*/  F2FP.F16.E4M3.UNPACK_B R27, R4.H1 ;  /* 0x00000004ff1b723e */ /* 0x000fc400030006ff */
[----:B------:R-:W-:Y:S01]  /*6ae0*/  FSEL R36, R11, -0.37612664699554443359, P5 ;  /* 0xbec093ac0b247808 */ /* 0x000fe20002800000 */
[C---:B------:R-:W-:Y:S01]  /*6af0*/  FFMA R34, R41.reuse, R28, R34 ;  /* 0x0000001c29227223 */ /* 0x040fe20000000022 */
[----:B------:R-:W-:Y:S01]  /*6b00*/  FSEL R38, R12, 0.12837915122509002686, P5 ;  /* 0x3e0375d30c267808 */ /* 0x000fe20002800000 */
[--C-:B------:R-:W-:Y:S01]  /*6b10*/  HADD2.F32 R29, -RZ, R27.reuse.H0_H0 ;  /* 0x2000001bff1d7230 */ /* 0x100fe20000004100 */
[----:B------:R-:W2:Y:S01]  /*6b20*/  @P4 MUFU.EX2 R39, R24 ;  /* 0x0000001800274308 */ /* 0x000ea20000000800 */
[----:B------:R-:W-:Y:S02]  /*6b30*/  HADD2.F32 R35, -RZ, R27.H1_H1 ;  /* 0x3000001bff237230 */ /* 0x000fe40000004100 */
[----:B------:R-:W-:Y:S01]  /*6b40*/  FFMA R36, R41, R34, R36 ;  /* 0x0000002229247223 */ /* 0x000fe20000000024 */
[C---:B------:R-:W-:Y:S01]  /*6b50*/  FMUL R27, R2.reuse, R221 ;  /* 0x000000dd021b7220 */ /* 0x040fe20000400000 */
[----:B------:R-:W-:Y:S01]  /*6b60*/  F2FP.F16.E4M3.UNPACK_B R34, R3 ;  /* 0x00000003ff22723e */ /* 0x000fe200020006ff */
[----:B------:R-:W-:Y:S01]  /*6b70*/  FMUL R28, R2, R220 ;  /* 0x000000dc021c7220 */ /* 0x000fe20000400000 */
[----:B------:R-:W-:Y:S01]  /*6b80*/  FSEL R40, -|R13|, R13, P5 ;  /* 0x0000000d0d287208 */ /* 0x000fe20002800300 */
[----:B------:R-:W-:Y:S01]  /*6b90*/  FFMA R27, R16, R29, R27 ;  /* 0x0000001d101b7223 */ /* 0x000fe2000000001b */
[----:B------:R-:W3:Y:S01]  /*6ba0*/  @P1 MUFU.EX2 R37, R21 ;  /* 0x0000001500251308 */ /* 0x000ee20000000800 */
[----:B------:R-:W-:-:S02]  /*6bb0*/  HADD2.F32 R29, -RZ, R34.H0_H0 ;  /* 0x20000022ff1d7230 */ /* 0x000fc40000004100 */
[----:B------:R-:W-:Y:S01]  /*6bc0*/  FFMA R41, R41, R36, R38 ;  /* 0x0000002429297223 */ /* 0x000fe20000000026 */
[----:B----4-:R-:W-:Y:S01]  /*6bd0*/  @P0 FADD R36, -R30, 1 ;  /* 0x3f8000001e240421 */ /* 0x010fe20000000100 */
[C---:B------:R-:W-:Y:S01]  /*6be0*/  FFMA R28, R16.reuse, R35, R28 ;  /* 0x00000023101c7223 */ /* 0x040fe2000000001c */
[----:B------:R-:W-:Y:S01]  /*6bf0*/  FFMA R30, R16, R29, R219 ;  /* 0x0000001d101e7223 */ /* 0x000fe200000000db */
[----:B------:R-:W-:Y:S02]  /*6c00*/  FFMA R29, R41, R40, R40 ;  /* 0x00000028291d7223 */ /* 0x000fe40000000028 */
[----:B------:R-:W-:Y:S01]  /*6c10*/  @P0 LOP3.LUT R25, R36, 0x80000000, R31, 0xb8, !PT ;  /* 0x8000000024190812 */ /* 0x000fe200078eb81f */
[----:B--2---:R-:W-:Y:S01]  /*6c20*/  @P4 FADD R39, -R39, 1 ;  /* 0x3f80000027274421 */ /* 0x004fe20000000100 */
[----:B------:R-:W-:Y:S01]  /*6c30*/  FMUL R41, R30, 0.70710676908493041992 ;  /* 0x3f3504f31e297820 */ /* 0x000fe20000400000 */
[----:B------:R-:W-:Y:S02]  /*6c40*/  HADD2.F32 R31, -RZ, R34.H1_H1 ;  /* 0x30000022ff1f7230 */ /* 0x000fe40000004100 */
[----:B------:R-:W-:Y:S01]  /*6c50*/  FMUL R40, R28, 0.70710676908493041992 ;  /* 0x3f3504f31c287820 */ /* 0x000fe20000400000 */
[----:B------:R-:W-:Y:S01]  /*6c60*/  FADD R25, R25, 1 ;  /* 0x3f80000019197421 */ /* 0x000fe20000000000 */
[----:B------:R-:W-:Y:S01]  /*6c70*/  @P4 LOP3.LUT R24, R39, 0x80000000, R32, 0xb8, !PT ;  /* 0x8000000027184812 */ /* 0x000fe200078eb820 */
[----:B------:R-:W-:Y:S01]  /*6c80*/  FMUL R34, R41, R41 ;  /* 0x0000002929227220 */ /* 0x000fe20000400000 */
[----:B------:R-:W2:Y:S01]  /*6c90*/  @P5 MUFU.EX2 R32, R29 ;  /* 0x0000001d00205308 */ /* 0x000ea20000000800 */
[----:B---3--:R-:W-:Y:S01]  /*6ca0*/  @P1 FADD R38, -R37, 1 ;  /* 0x3f80000025261421 */ /* 0x008fe20000000100 */
[C---:B------:R-:W-:Y:S01]  /*6cb0*/  FMUL R37, R40.reuse, R40 ;  /* 0x0000002828257220 */ /* 0x040fe20000400000 */
[----:B------:R-:W-:Y:S01]  /*6cc0*/  FSETP.GE.AND P0, PT, |R40|, 1.0029599666595458984, PT ;  /* 0x3f8060fe2800780b */ /* 0x000fe20003f06200 */
[----:B------:R-:W-:Y:S01]  /*6cd0*/  FMUL R25, R14, R25 ;  /* 0x000000190e197220 */ /* 0x000fe20000400000 */
[----:B------:R-:W-:Y:S01]  /*6ce0*/  FMUL R28, R28, 0.5 ;  /* 0x3f0000001c1c7820 */ /* 0x000fe20000400000 */
[----:B------:R-:W-:Y:S01]  /*6cf0*/  @P1 LOP3.LUT R21, R38, 0x80000000, R33, 0xb8, !PT ;  /* 0x8000000026151812 */ /* 0x000fe200078eb821 */
[----:B------:R-:W-:Y:S01]  /*6d00*/  FMUL R38, R27, 0.70710676908493041992 ;  /* 0x3f3504f31b267820 */ /* 0x000fe20000400000 */
[C---:B------:R-:W-:Y:S01]  /*6d10*/  FSETP.GE.AND P1, PT, |R41|.reuse, 1.0029599666595458984, PT ;  /* 0x3f8060fe2900780b */ /* 0x040fe20003f26200 */
[----:B------:R-:W-:Y:S01]  /*6d20*/  FMUL R33, R2, R218 ;  /* 0x000000da02217220 */ /* 0x000fe20000400000 */
[----:B------:R-:W-:Y:S01]  /*6d30*/  FSEL R37, |R40|, R37, P0 ;  /* 0x0000002528257208 */ /* 0x000fe20000000200 */
[C---:B------:R-:W-:Y:S01]  /*6d40*/  FMUL R35, R38.reuse, R38 ;  /* 0x0000002626237220 */ /* 0x040fe20000400000 */
[----:B------:R-:W-:Y:S01]  /*6d50*/  FSETP.GE.AND P4, PT, |R38|, 1.0029599666595458984, PT ;  /* 0x3f8060fe2600780b */ /* 0x000fe20003f86200 */
[----:B------:R-:W-:Y:S01]  /*6d60*/  FFMA R31, R16, R31, R33 ;  /* 0x0000001f101f7223 */ /* 0x000fe20000000021 */
[----:B------:R-:W-:Y:S01]  /*6d70*/  FSEL R43, |R41|, R34, P1 ;  /* 0x00000022292b7208 */ /* 0x000fe20000800200 */
[----:B------:R-:W-:Y:S01]  /*6d80*/  FMUL R27, R27, 0.5 ;  /* 0x3f0000001b1b7820 */ /* 0x000fe20000400000 */
[----:B------:R-:W-:Y:S01]  /*6d90*/  FSEL R35, |R38|, R35, P4 ;  /* 0x0000002326237208 */ /* 0x000fe20002000200 */
[----:B--2---:R-:W-:Y:S01]  /*6da0*/  @P5 FADD R32, -R32, 1 ;  /* 0x3f80000020205421 */ /* 0x004fe20000000100 */
[----:B------:R-:W-:Y:S01]  /*6db0*/  FSEL R34, R6, 8.4834944573231041431e-05, P4 ;  /* 0x38b1e96a06227808 */ /* 0x000fe20002000000 */
[----:B------:R-:W-:Y:S01]  /*6dc0*/  FMUL R30, R30, 0.5 ;  /* 0x3f0000001e1e7820 */ /* 0x000fe20000400000 */
[----:B------:R-:W-:-:S02]  /*6dd0*/  FSEL R36, -R7, -0.00082130916416645050049, P4 ;  /* 0xba574d2007247808 */ /* 0x000fc40002000100 */
[----:B------:R-:W-:Y:S01]  /*6de0*/  @P5 LOP3.LUT R29, R32, 0x80000000, R13, 0xb8, !PT ;  /* 0x80000000201d5812 */ /* 0x000fe200078eb80d */
[----:B------:R-:W-:Y:S01]  /*6df0*/  FMUL R13, R31, 0.70710676908493041992 ;  /* 0x3f3504f31f0d7820 */ /* 0x000fe20000400000 */
[C---:B------:R-:W-:Y:S01]  /*6e00*/  FSEL R42, R6.reuse, 8.4834944573231041431e-05, P0 ;  /* 0x38b1e96a062a7808 */ /* 0x040fe20000000000 */
[----:B------:R-:W-:Y:S01]  /*6e10*/  FFMA R34, R35, R34, R36 ;  /* 0x0000002223227223 */ /* 0x000fe20000000024 */
[----:B------:R-:W-:Y:S01]  /*6e20*/  FSEL R44, -R7, -0.00082130916416645050049, P0 ;  /* 0xba574d20072c7808 */ /* 0x000fe20000000100 */
[----:B------:R-:W-:Y:S01]  /*6e30*/  FADD R29, R29, 1 ;  /* 0x3f8000001d1d7421 */ /* 0x000fe20000000000 */
[----:B------:R-:W-:Y:S01]  /*6e40*/  FSEL R46, R6, 8.4834944573231041431e-05, P1 ;  /* 0x38b1e96a062e7808 */ /* 0x000fe20000800000 */
[----:B------:R-:W-:Y:S01]  /*6e50*/  FMUL R31, R31, 0.5 ;  /* 0x3f0000001f1f7820 */ /* 0x000fe20000400000 */
[----:B------:R-:W-:Y:S01]  /*6e60*/  FSEL R48, -R7, -0.00082130916416645050049, P1 ;  /* 0xba574d2007307808 */ /* 0x000fe20000800100 */
[----:B------:R-:W-:Y:S01]  /*6e70*/  FFMA R42, R37, R42, R44 ;  /* 0x0000002a252a7223 */ /* 0x000fe2000000002c */
[----:B------:R-:W-:Y:S01]  /*6e80*/  FSEL R32, R8, 0.0052134888246655464172, P4 ;  /* 0x3baad5ea08207808 */ /* 0x000fe20002000000 */
[----:B------:R-:W-:Y:S01]  /*6e90*/  FMUL R29, R26, R29 ;  /* 0x0000001d1a1d7220 */ /* 0x000fe20000400000 */
[C---:B------:R-:W-:Y:S01]  /*6ea0*/  FSEL R36, R8.reuse, 0.0052134888246655464172, P0 ;  /* 0x3baad5ea08247808 */ /* 0x040fe20000000000 */
[----:B------:R-:W-:Y:S01]  /*6eb0*/  FFMA R46, R43, R46, R48 ;  /* 0x0000002e2b2e7223 */ /* 0x000fe20000000030 */
[----:B------:R-:W-:Y:S01]  /*6ec0*/  FSEL R44, R8, 0.0052134888246655464172, P1 ;  /* 0x3baad5ea082c7808 */ /* 0x000fe20000800000 */
[----:B------:R-:W-:Y:S01]  /*6ed0*/  FFMA R32, R35, R34, R32 ;  /* 0x0000002223207223 */ /* 0x000fe20000000020 */
[----:B------:R-:W-:Y:S01]  /*6ee0*/  FMUL R48, R13, R13 ;  /* 0x0000000d0d307220 */ /* 0x000fe20000400000 */
[----:B------:R-:W-:Y:S01]  /*6ef0*/  FSEL R34, -R9, -0.026868773624300956726, P4 ;  /* 0xbcdc1be709227808 */ /* 0x000fe20002000100 */
[----:B------:R-:W-:Y:S01]  /*6f00*/  FFMA R42, R37, R42, R36 ;  /* 0x0000002a252a7223 */ /* 0x000fe20000000024 */
[----:B------:R-:W-:Y:S01]  /*6f10*/  FSETP.GE.AND P5, PT, |R13|, 1.0029599666595458984, PT ;  /* 0x3f8060fe0d00780b */ /* 0x000fe20003fa6200 */
[----:B------:R-:W-:Y:S01]  /*6f20*/  FFMA R46, R43, R46, R44 ;  /* 0x0000002e2b2e7223 */ /* 0x000fe2000000002c */
[----:B------:R-:W-:Y:S01]  /*6f30*/  FSEL R36, R10, 0.11284004896879196167, P4 ;  /* 0x3de718af0a247808 */ /* 0x000fe20002000000 */
[----:B------:R-:W-:Y:S01]  /*6f40*/  FFMA R32, R35, R32, R34 ;  /* 0x0000002023207223 */ /* 0x000fe20000000022 */
[----:B------:R-:W-:-:S02]  /*6f50*/  FSEL R45, |R13|, R48, P5 ;  /* 0x000000300d2d7208 */ /* 0x000fc40002800200 */
[----:B------:R-:W-:Y:S01]  /*6f60*/  FSEL R44, -R9, -0.026868773624300956726, P0 ;  /* 0xbcdc1be7092c7808 */ /* 0x000fe20000000100 */
[----:B------:R-:W-:Y:S01]  /*6f70*/  FFMA R32, R35, R32, R36 ;  /* 0x0000002023207223 */ /* 0x000fe20000000024 */
[----:B------:R-:W-:Y:S02]  /*6f80*/  FSEL R48, -R9, -0.026868773624300956726, P1 ;  /* 0xbcdc1be709307808 */ /* 0x000fe40000800100 */
[----:B------:R-:W-:Y:S01]  /*6f90*/  FSEL R50, R6, 8.4834944573231041431e-05, P5 ;  /* 0x38b1e96a06327808 */ /* 0x000fe20002800000 */
[----:B------:R-:W-:Y:S01]  /*6fa0*/  FFMA R42, R37, R42, R44 ;  /* 0x0000002a252a7223 */ /* 0x000fe2000000002c */
[----:B------:R-:W-:Y:S01]  /*6fb0*/  FSEL R52, -R7, -0.00082130916416645050049, P5 ;  /* 0xba574d2007347808 */ /* 0x000fe20002800100 */
[----:B------:R-:W-:Y:S01]  /*6fc0*/  FFMA R46, R43, R46, R48 ;  /* 0x0000002e2b2e7223 */ /* 0x000fe20000000030 */
[----:B------:R-:W-:Y:S02]  /*6fd0*/  FSEL R34, R11, -0.37612664699554443359, P4 ;  /* 0xbec093ac0b227808 */ /* 0x000fe40002000000 */
[C---:B------:R-:W-:Y:S01]  /*6fe0*/  FSEL R36, R10.reuse, 0.11284004896879196167, P0 ;  /* 0x3de718af0a247808 */ /* 0x040fe20000000000 */
[----:B------:R-:W-:Y:S01]  /*6ff0*/  FFMA R50, R45, R50, R52 ;  /* 0x000000322d327223 */ /* 0x000fe20000000034 */
[----:B------:R-:W-:Y:S01]  /*7000*/  FSEL R48, R10, 0.11284004896879196167, P1 ;  /* 0x3de718af0a307808 */ /* 0x000fe20000800000 */
[----:B------:R-:W-:Y:S01]  /*7010*/  FFMA R32, R35, R32, R34 ;  /* 0x0000002023207223 */ /* 0x000fe20000000022 */
[----:B------:R-:W-:Y:S01]  /*7020*/  FSEL R52, R8, 0.0052134888246655464172, P5 ;  /* 0x3baad5ea08347808 */ /* 0x000fe20002800000 */
[----:B------:R-:W-:Y:S01]  /*7030*/  FFMA R36, R37, R42, R36 ;  /* 0x0000002a25247223 */ /* 0x000fe20000000024 */
[----:B------:R-:W-:Y:S01]  /*7040*/  FSEL R44, R11, -0.37612664699554443359, P0 ;  /* 0xbec093ac0b2c7808 */ /* 0x000fe20000000000 */
[----:B------:R-:W-:Y:S01]  /*7050*/  FFMA R46, R43, R46, R48 ;  /* 0x0000002e2b2e7223 */ /* 0x000fe20000000030 */
[----:B------:R-:W-:Y:S01]  /*7060*/  FSEL R34, R12, 0.12837915122509002686, P4 ;  /* 0x3e0375d30c227808 */ /* 0x000fe20002000000 */
[----:B------:R-:W-:Y:S01]  /*7070*/  FFMA R50, R45, R50, R52 ;  /* 0x000000322d327223 */ /* 0x000fe20000000034 */
[----:B------:R-:W-:Y:S01]  /*7080*/  FSEL R48, -R9, -0.026868773624300956726, P5 ;  /* 0xbcdc1be709307808 */ /* 0x000fe20002800100 */
[----:B------:R-:W-:Y:S01]  /*7090*/  FFMA R36, R37, R36, R44 ;  /* 0x0000002425247223 */ /* 0x000fe2000000002c */
[----:B------:R-:W-:Y:S01]  /*70a0*/  FSEL R33, -|R38|, R38, P4 ;  /* 0x0000002626217208 */ /* 0x000fe20002000300 */
[----:B------:R-:W-:Y:S01]  /*70b0*/  FFMA R32, R35, R32, R34 ;  /* 0x0000002023207223 */ /* 0x000fe20000000022 */
[----:B------:R-:W-:Y:S01]  /*70c0*/  FSEL R44, R11, -0.37612664699554443359, P1 ;  /* 0xbec093ac0b2c7808 */ /* 0x000fe20000800000 */
[----:B------:R-:W-:Y:S01]  /*70d0*/  FFMA R48, R45, R50, R48 ;  /* 0x000000322d307223 */ /* 0x000fe20000000030 */
[----:B------:R-:W-:Y:S01]  /*70e0*/  FSEL R34, R10, 0.11284004896879196167, P5 ;  /* 0x3de718af0a227808 */ /* 0x000fe20002800000 */
[----:B------:R-:W-:Y:S01]  /*70f0*/  FFMA R33, R32, R33, R33 ;  /* 0x0000002120217223 */ /* 0x000fe20000000021 */
[C---:B------:R-:W-:Y:S01]  /*7100*/  FSEL R42, R12.reuse, 0.12837915122509002686, P0 ;  /* 0x3e0375d30c2a7808 */ /* 0x040fe20000000000 */
[----:B------:R-:W-:Y:S01]  /*7110*/  FFMA R44, R43, R46, R44 ;  /* 0x0000002e2b2c7223 */ /* 0x000fe2000000002c */
[----:B------:R-:W-:Y:S01]  /*7120*/  FSEL R46, R11, -0.37612664699554443359, P5 ;  /* 0xbec093ac0b2e7808 */ /* 0x000fe20002800000 */
[----:B------:R-:W-:Y:S01]  /*7130*/  FFMA R34, R45, R48, R34 ;  /* 0x000000302d227223 */ /* 0x000fe20000000022 */
[C---:B------:R-:W-:Y:S01]  /*7140*/  FSEL R32, R12.reuse, 0.12837915122509002686, P1 ;  /* 0x3e0375d30c207808 */ /* 0x040fe20000800000 */
[----:B------:R-:W2:Y:S01]  /*7150*/  @P4 MUFU.EX2 R39, R33 ;  /* 0x0000002100274308 */ /* 0x000ea20000000800 */
[----:B------:R-:W-:Y:S01]  /*7160*/  FSEL R48, R12, 0.12837915122509002686, P5 ;  /* 0x3e0375d30c307808 */ /* 0x000fe20002800000 */
[----:B------:R-:W-:Y:S01]  /*7170*/  FFMA R42, R37, R36, R42 ;  /* 0x00000024252a7223 */ /* 0x000fe2000000002a */
[----:B------:R-:W-:Y:S01]  /*7180*/  FFMA R46, R45, R34, R46 ;  /* 0x000000222d2e7223 */ /* 0x000fe2000000002e */
[----:B------:R-:W-:Y:S01]  /*7190*/  FSEL R35, -|R40|, R40, P0 ;  /* 0x0000002828237208 */ /* 0x000fe20000000300 */
[----:B------:R-:W-:Y:S01]  /*71a0*/  FFMA R44, R43, R44, R32 ;  /* 0x0000002c2b2c7223 */ /* 0x000fe20000000020 */
[----:B------:R-:W-:Y:S01]  /*71b0*/  FSEL R37, -|R41|, R41, P1 ;  /* 0x0000002929257208 */ /* 0x000fe20000800300 */
[----:B------:R-:W-:Y:S01]  /*71c0*/  FFMA R46, R45, R46, R48 ;  /* 0x0000002e2d2e7223 */ /* 0x000fe20000000030 */
[----:B------:R-:W-:Y:S01]  /*71d0*/  F2FP.F16.E4M3.UNPACK_B R36, R3.H1 ;  /* 0x00000003ff24723e */ /* 0x000fe200030006ff */
[----:B------:R-:W-:Y:S01]  /*71e0*/  FFMA R32, R42, R35, R35 ;  /* 0x000000232a207223 */ /* 0x000fe20000000023 */
[----:B------:R-:W-:Y:S01]  /*71f0*/  FSEL R47, -|R13|, R13, P5 ;  /* 0x0000000d0d2f7208 */ /* 0x000fe20002800300 */
[----:B------:R-:W-:Y:S01]  /*7200*/  FFMA R34, R44, R37, R37 ;  /* 0x000000252c227223 */ /* 0x000fe20000000025 */
[----:B------:R-:W-:Y:S01]  /*7210*/  FMUL R43, R2, R216 ;  /* 0x000000d8022b7220 */ /* 0x000fe20000400000 */
[--C-:B------:R-:W-:Y:S01]  /*7220*/  HADD2.F32 R35, -RZ, R36.reuse.H0_H0 ;  /* 0x20000024ff237230 */ /* 0x100fe20000004100 */
[----:B------:R-:W3:Y:S01]  /*7230*/  @P0 MUFU.EX2 R42, R32 ;  /* 0x00000020002a0308 */ /* 0x000ee20000000800 */
[----:B------:R-:W-:-:S02]  /*7240*/  HADD2.F32 R37, -RZ, R36.H1_H1 ;  /* 0x30000024ff257230 */ /* 0x000fc40000004100 */
[----:B------:R-:W-:Y:S01]  /*7250*/  FFMA R36, R46, R47, R47 ;  /* 0x0000002f2e247223 */ /* 0x000fe2000000002f */
[----:B--2---:R-:W-:Y:S01]  /*7260*/  @P4 FADD R45, -R39, 1 ;  /* 0x3f800000272d4421 */ /* 0x004fe20000000100 */
[C---:B------:R-:W-:Y:S01]  /*7270*/  FFMA R35, R16.reuse, R35, R217 ;  /* 0x0000002310237223 */ /* 0x040fe200000000d9 */
[----:B------:R-:W-:Y:S01]  /*7280*/  F2FP.F16.E4M3.UNPACK_B R39, R0 ;  /* 0x00000000ff27723e */ /* 0x000fe200020006ff */
[----:B------:R-:W-:Y:S01]  /*7290*/  FFMA R37, R16, R37, R43 ;  /* 0x0000002510257223 */ /* 0x000fe2000000002b */
[----:B------:R-:W2:Y:S01]  /*72a0*/  @P5 MUFU.EX2 R46, R36 ;  /* 0x00000024002e5308 */ /* 0x000ea20000000800 */
[----:B------:R-:W-:Y:S01]  /*72b0*/  FMUL R47, R35, 0.70710676908493041992 ;  /* 0x3f3504f3232f7820 */ /* 0x000fe20000400000 */
[----:B------:R-:W-:Y:S01]  /*72c0*/  @P4 LOP3.LUT R33, R45, 0x80000000, R38, 0xb8, !PT ;  /* 0x800000002d214812 */ /* 0x000fe200078eb826 */
[--C-:B------:R-:W-:Y:S02]  /*72d0*/  HADD2.F32 R43, -RZ, R39.reuse.H0_H0 ;  /* 0x20000027ff2b7230 */ /* 0x100fe40000004100 */
[----:B------:R-:W-:Y:S01]  /*72e0*/  FMUL R35, R35, 0.5 ;  /* 0x3f00000023237820 */ /* 0x000fe20000400000 */
[C---:B------:R-:W-:Y:S01]  /*72f0*/  FMUL R38, R47.reuse, R47 ;  /* 0x0000002f2f267220 */ /* 0x040fe20000400000 */
[C---:B------:R-:W-:Y:S01]  /*7300*/  FSETP.GE.AND P4, PT, |R47|.reuse, 1.0029599666595458984, PT ;  /* 0x3f8060fe2f00780b */ /* 0x040fe20003f86200 */
[----:B------:R-:W-:Y:S01]  /*7310*/  HADD2.F32 R39, -RZ, R39.H1_H1 ;  /* 0x30000027ff277230 */ /* 0x000fe20000004100 */
[----:B------:R-:W4:Y:S01]  /*7320*/  @P1 MUFU.EX2 R44, R34 ;  /* 0x00000022002c1308 */ /* 0x000f220000000800 */
[----:B---3--:R-:W-:Y:S01]  /*7330*/  @P0 FADD R45, -R42, 1 ;  /* 0x3f8000002a2d0421 */ /* 0x008fe20000000100 */
[----:B------:R-:W-:Y:S01]  /*7340*/  FSEL R51, |R47|, R38, P4 ;  /* 0x000000262f337208 */ /* 0x000fe20002000200 */
[----:B------:R-:W-:Y:S01]  /*7350*/  FFMA R38, R16, R43, R215 ;  /* 0x0000002b10267223 */ /* 0x000fe200000000d7 */
[----:B------:R-:W-:Y:S01]  /*7360*/  FSEL R48, R6, 8.4834944573231041431e-05, P4 ;  /* 0x38b1e96a06307808 */ /* 0x000fe20002000000 */
[----:B------:R-:W-:Y:S01]  /*7370*/  FFMA R39, R16, R39, R214 ;  /* 0x0000002710277223 */ /* 0x000fe200000000d6 */
[----:B------:R-:W-:Y:S01]  /*7380*/  FSEL R50, -R7, -0.00082130916416645050049, P4 ;  /* 0xba574d2007327808 */ /* 0x000fe20002000100 */
[----:B------:R-:W-:Y:S01]  /*7390*/  FMUL R49, R38, 0.70710676908493041992 ;  /* 0x3f3504f326317820 */ /* 0x000fe20000400000 */
[----:B------:R-:W-:Y:S01]  /*73a0*/  @P0 LOP3.LUT R32, R45, 0x80000000, R40, 0xb8, !PT ;  /* 0x800000002d200812 */ /* 0x000fe200078eb828 */
[----:B--2---:R-:W-:Y:S01]  /*73b0*/  @P5 FADD R46, -R46, 1 ;  /* 0x3f8000002e2e5421 */ /* 0x004fe20000000100 */
[----:B------:R-:W-:Y:S01]  /*73c0*/  FADD R14, R33, 1 ;  /* 0x3f800000210e7421 */ /* 0x000fe20000000000 */
[----:B------:R-:W-:Y:S01]  /*73d0*/  FFMA R42, R51, R48, R50 ;  /* 0x00000030332a7223 */ /* 0x000fe20000000032 */
[----:B------:R-:W-:Y:S01]  /*73e0*/  FMUL R50, R37, 0.70710676908493041992 ;  /* 0x3f3504f325327820 */ /* 0x000fe20000400000 */
[----:B------:R-:W-:Y:S01]  /*73f0*/  FSETP.GE.AND P0, PT, |R49|, 1.0029599666595458984, PT ;  /* 0x3f8060fe3100780b */ /* 0x000fe20003f06200 */
[----:B------:R-:W-:Y:S01]  /*7400*/  FMUL R48, R39, 0.70710676908493041992 ;  /* 0x3f3504f327307820 */ /* 0x000fe20000400000 */
[----:B------:R-:W-:Y:S01]  /*7410*/  @P5 LOP3.LUT R36, R46, 0x80000000, R13, 0xb8, !PT ;  /* 0x800000002e245812 */ /* 0x000fe200078eb80d */
[----:B------:R-:W-:Y:S01]  /*7420*/  FMUL R13, R50, R50 ;  /* 0x00000032320d7220 */ /* 0x000fe20000400000 */
[----:B----4-:R-:W-:Y:S01]  /*7430*/  @P1 FADD R44, -R44, 1 ;  /* 0x3f8000002c2c1421 */ /* 0x010fe20000000100 */
[----:B------:R-:W-:Y:S01]  /*7440*/  FMUL R46, R49, R49 ;  /* 0x00000031312e7220 */ /* 0x000fe20000400000 */
[----:B------:R-:W-:Y:S01]  /*7450*/  FSEL R52, -R7, -0.00082130916416645050049, P0 ;  /* 0xba574d2007347808 */ /* 0x000fe20000000100 */
[----:B------:R-:W-:Y:S01]  /*7460*/  FMUL R27, R27, R14 ;  /* 0x0000000e1b1b7220 */ /* 0x000fe20000400000 */
[----:B------:R-:W-:Y:S01]  /*7470*/  FSETP.GE.AND P5, PT, |R48|, 1.0029599666595458984, PT ;  /* 0x3f8060fe3000780b */ /* 0x000fe20003fa6200 */
[----:B------:R-:W-:Y:S01]  /*7480*/  FADD R36, R36, 1 ;  /* 0x3f80000024247421 */ /* 0x000fe20000000000 */
[----:B------:R-:W-:Y:S01]  /*7490*/  @P1 LOP3.LUT R34, R44, 0x80000000, R41, 0xb8, !PT ;  /* 0x800000002c221812 */ /* 0x000fe200078eb829 */
[----:B------:R-:W-:Y:S01]  /*74a0*/  FMUL R37, R37, 0.5 ;  /* 0x3f00000025257820 */ /* 0x000fe20000400000 */
[----:B------:R-:W-:Y:S01]  /*74b0*/  FSETP.GE.AND P1, PT, |R50|, 1.0029599666595458984, PT ;  /* 0x3f8060fe3200780b */ /* 0x000fe20003f26200 */
[----:B------:R-:W-:Y:S01]  /*74c0*/  FMUL R38, R38, 0.5 ;  /* 0x3f00000026267820 */ /* 0x000fe20000400000 */
[----:B------:R-:W-:Y:S01]  /*74d0*/  FSEL R45, |R49|, R46, P0 ;  /* 0x0000002e312d7208 */ /* 0x000fe20000000200 */
[----:B------:R-:W-:Y:S01]  /*74e0*/  FMUL R39, R39, 0.5 ;  /* 0x3f00000027277820 */ /* 0x000fe20000400000 */
[----:B------:R-:W-:Y:S01]  /*74f0*/  FSEL R43, |R50|, R13, P1 ;  /* 0x0000000d322b7208 */ /* 0x000fe20000800200 */
[----:B------:R-:W-:Y:S01]  /*7500*/  FMUL R13, R48, R48 ;  /* 0x00000030300d7220 */ /* 0x000fe20000400000 */
[----:B------:R-:W-:Y:S01]  /*7510*/  FSEL R40, R6, 8.4834944573231041431e-05, P1 ;  /* 0x38b1e96a06287808 */ /* 0x000fe20000800000 */
[----:B------:R-:W-:Y:S01]  /*7520*/  FMUL R36, R31, R36 ;  /* 0x000000241f247220 */ /* 0x000fe20000400000 */
[----:B------:R-:W-:-:S02]  /*7530*/  FSEL R44, -R7, -0.00082130916416645050049, P1 ;  /* 0xba574d20072c7808 */ /* 0x000fc40000800100 */
[----:B------:R-:W-:Y:S02]  /*7540*/  FSEL R46, R6, 8.4834944573231041431e-05, P0 ;  /* 0x38b1e96a062e7808 */ /* 0x000fe40000000000 */
[C---:B------:R-:W-:Y:S01]  /*7550*/  FSEL R54, R8.reuse, 0.0052134888246655464172, P0 ;  /* 0x3baad5ea08367808 */ /* 0x040fe20000000000 */
[----:B------:R-:W-:Y:S01]  /*7560*/  FFMA R44, R43, R40, R44 ;  /* 0x000000282b2c7223 */ /* 0x000fe2000000002c */
[C---:B------:R-:W-:Y:S01]  /*7570*/  FSEL R40, R8.reuse, 0.0052134888246655464172, P4 ;  /* 0x3baad5ea08287808 */ /* 0x040fe20002000000 */
[----:B------:R-:W-:Y:S01]  /*7580*/  FFMA R52, R45, R46, R52 ;  /* 0x0000002e2d347223 */ /* 0x000fe20000000034 */
[----:B------:R-:W-:Y:S02]  /*7590*/  FSEL R46, R8, 0.0052134888246655464172, P1 ;  /* 0x3baad5ea082e7808 */ /* 0x000fe40000800000 */
[----:B------:R-:W-:Y:S01]  /*75a0*/  FSEL R53, |R48|, R13, P5 ;  /* 0x0000000d30357208 */ /* 0x000fe20002800200 */
[----:B------:R-:W-:Y:S01]  /*75b0*/  FFMA R40, R51, R42, R40 ;  /* 0x0000002a33287223 */ /* 0x000fe20000000028 */
[----:B------:R-:W-:Y:S01]  /*75c0*/  FSEL R42, -R9, -0.026868773624300956726, P4 ;  /* 0xbcdc1be7092a7808 */ /* 0x000fe20002000100 */
[----:B------:R-:W-:Y:S01]  /*75d0*/  FFMA R44, R43, R44, R46 ;  /* 0x0000002c2b2c7223 */ /* 0x000fe2000000002e */
[----:B------:R-:W-:Y:S01]  /*75e0*/  FSEL R46, -R9, -0.026868773624300956726, P1 ;  /* 0xbcdc1be7092e7808 */ /* 0x000fe20000800100 */
[----:B------:R-:W-:Y:S01]  /*75f0*/  FFMA R52, R45, R52, R54 ;  /* 0x000000342d347223 */ /* 0x000fe20000000036 */
[----:B------:R-:W-:Y:S01]  /*7600*/  FSEL R56, R6, 8.4834944573231041431e-05, P5 ;  /* 0x38b1e96a06387808 */ /* 0x000fe20002800000 */
[----:B------:R-:W-:Y:S01]  /*7610*/  FFMA R40, R51, R40, R42 ;  /* 0x0000002833287223 */ /* 0x000fe2000000002a */
[----:B------:R-:W-:Y:S01]  /*7620*/  FSEL R42, R10, 0.11284004896879196167, P4 ;  /* 0x3de718af0a2a7808 */ /* 0x000fe20002000000 */
[----:B------:R-:W-:Y:S01]  /*7630*/  FFMA R44, R43, R44, R46 ;  /* 0x0000002c2b2c7223 */ /* 0x000fe2000000002e */
[----:B------:R-:W-:-:S02]  /*7640*/  FSEL R58, -R7, -0.00082130916416645050049, P5 ;  /* 0xba574d20073a7808 */ /* 0x000fc40002800100 */
[----:B------:R-:W-:Y:S01]  /*7650*/  FSEL R46, R10, 0.11284004896879196167, P1 ;  /* 0x3de718af0a2e7808 */ /* 0x000fe20000800000 */
[----:B------:R-:W-:Y:S01]  /*7660*/  FFMA R40, R51, R40, R42 ;  /* 0x0000002833287223 */ /* 0x000fe2000000002a */
[----:B------:R-:W-:Y:S01]  /*7670*/  FSEL R42, R11, -0.37612664699554443359, P4 ;  /* 0xbec093ac0b2a7808 */ /* 0x000fe20002000000 */
[----:B------:R-:W-:Y:S01]  /*7680*/  FFMA R56, R53, R56, R58 ;  /* 0x0000003835387223 */ /* 0x000fe2000000003a */
[----:B------:R-:W-:Y:S01]  /*7690*/  FSEL R54, -R9, -0.026868773624300956726, P0 ;  /* 0xbcdc1be709367808 */ /* 0x000fe20000000100 */
[----:B------:R-:W-:Y:S01]  /*76a0*/  FFMA R44, R43, R44, R46 ;  /* 0x0000002c2b2c7223 */ /* 0x000fe2000000002e */
[----:B------:R-:W-:Y:S01]  /*76b0*/  FSEL R58, R8, 0.0052134888246655464172, P5 ;  /* 0x3baad5ea083a7808 */ /* 0x000fe20002800000 */
[----:B------:R-:W-:Y:S01]  /*76c0*/  FFMA R40, R51, R40, R42 ;  /* 0x0000002833287223 */ /* 0x000fe2000000002a */
[----:B------:R-:W-:Y:S01]  /*76d0*/  FSEL R42, R12, 0.12837915122509002686, P4 ;  /* 0x3e0375d30c2a7808 */ /* 0x000fe20002000000 */
[----:B------:R-:W-:Y:S01]  /*76e0*/  FFMA R52, R45, R52, R54 ;  /* 0x000000342d347223 */ /* 0x000fe20000000036 */
[----:B------:R-:W-:Y:S01]  /*76f0*/  FSEL R46, R11, -0.37612664699554443359, P1 ;  /* 0xbec093ac0b2e7808 */ /* 0x000fe20000800000 */
[----:B------:R-:W-:Y:S01]  /*7700*/  FFMA R56, R53, R56, R58 ;  /* 0x0000003835387223 */ /* 0x000fe2000000003a */
[----:B------:R-:W-:Y:S01]  /*7710*/  FSEL R54, R10, 0.11284004896879196167, P0 ;  /* 0x3de718af0a367808 */ /* 0x000fe20000000000 */
[----:B------:R-:W-:Y:S01]  /*7720*/  FFMA R40, R51, R40, R42 ;  /* 0x0000002833287223 */ /* 0x000fe2000000002a */
[----:B------:R-:W-:Y:S01]  /*7730*/  FSEL R41, -|R47|, R47, P4 ;  /* 0x0000002f2f297208 */ /* 0x000fe20002000300 */
[----:B------:R-:W-:Y:S01]  /*7740*/  FFMA R44, R43, R44, R46 ;  /* 0x0000002c2b2c7223 */ /* 0x000fe2000000002e */
[----:B------:R-:W-:Y:S01]  /*7750*/  FSEL R58, -R9, -0.026868773624300956726, P5 ;  /* 0xbcdc1be7093a7808 */ /* 0x000fe20002800100 */
[----:B------:R-:W-:Y:S01]  /*7760*/  FFMA R52, R45, R52, R54 ;  /* 0x000000342d347223 */ /* 0x000fe20000000036 */
[----:B------:R-:W-:Y:S01]  /*7770*/  FSEL R46, R12, 0.12837915122509002686, P1 ;  /* 0x3e0375d30c2e7808 */ /* 0x000fe20000800000 */
[----:B------:R-:W-:Y:S01]  /*7780*/  FFMA R40, R40, R41, R41 ;  /* 0x0000002928287223 */ /* 0x000fe20000000029 */
[----:B------:R-:W-:Y:S01]  /*7790*/  FSEL R54, R11, -0.37612664699554443359, P0 ;  /* 0xbec093ac0b367808 */ /* 0x000fe20000000000 */
[----:B------:R-:W-:Y:S01]  /*77a0*/  FFMA R56, R53, R56, R58 ;  /* 0x0000003835387223 */ /* 0x000fe2000000003a */
[----:B------:R-:W-:Y:S01]  /*77b0*/  FSEL R58, R10, 0.11284004896879196167, P5 ;  /* 0x3de718af0a3a7808 */ /* 0x000fe20002800000 */
[----:B------:R-:W-:Y:S01]  /*77c0*/  FFMA R44, R43, R44, R46 ;  /* 0x0000002c2b2c7223 */ /* 0x000fe2000000002e */
[----:B------:R-:W-:Y:S01]  /*77d0*/  FSEL R42, R12, 0.12837915122509002686, P0 ;  /* 0x3e0375d30c2a7808 */ /* 0x000fe20000000000 */
[----:B------:R-:W2:Y:S01]  /*77e0*/  @P4 MUFU.EX2 R46, R40 ;  /* 0x00000028002e4308 */ /* 0x000ea20000000800 */
[----:B------:R-:W-:Y:S01]  /*77f0*/  FFMA R52, R45, R52, R54 ;  /* 0x000000342d347223 */ /* 0x000fe20000000036 */
[----:B------:R-:W-:Y:S01]  /*7800*/  FSEL R43, -|R50|, R50, P1 ;  /* 0x00000032322b7208 */ /* 0x000fe20000800300 */
[----:B------:R-:W-:Y:S01]  /*7810*/  FFMA R56, R53, R56, R58 ;  /* 0x0000003835387223 */ /* 0x000fe2000000003a */
[----:B------:R-:W-:Y:S01]  /*7820*/  F2FP.F16.E4M3.UNPACK_B R13, R0.H1 ;  /* 0x00000000ff0d723e */ /* 0x000fe200030006ff */
[----:B------:R-:W-:Y:S01]  /*7830*/  FFMA R52, R45, R52, R42 ;  /* 0x000000342d347223 */ /* 0x000fe2000000002a */
[----:B------:R-:W-:Y:S01]  /*7840*/  FSEL R54, R11, -0.37612664699554443359, P5 ;  /* 0xbec093ac0b367808 */ /* 0x000fe20002800000 */
[----:B------:R-:W-:Y:S01]  /*7850*/  FFMA R42, R44, R43, R43 ;  /* 0x0000002b2c2a7223 */ /* 0x000fe2000000002b */
[----:B------:R-:W-:Y:S01]  /*7860*/  FSEL R58, R12, 0.12837915122509002686, P5 ;  /* 0x3e0375d30c3a7808 */ /* 0x000fe20002800000 */
[----:B------:R-:W-:-:S02]  /*7870*/  HADD2.F32 R41, -RZ, R13.H0_H0 ;  /* 0x2000000dff297230 */ /* 0x000fc40000004100 */
[----:B------:R-:W-:Y:S01]  /*7880*/  FMUL R43, R2, R212 ;  /* 0x000000d4022b7220 */ /* 0x000fe20000400000 */
[----:B------:R-:W-:Y:S02]  /*7890*/  HADD2.F32 R13, -RZ, R13.H1_H1 ;  /* 0x3000000dff0d7230 */ /* 0x000fe40000004100 */
[----:B------:R-:W-:Y:S01]  /*78a0*/  FFMA R56, R53, R56, R54 ;  /* 0x0000003835387223 */ /* 0x000fe20000000036 */
[----:B------:R-:W-:Y:S01]  /*78b0*/  FSEL R45, -|R49|, R49, P0 ;  /* 0x00000031312d7208 */ /* 0x000fe20000000300 */
[----:B------:R-:W3:Y:S01]  /*78c0*/  @P1 MUFU.EX2 R54, R42 ;  /* 0x0000002a00361308 */ /* 0x000ee20000000800 */
[C---:B------:R-:W-:Y:S01]  /*78d0*/  FFMA R41, R16.reuse, R41, R213 ;  /* 0x0000002910297223 */ /* 0x040fe200000000d5 */
[----:B------:R-:W-:Y:S01]  /*78e0*/  FFMA R44, R16, R13, R43 ;  /* 0x0000000d102c7223 */ /* 0x000fe2000000002b */
[----:B------:R-:W-:Y:S01]  /*78f0*/  FFMA R58, R53, R56, R58 ;  /* 0x00000038353a7223 */ /* 0x000fe2000000003a */
[----:B------:R-:W-:Y:S01]  /*7900*/  FFMA R43, R52, R45, R45 ;  /* 0x0000002d342b7223 */ /* 0x000fe2000000002d */
[----:B------:R-:W-:Y:S01]  /*7910*/  FSEL R53, -|R48|, R48, P5 ;  /* 0x0000003030357208 */ /* 0x000fe20002800300 */
[----:B--2---:R-:W-:Y:S01]  /*7920*/  @P4 FADD R52, -R46, 1 ;  /* 0x3f8000002e344421 */ /* 0x004fe20000000100 */
[----:B------:R-:W-:Y:S01]  /*7930*/  F2FP.F16.E4M3.UNPACK_B R51, R5 ;  /* 0x00000005ff33723e */ /* 0x000fe200020006ff */
[----:B------:R-:W2:Y:S01]  /*7940*/  @P0 MUFU.EX2 R56, R43 ;  /* 0x0000002b00380308 */ /* 0x000ea20000000800 */
[----:B------:R-:W-:Y:S01]  /*7950*/  FMUL R13, R41, 0.70710676908493041992 ;  /* 0x3f3504f3290d7820 */ /* 0x000fe20000400000 */
[----:B------:R-:W-:Y:S01]  /*7960*/  FFMA R46, R58, R53, R53 ;  /* 0x000000353a2e7223 */ /* 0x000fe20000000035 */
[----:B------:R-:W-:Y:S01]  /*7970*/  @P4 LOP3.LUT R40, R52, 0x80000000, R47, 0xb8, !PT ;  /* 0x8000000034284812 */ /* 0x000fe200078eb82f */
[----:B------:R-:W-:-:S02]  /*7980*/  HADD2.F32 R45, -RZ, R51.H0_H0 ;  /* 0x20000033ff2d7230 */ /* 0x000fc40000004100 */
[C---:B------:R-:W-:Y:S01]  /*7990*/  FMUL R58, R13.reuse, R13 ;  /* 0x0000000d0d3a7220 */ /* 0x040fe20000400000 */
[----:B------:R-:W-:Y:S01]  /*79a0*/  HADD2.F32 R47, -RZ, R51.H1_H1 ;  /* 0x30000033ff2f7230 */ /* 0x000fe20000004100 */
[C---:B------:R-:W-:Y:S01]  /*79b0*/  FSETP.GE.AND P4, PT, |R13|.reuse, 1.0029599666595458984, PT ;  /* 0x3f8060fe0d00780b */ /* 0x040fe20003f86200 */
[----:B------:R-:W4:Y:S01]  /*79c0*/  @P5 MUFU.EX2 R52, R46 ;  /* 0x0000002e00345308 */ /* 0x000f220000000800 */
[----:B---3--:R-:W-:Y:S01]  /*79d0*/  @P1 FADD R55, -R54, 1 ;  /* 0x3f80000036371421 */ /* 0x008fe20000000100 */
[----:B------:R-:W-:Y:S01]  /*79e0*/  FMUL R51, R44, 0.70710676908493041992 ;  /* 0x3f3504f32c337820 */ /* 0x000fe20000400000 */
[----:B------:R-:W-:Y:S01]  /*79f0*/  FSEL R57, |R13|, R58, P4 ;  /* 0x0000003a0d397208 */ /* 0x000fe20002000200 */
[----:B------:R-:W-:Y:S01]  /*7a00*/  FFMA R45, R16, R45, R227 ;  /* 0x0000002d102d7223 */ /* 0x000fe200000000e3 */
[----:B------:R-:W-:Y:S01]  /*7a10*/  FSEL R54, R6, 8.4834944573231041431e-05, P4 ;  /* 0x38b1e96a06367808 */ /* 0x000fe20002000000 */
[----:B------:R-:W-:Y:S01]  /*7a20*/  FMUL R60, R51, R51 ;  /* 0x00000033333c7220 */ /* 0x000fe20000400000 */
[----:B------:R-:W-:Y:S01]  /*7a30*/  FSEL R58, -R7, -0.00082130916416645050049, P4 ;  /* 0xba574d20073a7808 */ /* 0x000fe20002000100 */
[----:B------:R-:W-:Y:S01]  /*7a40*/  FMUL R53, R2, R226 ;  /* 0x000000e202357220 */ /* 0x000fe20000400000 */
[----:B------:R-:W-:Y:S01]  /*7a50*/  @P1 LOP3.LUT R42, R55, 0x80000000, R50, 0xb8, !PT ;  /* 0x80000000372a1812 */ /* 0x000fe200078eb832 */
[----:B--2---:R-:W-:Y:S01]  /*7a60*/  @P0 FADD R56, -R56, 1 ;  /* 0x3f80000038380421 */ /* 0x004fe20000000100 */
[----:B------:R-:W-:Y:S01]  /*7a70*/  FSETP.GE.AND P1, PT, |R51|, 1.0029599666595458984, PT ;  /* 0x3f8060fe3300780b */ /* 0x000fe20003f26200 */
[----:B------:R-:W-:Y:S01]  /*7a80*/  FFMA R58, R57, R54, R58 ;  /* 0x00000036393a7223 */ /* 0x000fe2000000003a */
[----:B------:R-:W-:Y:S01]  /*7a90*/  FMUL R50, R45, 0.70710676908493041992 ;  /* 0x3f3504f32d327820 */ /* 0x000fe20000400000 */
[----:B------:R-:W-:Y:S01]  /*7aa0*/  FFMA R47, R16, R47, R53 ;  /* 0x0000002f102f7223 */ /* 0x000fe20000000035 */
[----:B------:R-:W-:Y:S01]  /*7ab0*/  FSEL R59, |R51|, R60, P1 ;  /* 0x0000003c333b7208 */ /* 0x000fe20000800200 */
[----:B------:R-:W-:Y:S01]  /*7ac0*/  FADD R40, R40, 1 ;  /* 0x3f80000028287421 */ /* 0x000fe20000000000 */
[----:B------:R-:W-:Y:S01]  /*7ad0*/  FSEL R54, R6, 8.4834944573231041431e-05, P1 ;  /* 0x38b1e96a06367808 */ /* 0x000fe20000800000 */
[----:B----4-:R-:W-:Y:S01]  /*7ae0*/  @P5 FADD R53, -R52, 1 ;  /* 0x3f80000034355421 */ /* 0x010fe20000000100 */
[----:B------:R-:W-:Y:S01]  /*7af0*/  FSEL R60, -R7, -0.00082130916416645050049, P1 ;  /* 0xba574d20073c7808 */ /* 0x000fe20000800100 */
[----:B------:R-:W-:Y:S01]  /*7b00*/  FADD R42, R42, 1 ;  /* 0x3f8000002a2a7421 */ /* 0x000fe20000000000 */
[----:B------:R-:W-:Y:S01]  /*7b10*/  @P0 LOP3.LUT R43, R56, 0x80000000, R49, 0xb8, !PT ;  /* 0x80000000382b0812 */ /* 0x000fe200078eb831 */
[C---:B------:R-:W-:Y:S01]  /*7b20*/  FMUL R49, R50.reuse, R50 ;  /* 0x0000003232317220 */ /* 0x040fe20000400000 */
[----:B------:R-:W-:Y:S01]  /*7b30*/  FSETP.GE.AND P0, PT, |R50|, 1.0029599666595458984, PT ;  /* 0x3f8060fe3200780b */ /* 0x000fe20003f06200 */
[----:B------:R-:W-:Y:S01]  /*7b40*/  FFMA R62, R59, R54, R60 ;  /* 0x000000363b3e7223 */ /* 0x000fe2000000003c */
[C---:B------:R-:W-:Y:S01]  /*7b50*/  FSEL R64, R8.reuse, 0.0052134888246655464172, P1 ;  /* 0x3baad5ea08407808 */ /* 0x040fe20000800000 */
[----:B------:R-:W-:Y:S01]  /*7b60*/  FADD R43, R43, 1 ;  /* 0x3f8000002b2b7421 */ /* 0x000fe20000000000 */
[----:B------:R-:W-:Y:S01]  /*7b70*/  FSEL R56, R8, 0.0052134888246655464172, P4 ;  /* 0x3baad5ea08387808 */ /* 0x000fe20002000000 */
[----:B------:R-:W-:Y:S01]  /*7b80*/  FMUL R41, R41, 0.5 ;  /* 0x3f00000029297820 */ /* 0x000fe20000400000 */
[----:B------:R-:W-:Y:S01]  /*7b90*/  @P5 LOP3.LUT R46, R53, 0x80000000, R48, 0xb8, !PT ;  /* 0x80000000352e5812 */ /* 0x000fe200078eb830 */
[----:B------:R-:W-:Y:S01]  /*7ba0*/  FMUL R48, R47, 0.70710676908493041992 ;  /* 0x3f3504f32f307820 */ /* 0x000fe20000400000 */
[----:B------:R-:W-:Y:S01]  /*7bb0*/  FSEL R53, |R50|, R49, P0 ;  /* 0x0000003132357208 */ /* 0x000fe20000000200 */
[----:B------:R-:W-:Y:S01]  /*7bc0*/  FFMA R66, R59, R62, R64 ;  /* 0x0000003e3b427223 */ /* 0x000fe20000000040 */
[----:B------:R-:W-:Y:S01]  /*7bd0*/  FSEL R52, R6, 8.4834944573231041431e-05, P0 ;  /* 0x38b1e96a06347808 */ /* 0x000fe20000000000 */
[----:B------:R-:W-:Y:S01]  /*7be0*/  FFMA R60, R57, R58, R56 ;  /* 0x0000003a393c7223 */ /* 0x000fe20000000038 */
[----:B------:R-:W-:Y:S01]  /*7bf0*/  FSEL R54, -R7, -0.00082130916416645050049, P0 ;  /* 0xba574d2007367808 */ /* 0x000fe20000000100 */
[----:B------:R-:W-:Y:S01]  /*7c00*/  FMUL R49, R48, R48 ;  /* 0x0000003030317220 */ /* 0x000fe20000400000 */
[----:B------:R-:W-:Y:S01]  /*7c10*/  FSEL R62, -R9, -0.026868773624300956726, P4 ;  /* 0xbcdc1be7093e7808 */ /* 0x000fe20002000100 */
[----:B------:R-:W-:Y:S01]  /*7c20*/  FADD R46, R46, 1 ;  /* 0x3f8000002e2e7421 */ /* 0x000fe20000000000 */
[----:B------:R-:W-:Y:S01]  /*7c30*/  FSETP.GE.AND P5, PT, |R48|, 1.0029599666595458984, PT ;  /* 0x3f8060fe3000780b */ /* 0x000fe20003fa6200 */
[----:B------:R-:W-:Y:S01]  /*7c40*/  FFMA R52, R53, R52, R54 ;  /* 0x0000003435347223 */ /* 0x000fe20000000036 */
[----:B------:R-:W-:Y:S01]  /*7c50*/  FSEL R54, R8, 0.0052134888246655464172, P0 ;  /* 0x3baad5ea08367808 */ /* 0x000fe20000000000 */
[----:B------:R-:W-:Y:S01]  /*7c60*/  FFMA R60, R57, R60, R62 ;  /* 0x0000003c393c7223 */ /* 0x000fe2000000003e */
[----:B------:R-:W-:Y:S01]  /*7c70*/  FSEL R64, R10, 0.11284004896879196167, P4 ;  /* 0x3de718af0a407808 */ /* 0x000fe20002000000 */
[----:B------:R-:W-:Y:S01]  /*7c80*/  FMUL R45, R45, 0.5 ;  /* 0x3f0000002d2d7820 */ /* 0x000fe20000400000 */
[----:B------:R-:W-:Y:S01]  /*7c90*/  FSEL R55, |R48|, R49, P5 ;  /* 0x0000003130377208 */ /* 0x000fe20002800200 */
[----:B------:R-:W-:Y:S01]  /*7ca0*/  FFMA R52, R53, R52, R54 ;  /* 0x0000003435347223 */ /* 0x000fe20000000036 */
[----:B------:R-:W-:Y:S01]  /*7cb0*/  FSEL R56, R6, 8.4834944573231041431e-05, P5 ;  /* 0x38b1e96a06387808 */ /* 0x000fe20002800000 */
[----:B------:R-:W-:Y:S01]  /*7cc0*/  FFMA R60, R57, R60, R64 ;  /* 0x0000003c393c7223 */ /* 0x000fe20000000040 */
[----:B------:R-:W-:Y:S01]  /*7cd0*/  FSEL R58, -R7, -0.00082130916416645050049, P5 ;  /* 0xba574d20073a7808 */ /* 0x000fe20002800100 */
[----:B------:R-:W-:Y:S01]  /*7ce0*/  FMUL R47, R47, 0.5 ;  /* 0x3f0000002f2f7820 */ /* 0x000fe20000400000 */
[----:B------:R-:W-:Y:S01]  /*7cf0*/  FSEL R62, R11, -0.37612664699554443359, P4 ;  /* 0xbec093ac0b3e7808 */ /* 0x000fe20002000000 */
[----:B------:R-:W-:Y:S01]  /*7d00*/  FMUL R35, R35, R40 ;  /* 0x0000002823237220 */ /* 0x000fe20000400000 */
[----:B------:R-:W-:Y:S01]  /*7d10*/  FSEL R54, -R9, -0.026868773624300956726, P0 ;  /* 0xbcdc1be709367808 */ /* 0x000fe20000000100 */
[----:B------:R-:W-:Y:S01]  /*7d20*/  FFMA R56, R55, R56, R58 ;  /* 0x0000003837387223 */ /* 0x000fe2000000003a */
[----:B------:R-:W-:Y:S01]  /*7d30*/  FSEL R68, -R9, -0.026868773624300956726, P1 ;  /* 0xbcdc1be709447808 */ /* 0x000fe20000800100 */
[----:B------:R-:W-:Y:S01]  /*7d40*/  FFMA R60, R57, R60, R62 ;  /* 0x0000003c393c7223 */ /* 0x000fe2000000003e */
[----:B------:R-:W-:Y:S01]  /*7d50*/  FSEL R58, R8, 0.0052134888246655464172, P5 ;  /* 0x3baad5ea083a7808 */ /* 0x000fe20002800000 */
[----:B------:R-:W-:Y:S01]  /*7d60*/  FFMA R52, R53, R52, R54 ;  /* 0x0000003435347223 */ /* 0x000fe20000000036 */
[----:B------:R-:W-:Y:S01]  /*7d70*/  FSEL R62, R12, 0.12837915122509002686, P4 ;  /* 0x3e0375d30c3e7808 */ /* 0x000fe20002000000 */
[----:B------:R-:W-:Y:S01]  /*7d80*/  FFMA R66, R59, R66, R68 ;  /* 0x000000423b427223 */ /* 0x000fe20000000044 */
[C---:B------:R-:W-:Y:S01]  /*7d90*/  FSEL R64, R10.reuse, 0.11284004896879196167, P1 ;  /* 0x3de718af0a407808 */ /* 0x040fe20000800000 */
[----:B------:R-:W-:Y:S01]  /*7da0*/  FFMA R56, R55, R56, R58 ;  /* 0x0000003837387223 */ /* 0x000fe2000000003a */
[----:B------:R-:W-:Y:S01]  /*7db0*/  FSEL R54, R10, 0.11284004896879196167, P0 ;  /* 0x3de718af0a367808 */ /* 0x000fe20000000000 */
[----:B------:R-:W-:Y:S01]  /*7dc0*/  FFMA R60, R57, R60, R62 ;  /* 0x0000003c393c7223 */ /* 0x000fe2000000003e */
[----:B------:R-:W-:Y:S01]  /*7dd0*/  FSEL R49, -|R13|, R13, P4 ;  /* 0x0000000d0d317208 */ /* 0x000fe20002000300 */
[----:B------:R-:W-:Y:S01]  /*7de0*/  FFMA R64, R59, R66, R64 ;  /* 0x000000423b407223 */ /* 0x000fe20000000040 */
[----:B------:R-:W-:Y:S01]  /*7df0*/  FSEL R68, R11, -0.37612664699554443359, P1 ;  /* 0xbec093ac0b447808 */ /* 0x000fe20000800000 */
[----:B------:R-:W-:Y:S01]  /*7e00*/  FFMA R52, R53, R52, R54 ;  /* 0x0000003435347223 */ /* 0x000fe20000000036 */
[----:B------:R-:W-:Y:S01]  /*7e10*/  FSEL R58, -R9, -0.026868773624300956726, P5 ;  /* 0xbcdc1be7093a7808 */ /* 0x000fe20002800100 */
[----:B------:R-:W-:Y:S01]  /*7e20*/  FFMA R49, R60, R49, R49 ;  /* 0x000000313c317223 */ /* 0x000fe20000000031 */
[----:B------:R-:W-:Y:S01]  /*7e30*/  FSEL R54, R11, -0.37612664699554443359, P0 ;  /* 0xbec093ac0b367808 */ /* 0x000fe20000000000 */
[----:B------:R-:W-:Y:S01]  /*7e40*/  FFMA R64, R59, R64, R68 ;  /* 0x000000403b407223 */ /* 0x000fe20000000044 */
[----:B------:R-:W-:Y:S01]  /*7e50*/  FSEL R66, R12, 0.12837915122509002686, P1 ;  /* 0x3e0375d30c427808 */ /* 0x000fe20000800000 */
[----:B------:R-:W-:Y:S01]  /*7e60*/  FFMA R58, R55, R56, R58 ;  /* 0x00000038373a7223 */ /* 0x000fe2000000003a */
[----:B------:R-:W-:Y:S01]  /*7e70*/  FSEL R60, R10, 0.11284004896879196167, P5 ;  /* 0x3de718af0a3c7808 */ /* 0x000fe20002800000 */
[----:B------:R-:W-:Y:S01]  /*7e80*/  FFMA R54, R53, R52, R54 ;  /* 0x0000003435367223 */ /* 0x000fe20000000036 */
[----:B------:R-:W-:Y:S01]  /*7e90*/  FSEL R56, R12, 0.12837915122509002686, P0 ;  /* 0x3e0375d30c387808 */ /* 0x000fe20000000000 */
[----:B------:R-:W-:Y:S01]  /*7ea0*/  FFMA R64, R59, R64, R66 ;  /* 0x000000403b407223 */ /* 0x000fe20000000042 */
[----:B------:R-:W-:Y:S01]  /*7eb0*/  FSEL R57, -|R51|, R51, P1 ;  /* 0x0000003333397208 */ /* 0x000fe20000800300 */
[----:B------:R-:W-:Y:S01]  /*7ec0*/  FFMA R58, R55, R58, R60 ;  /* 0x0000003a373a7223 */ /* 0x000fe2000000003c */
[----:B------:R-:W-:Y:S01]  /*7ed0*/  FSEL R60, R11, -0.37612664699554443359, P5 ;  /* 0xbec093ac0b3c7808 */ /* 0x000fe20002800000 */
[----:B------:R-:W-:Y:S01]  /*7ee0*/  FFMA R53, R53, R54, R56 ;  /* 0x0000003635357223 */ /* 0x000fe20000000038 */
[----:B------:R-:W-:Y:S01]  /*7ef0*/  FSEL R54, -|R50|, R50, P0 ;  /* 0x0000003232367208 */ /* 0x000fe20000000300 */
[----:B------:R-:W-:Y:S01]  /*7f00*/  FFMA R52, R64, R57, R57 ;  /* 0x0000003940347223 */ /* 0x000fe20000000039 */
[----:B------:R-:W-:Y:S01]  /*7f10*/  FSEL R57, R12, 0.12837915122509002686, P5 ;  /* 0x3e0375d30c397808 */ /* 0x000fe20002800000 */
[----:B------:R-:W-:Y:S01]  /*7f20*/  FFMA R58, R55, R58, R60 ;  /* 0x0000003a373a7223 */ /* 0x000fe2000000003c */
[----:B------:R-:W2:Y:S01]  /*7f30*/  @P4 MUFU.EX2 R59, R49 ;  /* 0x00000031003b4308 */ /* 0x000ea20000000800 */
[----:B------:R-:W-:Y:S01]  /*7f40*/  FFMA R53, R53, R54, R54 ;  /* 0x0000003635357223 */ /* 0x000fe20000000036 */
[----:B------:R-:W-:Y:S01]  /*7f50*/  FSEL R54, -|R48|, R48, P5 ;  /* 0x0000003030367208 */ /* 0x000fe20002800300 */
[----:B------:R-:W-:Y:S01]  /*7f60*/  FFMA R57, R55, R58, R57 ;  /* 0x0000003a37397223 */ /* 0x000fe20000000039 */
[----:B-1----:R-:W-:Y:S01]  /*7f70*/  SHF.L.U32 R60, R63, 0x1, RZ ;  /* 0x000000013f3c7819 */ /* 0x002fe200000006ff */
[----:B------:R-:W-:Y:S01]  /*7f80*/  FMUL R42, R37, R42 ;  /* 0x0000002a252a7220 */ /* 0x000fe20000400000 */
[----:B------:R-:W-:Y:S01]  /*7f90*/  LOP3.LUT R62, R63, 0xff, RZ, 0xc0, !PT ;  /* 0x000000ff3f3e7812 */ /* 0x000fe200078ec0ff */
[----:B------:R-:W-:Y:S01]  /*7fa0*/  FFMA R54, R57, R54, R54 ;  /* 0x0000003639367223 */ /* 0x000fe20000000036 */
[----:B------:R-:W-:Y:S01]  /*7fb0*/  SHF.L.U32 R57, R63, 0x4, RZ ;  /* 0x000000043f397819 */ /* 0x000fe200000006ff */
[----:B------:R-:W1:Y:S01]  /*7fc0*/  @P1 MUFU.EX2 R61, R52 ;  /* 0x00000034003d1308 */ /* 0x000e620000000800 */
[----:B------:R-:W-:Y:S01]  /*7fd0*/  IADD3 R62, R62, 0x1f, RZ ;  /* 0x0000001f3e3e7810 */ /* 0x000fe20007ffe0ff */
[----:B------:R-:W-:Y:S01]  /*7fe0*/  FMUL R38, R38, R43 ;  /* 0x0000002b26267220 */ /* 0x000fe20000400000 */
[----:B------:R-:W-:Y:S01]  /*7ff0*/  LOP3.LUT R57, R57, 0xe00, RZ, 0xc0, !PT ;  /* 0x00000e0039397812 */ /* 0x000fe200078ec0ff */
[----:B------:R-:W-:Y:S01]  /*8000*/  FMUL R39, R39, R46 ;  /* 0x0000002e27277220 */ /* 0x000fe20000400000 */
[----:B------:R-:W-:-:S02]  /*8010*/  F2FP.SATFINITE.E4M3.F32.PACK_AB_MERGE_C R42, R42, R35, RZ ;  /* 0x000000232a2a723e */ /* 0x000fc400048070ff */
[----:B------:R-:W-:Y:S01]  /*8020*/  LOP3.LUT R57, R57, 0x6, R60, 0xf8, !PT ;  /* 0x0000000639397812 */ /* 0x000fe200078ef83c */
[----:B------:R-:W3:Y:S01]  /*8030*/  @P5 MUFU.EX2 R56, R54 ;  /* 0x0000003600385308 */ /* 0x000ee20000000800 */
[----:B--2---:R-:W-:Y:S01]  /*8040*/  @P4 FADD R58, -R59, 1 ;  /* 0x3f8000003b3a4421 */ /* 0x004fe20000000100 */
[----:B------:R-:W-:Y:S02]  /*8050*/  SHF.L.U32 R60, R63, 0x3, RZ ;  /* 0x000000033f3c7819 */ /* 0x000fe400000006ff */
[----:B------:R-:W-:Y:S02]  /*8060*/  SHF.R.U32.HI R59, RZ, 0x4, R63 ;  /* 0x00000004ff3b7819 */ /* 0x000fe4000001163f */
[----:B------:R-:W-:Y:S02]  /*8070*/  @P4 LOP3.LUT R49, R58, 0x80000000, R13, 0xb8, !PT ;  /* 0x800000003a314812 */ /* 0x000fe400078eb80d */
[----:B------:R-:W2:Y:S01]  /*8080*/  @P0 MUFU.EX2 R55, R53 ;  /* 0x0000003500370308 */ /* 0x000ea20000000800 */
[----:B------:R-:W-:Y:S01]  /*8090*/  LOP3.LUT R13, R57, 0x60, R60, 0xf8, !PT ;  /* 0x00000060390d7812 */ /* 0x000fe200078ef83c */
[----:B-1----:R-:W-:Y:S01]  /*80a0*/  @P1 FADD R58, -R61, 1 ;  /* 0x3f8000003d3a1421 */ /* 0x002fe20000000100 */
[----:B------:R-:W-:-:S02]  /*80b0*/  LOP3.LUT P4, RZ, R59, 0x1, RZ, 0xc0, !PT ;  /* 0x000000013bff7812 */ /* 0x000fc4000788c0ff */
[----:B------:R-:W-:Y:S02]  /*80c0*/  LOP3.LUT R59, R60, 0x80, RZ, 0xc0, !PT ;  /* 0x000000803c3b7812 */ /* 0x000fe400078ec0ff */
[----:B------:R-:W-:Y:S01]  /*80d0*/  @P1 LOP3.LUT R52, R58, 0x80000000, R51, 0xb8, !PT ;  /* 0x800000003a341812 */ /* 0x000fe200078eb833 */
[----:B---3--:R-:W-:Y:S01]  /*80e0*/  @P5 FADD R57, -R56, 1 ;  /* 0x3f80000038395421 */ /* 0x008fe20000000100 */
[----:B------:R-:W-:-:S03]  /*80f0*/  ISETP.GT.U32.AND P1, PT, R62, 0x3e, PT ;  /* 0x0000003e3e00780c */ /* 0x000fc60003f24070 */
[----:B------:R-:W-:Y:S01]  /*8100*/  FADD R52, R52, 1 ;  /* 0x3f80000034347421 */ /* 0x000fe20000000000 */
[----:B------:R-:W-:Y:S02]  /*8110*/  LOP3.LUT R60, R59, 0x10, R63, 0xf8, !PT ;  /* 0x000000103b3c7812 */ /* 0x000fe400078ef83f */
[----:B------:R-:W-:Y:S01]  /*8120*/  @P5 LOP3.LUT R54, R57, 0x80000000, R48, 0xb8, !PT ;  /* 0x8000000039365812 */ /* 0x000fe200078eb830 */
[----:B------:R-:W-:Y:S01]  /*8130*/  FMUL R48, R20, 0.5 ;  /* 0x3f00000014307820 */ /* 0x000fe20000400000 */
[----:B--2---:R-:W-:Y:S01]  /*8140*/  @P0 FADD R55, -R55, 1 ;  /* 0x3f80000037370421 */ /* 0x004fe20000000100 */
[----:B------:R-:W-:Y:S01]  /*8150*/  FADD R20, R21, 1 ;  /* 0x3f80000015147421 */ /* 0x000fe20000000000 */
[----:B------:R-:W-:Y:S01]  /*8160*/  FADD R21, R24, 1 ;  /* 0x3f80000018157421 */ /* 0x000fe20000000000 */
[----:B------:R-:W-:Y:S01]  /*8170*/  FADD R54, R54, 1 ;  /* 0x3f80000036367421 */ /* 0x000fe20000000000 */
[----:B------:R-:W-:Y:S01]  /*8180*/  LOP3.LUT R13, R13, R60, RZ, 0xfc, !PT ;  /* 0x0000003c0d0d7212 */ /* 0x000fe200078efcff */
[----:B------:R-:W-:Y:S01]  /*8190*/  FMUL R24, R15, R20 ;  /* 0x000000140f187220 */ /* 0x000fe20000400000 */
[----:B------:R-:W-:Y:S01]  /*81a0*/  @P0 LOP3.LUT R53, R55, 0x80000000, R50, 0xb8, !PT ;  /* 0x8000000037350812 */ /* 0x000fe200078eb832 */
[----:B------:R-:W-:Y:S01]  /*81b0*/  FADD R15, R32, 1 ;  /* 0x3f800000200f7421 */ /* 0x000fe20000000000 */
[----:B------:R-:W-:Y:S01]  /*81c0*/  FMUL R48, R48, R21 ;  /* 0x0000001530307220 */ /* 0x000fe20000400000 */
[----:B------:R-:W-:Y:S01]  /*81d0*/  FADD R21, R34, 1 ;  /* 0x3f80000022157421 */ /* 0x000fe20000000000 */
[----:B------:R-:W-:Y:S01]  /*81e0*/  FADD R20, R49, 1 ;  /* 0x3f80000031147421 */ /* 0x000fe20000000000 */
[----:B------:R-:W-:Y:S01]  /*81f0*/  FMUL R28, R28, R15 ;  /* 0x0000000f1c1c7220 */ /* 0x000fe20000400000 */
[----:B------:R-:W-:Y:S01]  /*8200*/  FMUL R15, R44, 0.5 ;  /* 0x3f0000002c0f7820 */ /* 0x000fe20000400000 */
[----:B------:R-:W-:Y:S01]  /*8210*/  FADD R14, R53, 1 ;  /* 0x3f800000350e7421 */ /* 0x000fe20000000000 */
[----:B------:R-:W-:Y:S01]  /*8220*/  FMUL R21, R30, R21 ;  /* 0x000000151e157220 */ /* 0x000fe20000400000 */
[----:B------:R-:W-:Y:S01]  /*8230*/  FMUL R20, R41, R20 ;  /* 0x0000001429147220 */ /* 0x000fe20000400000 */
[----:B------:R-:W-:Y:S01]  /*8240*/  FMUL R15, R52, R15 ;  /* 0x0000000f340f7220 */ /* 0x000fe20000400000 */
[----:B------:R-:W-:Y:S01]  /*8250*/  FMUL R45, R45, R14 ;  /* 0x0000000e2d2d7220 */ /* 0x000fe20000400000 */
[----:B------:R-:W-:Y:S01]  /*8260*/  FMUL R54, R47, R54 ;  /* 0x000000362f367220 */ /* 0x000fe20000400000 */
[----:B------:R-:W-:-:S02]  /*8270*/  MOV R14, 0x10 ;  /* 0x00000010000e7802 */ /* 0x000fc40000000f00 */
[----:B------:R-:W-:Y:S02]  /*8280*/  F2FP.SATFINITE.E4M3.F32.PACK_AB_MERGE_C R24, R24, R25, RZ ;  /* 0x000000191818723e */ /* 0x000fe400048070ff */
[----:B------:R-:W-:Y:S02]  /*8290*/  F2FP.SATFINITE.E4M3.F32.PACK_AB_MERGE_C R48, R29, R48, RZ ;  /* 0x000000301d30723e */ /* 0x000fe400048070ff */
[----:B------:R-:W-:Y:S02]  /*82a0*/  F2FP.SATFINITE.E4M3.F32.PACK_AB_MERGE_C R28, R28, R27, RZ ;  /* 0x0000001b1c1c723e */ /* 0x000fe400048070ff */
[----:B------:R-:W-:Y:S02]  /*82b0*/  F2FP.SATFINITE.E4M3.F32.PACK_AB_MERGE_C R36, R36, R21, RZ ;  /* 0x000000152424723e */ /* 0x000fe400048070ff */
[----:B------:R-:W-:Y:S02]  /*82c0*/  F2FP.SATFINITE.E4M3.F32.PACK_AB_MERGE_C R38, R39, R38, RZ ;  /* 0x000000262726723e */ /* 0x000fe400048070ff */
[----:B------:R-:W-:-:S02]  /*82d0*/  F2FP.SATFINITE.E4M3.F32.PACK_AB_MERGE_C R20, R15, R20, RZ ;  /* 0x000000140f14723e */ /* 0x000fc400048070ff */
[----:B------:R-:W-:Y:S02]  /*82e0*/  F2FP.SATFINITE.E4M3.F32.PACK_AB_MERGE_C R54, R54, R45, RZ ;  /* 0x0000002d3636723e */ /* 0x000fe400048070ff */
[----:B------:R-:W-:Y:S01]  /*82f0*/  SEL R14, R14, 0xfffffff0, !P4 ;  /* 0xfffffff00e0e7807 */ /* 0x000fe20006000000 */
[----:B------:R-:W-:Y:S06]  /*8300*/  @P1 BRA `(.L_x_59) ;  /* 0x0000000000041947 */ /* 0x000fec0003800000 */
[----:B------:R-:W-:-:S04]  /*8310*/  DEPBAR.LE SB0, 0x1 ;  /* 0x000080400000791a */ /* 0x000fc80000000000 */
.L_x_59:
[----:B------:R-:W-:Y:S05]  /*8320*/  WARPSYNC.ALL ;  /* 0x0000000000007948 */ /* 0x000fea0003800000 */
[----:B------:R-:W-:Y:S01]  /*8330*/  BAR.SYNC.DEFER_BLOCKING 0x1, 0x100 ;  /* 0x0044000000007b1d */ /* 0x000fe20000010000 */
[----:B------:R-:W-:-:S04]  /*8340*/  IADD3 R15, R13, UR44, RZ ;  /* 0x0000002c0d0f7c10 */ /* 0x000fc8000fffe0ff */
[----:B------:R-:W-:Y:S01]  /*8350*/  IADD3 R15, R15, R14, RZ ;  /* 0x0000000e0f0f7210 */ /* 0x000fe20007ffe0ff */
[----:B------:R-:W-:Y:S01]  /*8360*/  BSSY B0, `(.L_x_60) ;  /* 0x0000016000007945 */ /* 0x000fe20003800000 */
[----:B------:R1:W-:Y:S04]  /*8370*/  STS.U16 [R13+UR44+0x4100], R54 ;  /* 0x004100360d007988 */ /* 0x0003e8000800042c */
[----:B------:R1:W-:Y:S04]  /*8380*/  STS.U16 [R13+UR44+0x4200], R24 ;  /* 0x004200180d007988 */ /* 0x0003e8000800042c */
[----:B------:R1:W-:Y:S04]  /*8390*/  STS.U16 [R13+UR44+0x4108], R48 ;  /* 0x004108300d007988 */ /* 0x0003e8000800042c */
[----:B------:R1:W-:Y:S04]  /*83a0*/  STS.U16 [R13+UR44+0x4208], R28 ;  /* 0x0042081c0d007988 */ /* 0x0003e8000800042c */
[----:B------:R1:W-:Y:S04]  /*83b0*/  STS.U16 [R15+0x4100], R36 ;  /* 0x004100240f007388 */ /* 0x0003e80000000400 */
[----:B------:R1:W-:Y:S04]  /*83c0*/  STS.U16 [R15+0x4200], R42 ;  /* 0x0042002a0f007388 */ /* 0x0003e80000000400 */
[----:B------:R1:W-:Y:S04]  /*83d0*/  STS.U16 [R15+0x4108], R38 ;  /* 0x004108260f007388 */ /* 0x0003e80000000400 */
[----:B------:R1:W-:Y:S01]  /*83e0*/  STS.U16 [R15+0x4208], R20 ;  /* 0x004208140f007388 */ /* 0x0003e20000000400 */
[----:B------:R-:W-:Y:S01]  /*83f0*/  @!PT LDS RZ, [RZ] ;  /* 0x00000000fffff984 */ /* 0x000fe20000000800 */
[----:B------:R-:W-:Y:S01]  /*8400*/  @!PT LDS RZ, [RZ] ;  /* 0x00000000fffff984 */ /* 0x000fe20000000800 */
[----:B------:R-:W-:Y:S01]  /*8410*/  @!PT LDS RZ, [RZ] ;  /* 0x00000000fffff984 */ /* 0x000fe20000000800 */
[----:B------:R-:W-:Y:S01]  /*8420*/  @!PT LDS RZ, [RZ] ;  /* 0x00000000fffff984 */ /* 0x000fe20000000800 */
[----:B------:R2:W-:Y:S06]  /*8430*/  MEMBAR.ALL.CTA ;  /* 0x0000000000007992 */ /* 0x0005ec0000008000 */
[----:B--2---:R-:W2:Y:S02]  /*8440*/  FENCE.VIEW.ASYNC.S ;  /* 0x00000000000073c6 */ /* 0x004ea40000000000 */
[----:B--2---:R-:W-:Y:S06]  /*8450*/  BAR.SYNC.DEFER_BLOCKING 0x1, 0x100 ;  /* 0x0044000000007b1d */ /* 0x004fec0000010000 */
[----:B-1----:R-:W-:Y:S05]  /*8460*/  @P1 BRA `(.L_x_61) ;  /* 0x0000000000141947 */ /* 0x002fea0003800000 */
[----:B------:R-:W-:Y:S02]  /*8470*/  UIADD3 UR4, UP0, UR60, 0x4f0, URZ ;  /* 0x000004f03c047890 */ /* 0x000fe4000ff1e03f */
[----:B------:R-:W-:Y:S02]  /*8480*/  UIADD3 UR40, UR44, 0x4100, URZ ;  /* 0x000041002c287890 */ /* 0x000fe4000fffe03f */
[----:B------:R-:W-:-:S09]  /*8490*/  UIADD3.X UR5, URZ, UR61, URZ, UP0, !UPT ;  /* 0x0000003d3f057290 */ /* 0x000fd200087fe43f */
[----:B------:R1:W-:Y:S02]  /*84a0*/  UTMASTG.3D [UR40], [UR4] ;  /* 0x00000028040073b5 */ /* 0x0003e40008010000 */
[----:B-1----:R0:W-:Y:S02]  /*84b0*/  UTMACMDFLUSH ;  /* 0x00000000000079b7 */ /* 0x0021e40000000000 */
.L_x_61:
[----:B------:R-:W-:Y:S05]  /*84c0*/  BSYNC B0 ;  /* 0x0000000000007941 */ /* 0x000fea0003800000 */
.L_x_60:
[----:B------:R-:W-:Y:S04]  /*84d0*/  BSSY B0, `(.L_x_62) ;  /* 0x0000036000007945 */ /* 0x000fe80003800000 */
[----:B------:R-:W-:Y:S05]  /*84e0*/  @P3 BRA `(.L_x_63) ;  /* 0x0000000000d03947 */ /* 0x000fea0003800000 */
[----:B------:R-:W-:-:S04]  /*84f0*/  MOV R20, UR56 ;  /* 0x0000003800147c02 */ /* 0x000fc80008000f00 */
[----:B------:R-:W-:-:S13]  /*8500*/  ISETP.NE.AND P4, PT, R20, 0x3, PT ;  /* 0x000000031400780c */ /* 0x000fda0003f85270 */
[----:B------:R-:W-:Y:S05]  /*8510*/  @!P4 BRA `(.L_x_64) ;  /* 0x000000000004c947 */ /* 0x000fea0003800000 */
[----:B------:R-:W-:Y:S01]  /*8520*/  BPT.TRAP 0x1 ;  /* 0x000000040000795c */ /* 0x000fe20000300000 */
.L_x_64:
[----:B------:R-:W2:Y:S04]  /*8530*/  LDL R20, [R1+0xb8] ;  /* 0x0000b80001147983 */ /* 0x000ea80000100800 */
[----:B------:R-:W3:Y:S01]  /*8540*/  LDL R21, [R1+0xb4] ;  /* 0x0000b40001157983 */ /* 0x000ee20000100800 */
[----:B------:R-:W-:Y:S01]  /*8550*/  BSSY B1, `(.L_x_65) ;  /* 0x0000005000017945 */ /* 0x000fe20003800000 */
[----:B--2---:R-:W-:Y:S02]  /*8560*/  SHF.L.U32 R20, R20, 0x1f, RZ ;  /* 0x0000001f14147819 */ /* 0x004fe400000006ff */
[----:B---3--:R-:W-:-:S04]  /*8570*/  LEA R27, R21, UR44, 0x3 ;  /* 0x0000002c151b7c11 */ /* 0x008fc8000f8e18ff */
[----:B------:R-:W1:Y:S02]  /*8580*/  SYNCS.PHASECHK.TRANS64.TRYWAIT P0, [R27+URZ+0x80], R20 ;  /* 0x000080141b0075a7 */ /* 0x000e64000800017f */
[----:B-1----:R-:W-:Y:S05]  /*8590*/  @!P0 BRA `(.L_x_66) ;  /* 0x0000012c009c8947 */ /* 0x002fea0003800000 */
.L_x_243:
[----:B------:R-:W-:Y:S05]  /*85a0*/  BSYNC B1 ;  /* 0x0000000000017941 */ /* 0x000fea0003800000 */
.L_x_65:
[----:B------:R-:W-:Y:S04]  /*85b0*/  BSSY B1, `(.L_x_67) ;  /* 0x0000012000017945 */ /* 0x000fe80003800000 */
[----:B------:R-:W-:Y:S05]  /*85c0*/  @P2 BRA `(.L_x_68) ;  /* 0x0000000000402947 */ /* 0x000fea0003800000 */
[----:B------:R-:W2:Y:S02]  /*85d0*/  LDL R21, [R1+0xb4] ;  /* 0x0000b40001157983 */ /* 0x000ea40000100800 */
[----:B--2---:R-:W-:-:S04]  /*85e0*/  LEA R28, R21, R13, 0xc ;  /* 0x0000000d151c7211 */ /* 0x004fc800078e60ff */
[----:B------:R-:W-:Y:S01]  /*85f0*/  IADD3 R3, R28, UR44, RZ ;  /* 0x0000002c1c037c10 */ /* 0x000fe2000fffe0ff */
[----:B------:R-:W-:Y:S03]  /*8600*/  LDS.U16 R5, [R28+UR44+0x200] ;  /* 0x0002002c1c057984 */ /* 0x000fe60008000400 */
[----:B------:R-:W-:Y:S01]  /*8610*/  IADD3 R26, R3, R14, RZ ;  /* 0x0000000e031a7210 */ /* 0x000fe20007ffe0ff */
[----:B------:R-:W2:Y:S04]  /*8620*/  LDS.U16 R0, [R28+UR44+0x100] ;  /* 0x0001002c1c007984 */ /* 0x000ea80008000400 */
[----:B------:R-:W-:Y:S04]  /*8630*/  LDS.U16 R4, [R28+UR44+0x208] ;  /* 0x0002082c1c047984 */ /* 0x000fe80008000400 */
[----:B------:R-:W3:Y:S04]  /*8640*/  LDS.U16 R3, [R28+UR44+0x108] ;  /* 0x0001082c1c037984 */ /* 0x000ee80008000400 */
[----:B-1----:R-:W-:Y:S04]  /*8650*/  LDS.U16 R20, [R26+0x200] ;  /* 0x000200001a147984 */ /* 0x002fe80000000400 */
[----:B------:R-:W1:Y:S04]  /*8660*/  LDS.U16 R21, [R26+0x100] ;  /* 0x000100001a157984 */ /* 0x000e680000000400 */
[----:B------:R-:W-:Y:S04]  /*8670*/  LDS.U16 R24, [R26+0x208] ;  /* 0x000208001a187984 */ /* 0x000fe80000000400 */
[----:B------:R-:W4:Y:S01]  /*8680*/  LDS.U16 R25, [R26+0x108] ;  /* 0x000108001a197984 */ /* 0x000f220000000400 */
[----:B--2---:R-:W-:-:S02]  /*8690*/  PRMT R5, R0, 0x5410, R5 ;  /* 0x0000541000057816 */ /* 0x004fc40000000005 */
[----:B---3--:R-:W-:Y:S02]  /*86a0*/  PRMT R4, R3, 0x5410, R4 ;  /* 0x0000541003047816 */ /* 0x008fe40000000004 */
[----:B-1----:R-:W-:Y:S02]  /*86b0*/  PRMT R3, R21, 0x5410, R20 ;  /* 0x0000541015037816 */ /* 0x002fe40000000014 */
[----:B----4-:R-:W-:-:S07]  /*86c0*/  PRMT R0, R25, 0x5410, R24 ;  /* 0x0000541019007816 */ /* 0x010fce0000000018 */
.L_x_68:
[----:B------:R-:W-:Y:S05]  /*86d0*/  BSYNC B1 ;  /* 0x0000000000017941 */ /* 0x000fea0003800000 */
.L_x_67:
[----:B------:R-:W-:Y:S01]  /*86e0*/  @!PT LDS RZ, [RZ] ;  /* 0x00000000fffff984 */ /* 0x000fe20000000800 */
[----:B------:R-:W-:Y:S01]  /*86f0*/  @!PT LDS RZ, [RZ] ;  /* 0x00000000fffff984 */ /* 0x000fe20000000800 */
[----:B------:R-:W-:Y:S01]  /*8700*/  @!PT LDS RZ, [RZ] ;  /* 0x00000000fffff984 */ /* 0x000fe20000000800 */
[----:B------:R-:W-:Y:S01]  /*8710*/  @!PT LDS RZ, [RZ] ;  /* 0x00000000fffff984 */ /* 0x000fe20000000800 */
[----:B------:R2:W-:Y:S06]  /*8720*/  MEMBAR.ALL.CTA ;  /* 0x0000000000007992 */ /* 0x0005ec0000008000 */
[----:B--2---:R-:W2:Y:S01]  /*8730*/  FENCE.VIEW.ASYNC.S ;  /* 0x00000000000073c6 */ /* 0x004ea20000000000 */
[----:B------:R-:W-:Y:S05]  /*8740*/  @!P4 BRA `(.L_x_69) ;  /* 0x000000000004c947 */ /* 0x000fea0003800000 */
[----:B------:R-:W-:Y:S01]  /*8750*/  BPT.TRAP 0x1 ;  /* 0x000000040000795c */ /* 0x000fe20000300000 */
.L_x_69:
[----:B------:R-:W3:Y:S04]  /*8760*/  LDL.LU R25, [R1+0xb4] ;  /* 0x0000b40001197983 */ /* 0x000ee80000300800 */
[----:B------:R-:W4:Y:S01]  /*8770*/  LDL.LU R24, [R1+0xb8] ;  /* 0x0000b80001187983 */ /* 0x000f220000300800 */
[----:B-1----:R-:W-:Y:S01]  /*8780*/  IADD3 R20, R27, 0xa0, RZ ;  /* 0x000000a01b147810 */ /* 0x002fe20007ffe0ff */
[----:B------:R-:W1:Y:S03]  /*8790*/  S2R R21, SR_CgaCtaId ;  /* 0x0000000000157919 */ /* 0x000e660000008800 */
[----:B-1----:R-:W-:-:S04]  /*87a0*/  PRMT R20, R21, 0x654, R20 ;  /* 0x0000065415147816 */ /* 0x002fc80000000014 */
[----:B--2---:R3:W-:Y:S02]  /*87b0*/  SYNCS.ARRIVE.TRANS64.RED.A1T0 RZ, [R20+URZ], RZ ;  /* 0x000000ff14ff79a7 */ /* 0x0047e4000810043f */
[----:B---3--:R-:W-:-:S04]  /*87c0*/  IADD3 R20, R25, 0x1, RZ ;  /* 0x0000000119147810 */ /* 0x008fc80007ffe0ff */
[----:B------:R-:W-:-:S04]  /*87d0*/  ISETP.NE.AND P0, PT, R20, 0x4, PT ;  /* 0x000000041400780c */ /* 0x000fc80003f05270 */
[----:B------:R-:W-:Y:S02]  /*87e0*/  SEL R21, RZ, 0x1, P0 ;  /* 0x00000001ff157807 */ /* 0x000fe40000000000 */
[----:B------:R-:W-:Y:S02]  /*87f0*/  SEL R20, R20, RZ, P0 ;  /* 0x000000ff14147207 */ /* 0x000fe40000000000 */
[----:B----4-:R-:W-:-:S05]  /*8800*/  LOP3.LUT R24, R24, R21, RZ, 0x3c, !PT ;  /* 0x0000001518187212 */ /* 0x010fca00078e3cff */
[----:B------:R1:W-:Y:S04]  /*8810*/  STL [R1+0xb8], R24 ;  /* 0x0000b81801007387 */ /* 0x0003e80000100800 */
[----:B------:R1:W-:Y:S02]  /*8820*/  STL [R1+0xb4], R20 ;  /* 0x0000b41401007387 */ /* 0x0003e40000100800 */
.L_x_63:
[----:B------:R-:W-:Y:S05]  /*8830*/  BSYNC B0 ;  /* 0x0000000000007941 */ /* 0x000fea0003800000 */
.L_x_62:
[----:B------:R-:W-:Y:S01]  /*8840*/  F2FP.F16.E4M3.UNPACK_B R30, R5.H1 ;  /* 0x00000005ff1e723e */ /* 0x000fe200030006ff */
[C---:B------:R-:W-:Y:S01]  /*8850*/  FMUL R209, R2.reuse, R209 ;  /* 0x000000d102d17220 */ /* 0x040fe20000400000 */
[C---:B------:R-:W-:Y:S01]  /*8860*/  FMUL R207, R2.reuse, R207 ;  /* 0x000000cf02cf7220 */ /* 0x040fe20000400000 */
[C---:B------:R-:W-:Y:S01]  /*8870*/  FMUL R205, R2.reuse, R205 ;  /* 0x000000cd02cd7220 */ /* 0x040fe20000400000 */
[----:B------:R-:W-:Y:S01]  /*8880*/  F2FP.F16.E4M3.UNPACK_B R41, R3 ;  /* 0x00000003ff29723e */ /* 0x000fe200020006ff */
[----:B-1----:R-:W-:Y:S02]  /*8890*/  HADD2.F32 R20, -RZ, R30.H0_H0 ;  /* 0x2000001eff147230 */ /* 0x002fe40000004100 */
[C---:B------:R-:W-:Y:S01]  /*88a0*/  FMUL R203, R2.reuse, R203 ;  /* 0x000000cb02cb7220 */ /* 0x040fe20000400000 */
[C---:B------:R-:W-:Y:S01]  /*88b0*/  FMUL R201, R2.reuse, R201 ;  /* 0x000000c902c97220 */ /* 0x040fe20000400000 */
[----:B------:R-:W-:Y:S01]  /*88c0*/  FMUL R199, R2, R199 ;  /* 0x000000c702c77220 */ /* 0x000fe20000400000 */
[----:B------:R-:W-:Y:S01]  /*88d0*/  F2FP.F16.E4M3.UNPACK_B R53, R0.H1 ;  /* 0x00000000ff35723e */ /* 0x000fe200030006ff */
[----:B------:R-:W-:Y:S01]  /*88e0*/  FFMA R20, R16, R20, R209 ;  /* 0x0000001410147223 */ /* 0x000fe200000000d1 */
[----:B------:R-:W-:-:S03]  /*88f0*/  FMUL R197, R2, R197 ;  /* 0x000000c502c57220 */ /* 0x000fc60000400000 */
[C---:B------:R-:W-:Y:S01]  /*8900*/  FMUL R29, R20.reuse, 0.70710676908493041992 ;  /* 0x3f3504f3141d7820 */ /* 0x040fe20000400000 */
[----:B------:R-:W-:Y:S02]  /*8910*/  HADD2.F32 R59, -RZ, R53.H1_H1 ;  /* 0x30000035ff3b7230 */ /* 0x000fe40000004100 */
[----:B------:R-:W-:Y:S01]  /*8920*/  FMUL R20, R20, 0.5 ;  /* 0x3f00000014147820 */ /* 0x000fe20000400000 */
[C---:B------:R-:W-:Y:S01]  /*8930*/  FMUL R21, R29.reuse, R29 ;  /* 0x0000001d1d157220 */ /* 0x040fe20000400000 */
[----:B------:R-:W-:-:S04]  /*8940*/  FSETP.GE.AND P0, PT, |R29|, 1.0029599666595458984, PT ;  /* 0x3f8060fe1d00780b */ /* 0x000fc80003f06200 */
[----:B------:R-:W-:Y:S02]  /*8950*/  FSEL R21, |R29|, R21, P0 ;  /* 0x000000151d157208 */ /* 0x000fe40000000200 */
[----:B------:R-:W-:Y:S02]  /*8960*/  FSEL R24, R6, 8.4834944573231041431e-05, P0 ;  /* 0x38b1e96a06187808 */ /* 0x000fe40000000000 */
[----:B------:R-:W-:Y:S02]  /*8970*/  FSEL R26, -R7, -0.00082130916416645050049, P0 ;  /* 0xba574d20071a7808 */ /* 0x000fe40000000100 */
[----:B------:R-:W-:Y:S02]  /*8980*/  FSEL R25, R8, 0.0052134888246655464172, P0 ;  /* 0x3baad5ea08197808 */ /* 0x000fe40000000000 */
[----:B------:R-:W-:Y:S01]  /*8990*/  FSEL R27, -R9, -0.026868773624300956726, P0 ;  /* 0xbcdc1be7091b7808 */ /* 0x000fe20000000100 */
[----:B------:R-:W-:Y:S01]  /*89a0*/  FFMA R24, R21, R24, R26 ;  /* 0x0000001815187223 */ /* 0x000fe2000000001a */
[----:B------:R-:W-:-:S03]  /*89b0*/  FSEL R26, -|R29|, R29, P0 ;  /* 0x0000001d1d1a7208 */ /* 0x000fc60000000300 */
[----:B------:R-:W-:Y:S01]  /*89c0*/  FFMA R24, R21, R24, R25 ;  /* 0x0000001815187223 */ /* 0x000fe20000000019 */
[----:B------:R-:W-:-:S03]  /*89d0*/  FSEL R25, R10, 0.11284004896879196167, P0 ;  /* 0x3de718af0a197808 */ /* 0x000fc60000000000 */
[----:B------:R-:W-:Y:S01]  /*89e0*/  FFMA R24, R21, R24, R27 ;  /* 0x0000001815187223 */ /* 0x000fe2000000001b */
[----:B------:R-:W-:-:S03]  /*89f0*/  FSEL R27, R11, -0.37612664699554443359, P0 ;  /* 0xbec093ac0b1b7808 */ /* 0x000fc60000000000 */
[----:B------:R-:W-:Y:S01]  /*8a00*/  FFMA R24, R21, R24, R25 ;  /* 0x0000001815187223 */ /* 0x000fe20000000019 */
[----:B------:R-:W-:-:S03]  /*8a10*/  FSEL R25, R12, 0.12837915122509002686, P0 ;  /* 0x3e0375d30c197808 */ /* 0x000fc60000000000 */
[----:B------:R-:W-:Y:S01]  /*8a20*/  FFMA R24, R21, R24, R27 ;  /* 0x0000001815187223 */ /* 0x000fe2000000001b */
[----:B------:R-:W-:-:S03]  /*8a30*/  FMUL R27, R2, R206 ;  /* 0x000000ce021b7220 */ /* 0x000fc60000400000 */
[----:B------:R-:W-:Y:S01]  /*8a40*/  FFMA R21, R21, R24, R25 ;  /* 0x0000001815157223 */ /* 0x000fe20000000019 */
[----:B------:R-:W-:Y:S01]  /*8a50*/  F2FP.F16.E4M3.UNPACK_B R25, R4 ;  /* 0x00000004ff19723e */ /* 0x000fe200020006ff */
[----:B------:R-:W-:Y:S02]  /*8a60*/  HADD2.F32 R24, -RZ, R30.H1_H1 ;  /* 0x3000001eff187230 */ /* 0x000fe40000004100 */
[----:B------:R-:W-:Y:S02]  /*8a70*/  FFMA R21, R21, R26, R26 ;  /* 0x0000001a15157223 */ /* 0x000fe4000000001a */
[--C-:B------:R-:W-:Y:S02]  /*8a80*/  HADD2.F32 R26, -RZ, R25.reuse.H0_H0 ;  /* 0x20000019ff1a7230 */ /* 0x100fe40000004100 */
[----:B------:R-:W1:Y:S01]  /*8a90*/  @P0 MUFU.EX2 R28, R21 ;  /* 0x00000015001c0308 */ /* 0x000e620000000800 */
[----:B------:R-:W-:Y:S02]  /*8aa0*/  HADD2.F32 R30, -RZ, R25.H1_H1 ;  /* 0x30000019ff1e7230 */ /* 0x000fe40000004100 */
[----:B------:R-:W-:-:S04]  /*8ab0*/  FMUL R25, R2, R208 ;  /* 0x000000d002197220 */ /* 0x000fc80000400000 */
[C---:B------:R-:W-:Y:S01]  /*8ac0*/  FFMA R24, R16.reuse, R24, R25 ;  /* 0x0000001810187223 */ /* 0x040fe20000000019 */
[C---:B------:R-:W-:Y:S01]  /*8ad0*/  FFMA R25, R16.reuse, R26, R207 ;  /* 0x0000001a10197223 */ /* 0x040fe200000000cf */
[----:B------:R-:W-:Y:S02]  /*8ae0*/  FFMA R26, R16, R30, R27 ;  /* 0x0000001e101a7223 */ /* 0x000fe4000000001b */
[----:B------:R-:W-:Y:S01]  /*8af0*/  FMUL R44, R24, 0.70710676908493041992 ;  /* 0x3f3504f3182c7820 */ /* 0x000fe20000400000 */
[C---:B------:R-:W-:Y:S01]  /*8b00*/  FMUL R37, R25.reuse, 0.70710676908493041992 ;  /* 0x3f3504f319257820 */ /* 0x040fe20000400000 */
[----:B------:R-:W-:Y:S01]  /*8b10*/  FMUL R46, R26, 0.70710676908493041992 ;  /* 0x3f3504f31a2e7820 */ /* 0x000fe20000400000 */
[----:B------:R-:W-:Y:S01]  /*8b20*/  FMUL R25, R25, 0.5 ;  /* 0x3f00000019197820 */ /* 0x000fe20000400000 */
[----:B------:R-:W-:Y:S01]  /*8b30*/  FMUL R27, R44, R44 ;  /* 0x0000002c2c1b7220 */ /* 0x000fe20000400000 */
[----:B------:R-:W-:Y:S01]  /*8b40*/  FMUL R24, R24, 0.5 ;  /* 0x3f00000018187820 */ /* 0x000fe20000400000 */
[----:B------:R-:W-:Y:S01]  /*8b50*/  FSETP.GE.AND P4, PT, |R37|, 1.0029599666595458984, PT ;  /* 0x3f8060fe2500780b */ /* 0x000fe20003f86200 */
[----:B-1----:R-:W-:Y:S01]  /*8b60*/  @P0 FADD R28, -R28, 1 ;  /* 0x3f8000001c1c0421 */ /* 0x002fe20000000100 */
[C---:B------:R-:W-:Y:S01]  /*8b70*/  FMUL R31, R46.reuse, R46 ;  /* 0x0000002e2e1f7220 */ /* 0x040fe20000400000 */
[----:B------:R-:W-:Y:S01]  /*8b80*/  FSETP.GE.AND P5, PT, |R46|, 1.0029599666595458984, PT ;  /* 0x3f8060fe2e00780b */ /* 0x000fe20003fa6200 */
[----:B------:R-:W-:Y:S01]  /*8b90*/  FMUL R26, R26, 0.5 ;  /* 0x3f0000001a1a7820 */ /* 0x000fe20000400000 */
[----:B------:R-:W-:-:S02]  /*8ba0*/  FSEL R32, R6, 8.4834944573231041431e-05, P4 ;  /* 0x38b1e96a06207808 */ /* 0x000fc40002000000 */
[----:B------:R-:W-:Y:S01]  /*8bb0*/  @P0 LOP3.LUT R21, R28, 0x80000000, R29, 0xb8, !PT ;  /* 0x800000001c150812 */ /* 0x000fe200078eb81d */
[----:B------:R-:W-:Y:S01]  /*8bc0*/  FMUL R29, R37, R37 ;  /* 0x00000025251d7220 */ /* 0x000fe20000400000 */
[C---:B------:R-:W-:Y:S02]  /*8bd0*/  FSETP.GE.AND P0, PT, |R44|.reuse, 1.0029599666595458984, PT ;  /* 0x3f8060fe2c00780b */ /* 0x040fe40003f06200 */
[----:B------:R-:W-:Y:S01]  /*8be0*/  FSEL R34, -R7, -0.00082130916416645050049, P4 ;  /* 0xba574d2007227808 */ /* 0x000fe20002000100 */
[----:B------:R-:W-:Y:S01]  /*8bf0*/  FADD R21, R21, 1 ;  /* 0x3f80000015157421 */ /* 0x000fe20000000000 */
[----:B------:R-:W-:Y:S02]  /*8c00*/  FSEL R27, |R44|, R27, P0 ;  /* 0x0000001b2c1b7208 */ /* 0x000fe40000000200 */
[----:B------:R-:W-:Y:S02]  /*8c10*/  FSEL R28, R6, 8.4834944573231041431e-05, P0 ;  /* 0x38b1e96a061c7808 */ /* 0x000fe40000000000 */
[----:B------:R-:W-:-:S02]  /*8c20*/  FSEL R30, -R7, -0.00082130916416645050049, P0 ;  /* 0xba574d20071e7808 */ /* 0x000fc40000000100 */
[----:B------:R-:W-:Y:S02]  /*8c30*/  FSEL R29, |R37|, R29, P4 ;  /* 0x0000001d251d7208 */ /* 0x000fe40002000200 */
[----:B------:R-:W-:Y:S01]  /*8c40*/  FSEL R31, |R46|, R31, P5 ;  /* 0x0000001f2e1f7208 */ /* 0x000fe20002800200 */
[----:B------:R-:W-:Y:S01]  /*8c50*/  FFMA R28, R27, R28, R30 ;  /* 0x0000001c1b1c7223 */ /* 0x000fe2000000001e */
[----:B------:R-:W-:Y:S01]  /*8c60*/  FSEL R30, R8, 0.0052134888246655464172, P0 ;  /* 0x3baad5ea081e7808 */ /* 0x000fe20000000000 */
[----:B------:R-:W-:Y:S01]  /*8c70*/  FFMA R34, R29, R32, R34 ;  /* 0x000000201d227223 */ /* 0x000fe20000000022 */
[----:B------:R-:W-:Y:S02]  /*8c80*/  FSEL R32, -R9, -0.026868773624300956726, P0 ;  /* 0xbcdc1be709207808 */ /* 0x000fe40000000100 */
[----:B------:R-:W-:Y:S01]  /*8c90*/  FSEL R38, R6, 8.4834944573231041431e-05, P5 ;  /* 0x38b1e96a06267808 */ /* 0x000fe20002800000 */
[----:B------:R-:W-:Y:S01]  /*8ca0*/  FFMA R28, R27, R28, R30 ;  /* 0x0000001c1b1c7223 */ /* 0x000fe2000000001e */
[----:B------:R-:W-:-:S02]  /*8cb0*/  FSEL R40, -R7, -0.00082130916416645050049, P5 ;  /* 0xba574d2007287808 */ /* 0x000fc40002800100 */
[----:B------:R-:W-:Y:S01]  /*8cc0*/  FSEL R36, R8, 0.0052134888246655464172, P4 ;  /* 0x3baad5ea08247808 */ /* 0x000fe20002000000 */
[----:B------:R-:W-:Y:S01]  /*8cd0*/  FFMA R28, R27, R28, R32 ;  /* 0x0000001c1b1c7223 */ /* 0x000fe20000000020 */
[----:B------:R-:W-:Y:S01]  /*8ce0*/  FSEL R30, R10, 0.11284004896879196167, P0 ;  /* 0x3de718af0a1e7808 */ /* 0x000fe20000000000 */
[----:B------:R-:W-:Y:S01]  /*8cf0*/  FFMA R38, R31, R38, R40 ;  /* 0x000000261f267223 */ /* 0x000fe20000000028 */
[----:B------:R-:W-:Y:S01]  /*8d00*/  FSEL R42, R8, 0.0052134888246655464172, P5 ;  /* 0x3baad5ea082a7808 */ /* 0x000fe20002800000 */
[----:B------:R-:W-:Y:S01]  /*8d10*/  FFMA R34, R29, R34, R36 ;  /* 0x000000221d227223 */ /* 0x000fe20000000024 */
[----:B------:R-:W-:Y:S01]  /*8d20*/  FSEL R36, -R9, -0.026868773624300956726, P4 ;  /* 0xbcdc1be709247808 */ /* 0x000fe20002000100 */
[----:B------:R-:W-:Y:S01]  /*8d30*/  FFMA R28, R27, R28, R30 ;  /* 0x0000001c1b1c7223 */ /* 0x000fe2000000001e */
[----:B------:R-:W-:Y:S01]  /*8d40*/  FSEL R32, R11, -0.37612664699554443359, P0 ;  /* 0xbec093ac0b207808 */ /* 0x000fe20000000000 */
[----:B------:R-:W-:Y:S01]  /*8d50*/  FFMA R42, R31, R38, R42 ;  /* 0x000000261f2a7223 */ /* 0x000fe2000000002a */
[----:B------:R-:W-:Y:S01]  /*8d60*/  FSEL R38, R10, 0.11284004896879196167, P4 ;  /* 0x3de718af0a267808 */ /* 0x000fe20002000000 */
[----:B------:R-:W-:Y:S01]  /*8d70*/  FFMA R34, R29, R34, R36 ;  /* 0x000000221d227223 */ /* 0x000fe20000000024 */
        /* <DEDUP_REMOVED lines=8> */
[----:B------:R-:W-:Y:S01]  /*8e00*/  FSEL R36, R11, -0.37612664699554443359, P4 ;  /* 0xbec093ac0b247808 */ /* 0x000fe20002000000 */
[----:B------:R-:W-:Y:S01]  /*8e10*/  FFMA R27, R27, R32, R32 ;  /* 0x000000201b1b7223 */ /* 0x000fe20000000020 */
[----:B------:R-:W-:Y:S01]  /*8e20*/  FSEL R32, R11, -0.37612664699554443359, P5 ;  /* 0xbec093ac0b207808 */ /* 0x000fe20002800000 */
[----:B------:R-:W-:Y:S01]  /*8e30*/  FFMA R38, R31, R40, R38 ;  /* 0x000000281f267223 */ /* 0x000fe20000000026 */
[C---:B------:R-:W-:Y:S01]  /*8e40*/  FSEL R28, R12.reuse, 0.12837915122509002686, P4 ;  /* 0x3e0375d30c1c7808 */ /* 0x040fe20002000000 */
[----:B------:R-:W-:Y:S01]  /*8e50*/  FFMA R34, R29, R34, R36 ;  /* 0x000000221d227223 */ /* 0x000fe20000000024 */
[----:B------:R-:W-:Y:S01]  /*8e60*/  FSEL R33, R12, 0.12837915122509002686, P5 ;  /* 0x3e0375d30c217808 */ /* 0x000fe20002800000 */
[----:B------:R-:W-:Y:S01]  /*8e70*/  FFMA R32, R31, R38, R32 ;  /* 0x000000261f207223 */ /* 0x000fe20000000020 */
[----:B------:R-:W1:Y:S01]  /*8e80*/  @P0 MUFU.EX2 R30, R27 ;  /* 0x0000001b001e0308 */ /* 0x000e620000000800 */
[----:B------:R-:W-:Y:S01]  /*8e90*/  FFMA R28, R29, R34, R28 ;  /* 0x000000221d1c7223 */ /* 0x000fe2000000001c */
[----:B------:R-:W-:Y:S01]  /*8ea0*/  FSEL R29, -|R37|, R37, P4 ;  /* 0x00000025251d7208 */ /* 0x000fe20002000300 */
[----:B------:R-:W-:Y:S01]  /*8eb0*/  FFMA R33, R31, R32, R33 ;  /* 0x000000201f217223 */ /* 0x000fe20000000021 */
[----:B------:R-:W-:Y:S01]  /*8ec0*/  FSEL R34, -|R46|, R46, P5 ;  /* 0x0000002e2e227208 */ /* 0x000fe20002800300 */
[--C-:B------:R-:W-:Y:S01]  /*8ed0*/  HADD2.F32 R38, -RZ, R41.reuse.H0_H0 ;  /* 0x20000029ff267230 */ /* 0x100fe20000004100 */
[----:B------:R-:W-:Y:S01]  /*8ee0*/  F2FP.F16.E4M3.UNPACK_B R31, R4.H1 ;  /* 0x00000004ff1f723e */ /* 0x000fe200030006ff */
[----:B------:R-:W-:Y:S01]  /*8ef0*/  FFMA R28, R28, R29, R29 ;  /* 0x0000001d1c1c7223 */ /* 0x000fe2000000001d */
[----:B------:R-:W-:-:S02]  /*8f00*/  HADD2.F32 R41, -RZ, R41.H1_H1 ;  /* 0x30000029ff297230 */ /* 0x000fc40000004100 */
[----:B------:R-:W-:Y:S01]  /*8f10*/  FFMA R29, R33, R34, R34 ;  /* 0x00000022211d7223 */ /* 0x000fe20000000022 */
[----:B------:R-:W2:Y:S01]  /*8f20*/  @P4 MUFU.EX2 R32, R28 ;  /* 0x0000001c00204308 */ /* 0x000ea20000000800 */
[--C-:B------:R-:W-:Y:S02]  /*8f30*/  HADD2.F32 R34, -RZ, R31.reuse.H0_H0 ;  /* 0x2000001fff227230 */ /* 0x100fe40000004100 */
[----:B------:R-:W-:Y:S02]  /*8f40*/  HADD2.F32 R36, -RZ, R31.H1_H1 ;  /* 0x3000001fff247230 */ /* 0x000fe40000004100 */
[----:B------:R-:W-:Y:S01]  /*8f50*/  FMUL R31, R2, R204 ;  /* 0x000000cc021f7220 */ /* 0x000fe20000400000 */
[----:B-1----:R-:W-:Y:S01]  /*8f60*/  @P0 FADD R33, -R30, 1 ;  /* 0x3f8000001e210421 */ /* 0x002fe20000000100 */
[C---:B------:R-:W-:Y:S01]  /*8f70*/  FFMA R30, R16.reuse, R34, R205 ;  /* 0x00000022101e7223 */ /* 0x040fe200000000cd */
[----:B------:R-:W1:Y:S01]  /*8f80*/  @P5 MUFU.EX2 R35, R29 ;  /* 0x0000001d00235308 */ /* 0x000e620000000800 */
[----:B------:R-:W-:-:S02]  /*8f90*/  FFMA R31, R16, R36, R31 ;  /* 0x00000024101f7223 */ /* 0x000fc4000000001f */
[C---:B------:R-:W-:Y:S01]  /*8fa0*/  FMUL R43, R30.reuse, 0.70710676908493041992 ;  /* 0x3f3504f31e2b7820 */ /* 0x040fe20000400000 */
[----:B------:R-:W-:Y:S01]  /*8fb0*/  @P0 LOP3.LUT R27, R33, 0x80000000, R44, 0xb8, !PT ;  /* 0x80000000211b0812 */ /* 0x000fe200078eb82c */
[----:B------:R-:W-:Y:S01]  /*8fc0*/  FMUL R50, R31, 0.70710676908493041992 ;  /* 0x3f3504f31f327820 */ /* 0x000fe20000400000 */
[----:B------:R-:W-:Y:S01]  /*8fd0*/  FMUL R30, R30, 0.5 ;  /* 0x3f0000001e1e7820 */ /* 0x000fe20000400000 */
[C---:B------:R-:W-:Y:S01]  /*8fe0*/  FMUL R33, R43.reuse, R43 ;  /* 0x0000002b2b217220 */ /* 0x040fe20000400000 */
[----:B------:R-:W-:Y:S01]  /*8ff0*/  FSETP.GE.AND P0, PT, |R43|, 1.0029599666595458984, PT ;  /* 0x3f8060fe2b00780b */ /* 0x000fe20003f06200 */
[----:B--2---:R-:W-:Y:S01]  /*9000*/  @P4 FADD R34, -R32, 1 ;  /* 0x3f80000020224421 */ /* 0x004fe20000000100 */
[----:B------:R-:W-:Y:S01]  /*9010*/  FFMA R32, R16, R38, R203 ;  /* 0x0000002610207223 */ /* 0x000fe200000000cb */
[----:B------:R-:W-:Y:S01]  /*9020*/  FADD R27, R27, 1 ;  /* 0x3f8000001b1b7421 */ /* 0x000fe20000000000 */
[----:B------:R-:W-:Y:S01]  /*9030*/  FSEL R33, |R43|, R33, P0 ;  /* 0x000000212b217208 */ /* 0x000fe20000000200 */
[----:B------:R-:W-:Y:S01]  /*9040*/  FMUL R31, R31, 0.5 ;  /* 0x3f0000001f1f7820 */ /* 0x000fe20000400000 */
[----:B------:R-:W-:Y:S01]  /*9050*/  @P4 LOP3.LUT R28, R34, 0x80000000, R37, 0xb8, !PT ;  /* 0x80000000221c4812 */ /* 0x000fe200078eb825 */
[----:B------:R-:W-:Y:S01]  /*9060*/  FMUL R45, R32, 0.70710676908493041992 ;  /* 0x3f3504f3202d7820 */ /* 0x000fe20000400000 */
[----:B------:R-:W-:Y:S01]  /*9070*/  FSETP.GE.AND P4, PT, |R50|, 1.0029599666595458984, PT ;  /* 0x3f8060fe3200780b */ /* 0x000fe20003f86200 */
[----:B-1----:R-:W-:Y:S01]  /*9080*/  @P5 FADD R35, -R35, 1 ;  /* 0x3f80000023235421 */ /* 0x002fe20000000100 */
[----:B------:R-:W-:Y:S01]  /*9090*/  FSEL R34, R6, 8.4834944573231041431e-05, P0 ;  /* 0x38b1e96a06227808 */ /* 0x000fe20000000000 */
[----:B------:R-:W-:Y:S01]  /*90a0*/  FMUL R37, R45, R45 ;  /* 0x0000002d2d257220 */ /* 0x000fe20000400000 */
[----:B------:R-:W-:Y:S01]  /*90b0*/  FSEL R36, -R7, -0.00082130916416645050049, P0 ;  /* 0xba574d2007247808 */ /* 0x000fe20000000100 */
[----:B------:R-:W-:Y:S01]  /*90c0*/  FADD R28, R28, 1 ;  /* 0x3f8000001c1c7421 */ /* 0x000fe20000000000 */
[----:B------:R-:W-:Y:S01]  /*90d0*/  @P5 LOP3.LUT R29, R35, 0x80000000, R46, 0xb8, !PT ;  /* 0x80000000231d5812 */ /* 0x000fe200078eb82e */
[----:B------:R-:W-:Y:S01]  /*90e0*/  FMUL R35, R50, R50 ;  /* 0x0000003232237220 */ /* 0x000fe20000400000 */
[----:B------:R-:W-:Y:S01]  /*90f0*/  FSEL R38, R6, 8.4834944573231041431e-05, P4 ;  /* 0x38b1e96a06267808 */ /* 0x000fe20002000000 */
[----:B------:R-:W-:Y:S01]  /*9100*/  FFMA R34, R33, R34, R36 ;  /* 0x0000002221227223 */ /* 0x000fe20000000024 */
[----:B------:R-:W-:Y:S01]  /*9110*/  FSEL R40, -R7, -0.00082130916416645050049, P4 ;  /* 0xba574d2007287808 */ /* 0x000fe20002000100 */
[----:B------:R-:W-:Y:S01]  /*9120*/  FMUL R28, R25, R28 ;  /* 0x0000001c191c7220 */ /* 0x000fe20000400000 */
[----:B------:R-:W-:Y:S01]  /*9130*/  FSEL R35, |R50|, R35, P4 ;  /* 0x0000002332237208 */ /* 0x000fe20002000200 */
[----:B------:R-:W-:Y:S01]  /*9140*/  FADD R29, R29, 1 ;  /* 0x3f8000001d1d7421 */ /* 0x000fe20000000000 */
[----:B------:R-:W-:Y:S01]  /*9150*/  FSEL R36, R8, 0.0052134888246655464172, P0 ;  /* 0x3baad5ea08247808 */ /* 0x000fe20000000000 */
[----:B------:R-:W-:Y:S01]  /*9160*/  FMUL R32, R32, 0.5 ;  /* 0x3f00000020207820 */ /* 0x000fe20000400000 */
[----:B------:R-:W-:Y:S01]  /*9170*/  FSETP.GE.AND P5, PT, |R45|, 1.0029599666595458984, PT ;  /* 0x3f8060fe2d00780b */ /* 0x000fe20003fa6200 */
[----:B------:R-:W-:Y:S01]  /*9180*/  FFMA R40, R35, R38, R40 ;  /* 0x0000002623287223 */ /* 0x000fe20000000028 */
[----:B------:R-:W-:Y:S01]  /*9190*/  FSEL R38, -R9, -0.026868773624300956726, P0 ;  /* 0xbcdc1be709267808 */ /* 0x000fe20000000100 */
[----:B------:R-:W-:Y:S01]  /*91a0*/  FFMA R34, R33, R34, R36 ;  /* 0x0000002221227223 */ /* 0x000fe20000000024 */
[----:B------:R-:W-:Y:S01]  /*91b0*/  FSEL R37, |R45|, R37, P5 ;  /* 0x000000252d257208 */ /* 0x000fe20002800200 */
[----:B------:R-:W-:Y:S01]  /*91c0*/  FMUL R27, R24, R27 ;  /* 0x0000001b181b7220 */ /* 0x000fe20000400000 */
[----:B------:R-:W-:Y:S01]  /*91d0*/  FSEL R44, R6, 8.4834944573231041431e-05, P5 ;  /* 0x38b1e96a062c7808 */ /* 0x000fe20002800000 */
[----:B------:R-:W-:Y:S01]  /*91e0*/  FFMA R34, R33, R34, R38 ;  /* 0x0000002221227223 */ /* 0x000fe20000000026 */
[----:B------:R-:W-:Y:S01]  /*91f0*/  FSEL R46, -R7, -0.00082130916416645050049, P5 ;  /* 0xba574d20072e7808 */ /* 0x000fe20002800100 */
[----:B------:R-:W-:Y:S01]  /*9200*/  FMUL R29, R26, R29 ;  /* 0x0000001d1a1d7220 */ /* 0x000fe20000400000 */
[----:B------:R-:W-:-:S02]  /*9210*/  FSEL R42, R8, 0.0052134888246655464172, P4 ;  /* 0x3baad5ea082a7808 */ /* 0x000fc40002000000 */
        /* <DEDUP_REMOVED lines=30> */
[----:B------:R-:W-:-:S02]  /*9400*/  FSEL R40, -|R45|, R45, P5 ;  /* 0x0000002d2d287208 */ /* 0x000fc40002800300 */
[----:B------:R-:W-:Y:S01]  /*9410*/  F2FP.F16.E4M3.UNPACK_B R37, R3.H1 ;  /* 0x00000003ff25723e */ /* 0x000fe200030006ff */
[----:B------:R-:W-:Y:S01]  /*9420*/  FFMA R34, R34, R35, R35 ;  /* 0x0000002322227223 */ /* 0x000fe20000000023 */
[----:B------:R-:W-:Y:S01]  /*9430*/  F2FP.SATFINITE.E4M3.F32.PACK_AB_MERGE_C R28, R29, R28, RZ ;  /* 0x0000001c1d1c723e */ /* 0x000fe200048070ff */
[----:B------:R-:W-:Y:S01]  /*9440*/  FFMA R35, R39, R40, R40 ;  /* 0x0000002827237223 */ /* 0x000fe20000000028 */
[C---:B------:R-:W-:Y:S01]  /*9450*/  FMUL R39, R2.reuse, R200 ;  /* 0x000000c802277220 */ /* 0x040fe20000400000 */
[----:B------:R-:W2:Y:S01]  /*9460*/  @P4 MUFU.EX2 R38, R34 ;  /* 0x0000002200264308 */ /* 0x000ea20000000800 */
[--C-:B------:R-:W-:Y:S02]  /*9470*/  HADD2.F32 R44, -RZ, R37.reuse.H0_H0 ;  /* 0x20000025ff2c7230 */ /* 0x100fe40000004100 */
[----:B------:R-:W-:Y:S02]  /*9480*/  HADD2.F32 R46, -RZ, R37.H1_H1 ;  /* 0x30000025ff2e7230 */ /* 0x000fe40000004100 */
[----:B------:R-:W-:Y:S01]  /*9490*/  FMUL R37, R2, R202 ;  /* 0x000000ca02257220 */ /* 0x000fe20000400000 */
[----:B-1----:R-:W-:-:S02]  /*94a0*/  @P0 FADD R40, -R36, 1 ;  /* 0x3f80000024280421 */ /* 0x002fc40000000100 */
[----:B------:R-:W1:Y:S01]  /*94b0*/  @P5 MUFU.EX2 R42, R35 ;  /* 0x00000023002a5308 */ /* 0x000e620000000800 */
[C---:B------:R-:W-:Y:S01]  /*94c0*/  FFMA R36, R16.reuse, R41, R37 ;  /* 0x0000002910247223 */ /* 0x040fe20000000025 */
[----:B------:R-:W-:Y:S01]  /*94d0*/  FFMA R37, R16, R44, R201 ;  /* 0x0000002c10257223 */ /* 0x000fe200000000c9 */
[----:B------:R-:W-:Y:S02]  /*94e0*/  @P0 LOP3.LUT R33, R40, 0x80000000, R43, 0xb8, !PT ;  /* 0x8000000028210812 */ /* 0x000fe400078eb82b */
[C---:B------:R-:W-:Y:S01]  /*94f0*/  FMUL R56, R36.reuse, 0.70710676908493041992 ;  /* 0x3f3504f324387820 */ /* 0x040fe20000400000 */
[----:B------:R-:W-:Y:S01]  /*9500*/  FMUL R49, R37, 0.70710676908493041992 ;  /* 0x3f3504f325317820 */ /* 0x000fe20000400000 */
[----:B------:R-:W-:Y:S01]  /*9510*/  FMUL R36, R36, 0.5 ;  /* 0x3f00000024247820 */ /* 0x000fe20000400000 */
[----:B------:R-:W-:Y:S01]  /*9520*/  FADD R33, R33, 1 ;  /* 0x3f80000021217421 */ /* 0x000fe20000000000 */
[----:B--2---:R-:W-:Y:S01]  /*9530*/  @P4 FADD R41, -R38, 1 ;  /* 0x3f80000026294421 */ /* 0x004fe20000000100 */
[----:B------:R-:W-:Y:S01]  /*9540*/  FFMA R38, R16, R46, R39 ;  /* 0x0000002e10267223 */ /* 0x000fe20000000027 */
[C---:B------:R-:W-:Y:S01]  /*9550*/  FMUL R39, R56.reuse, R56 ;  /* 0x0000003838277220 */ /* 0x040fe20000400000 */
[----:B------:R-:W-:Y:S01]  /*9560*/  FSETP.GE.AND P0, PT, |R56|, 1.0029599666595458984, PT ;  /* 0x3f8060fe3800780b */ /* 0x000fe20003f06200 */
[----:B------:R-:W-:Y:S01]  /*9570*/  FMUL R37, R37, 0.5 ;  /* 0x3f00000025257820 */ /* 0x000fe20000400000 */
[----:B------:R-:W-:Y:S01]  /*9580*/  @P4 LOP3.LUT R34, R41, 0x80000000, R50, 0xb8, !PT ;  /* 0x8000000029224812 */ /* 0x000fe200078eb832 */
[C---:B------:R-:W-:Y:S01]  /*9590*/  FMUL R41, R49.reuse, R49 ;  /* 0x0000003131297220 */ /* 0x040fe20000400000 */
[----:B------:R-:W-:Y:S01]  /*95a0*/  FSETP.GE.AND P4, PT, |R49|, 1.0029599666595458984, PT ;  /* 0x3f8060fe3100780b */ /* 0x000fe20003f86200 */
[----:B-1----:R-:W-:Y:S01]  /*95b0*/  @P5 FADD R42, -R42, 1 ;  /* 0x3f8000002a2a5421 */ /* 0x002fe20000000100 */
[----:B------:R-:W-:Y:S01]  /*95c0*/  FSEL R39, |R56|, R39, P0 ;  /* 0x0000002738277208 */ /* 0x000fe20000000200 */
[----:B------:R-:W-:Y:S01]  /*95d0*/  FMUL R58, R38, 0.70710676908493041992 ;  /* 0x3f3504f3263a7820 */ /* 0x000fe20000400000 */
[----:B------:R-:W-:Y:S01]  /*95e0*/  FSEL R40, R6, 8.4834944573231041431e-05, P0 ;  /* 0x38b1e96a06287808 */ /* 0x000fe20000000000 */
[----:B------:R-:W-:Y:S01]  /*95f0*/  FADD R34, R34, 1 ;  /* 0x3f80000022227421 */ /* 0x000fe20000000000 */
[----:B------:R-:W-:Y:S01]  /*9600*/  @P5 LOP3.LUT R35, R42, 0x80000000, R45, 0xb8, !PT ;  /* 0x800000002a235812 */ /* 0x000fe200078eb82d */
[----:B------:R-:W-:Y:S01]  /*9610*/  FMUL R43, R58, R58 ;  /* 0x0000003a3a2b7220 */ /* 0x000fe20000400000 */
[----:B------:R-:W-:Y:S01]  /*9620*/  FSEL R42, -R7, -0.00082130916416645050049, P0 ;  /* 0xba574d20072a7808 */ /* 0x000fe20000000100 */
[----:B------:R-:W-:Y:S01]  /*9630*/  FMUL R38, R38, 0.5 ;  /* 0x3f00000026267820 */ /* 0x000fe20000400000 */
[----:B------:R-:W-:Y:S01]  /*9640*/  FSEL R41, |R49|, R41, P4 ;  /* 0x0000002931297208 */ /* 0x000fe20002000200 */
[----:B------:R-:W-:Y:S01]  /*9650*/  FADD R35, R35, 1 ;  /* 0x3f80000023237421 */ /* 0x000fe20000000000 */
[----:B------:R-:W-:Y:S01]  /*9660*/  FSEL R44, R6, 8.4834944573231041431e-05, P4 ;  /* 0x38b1e96a062c7808 */ /* 0x000fe20002000000 */
[----:B------:R-:W-:Y:S01]  /*9670*/  FFMA R40, R39, R40, R42 ;  /* 0x0000002827287223 */ /* 0x000fe2000000002a */
[----:B------:R-:W-:Y:S01]  /*9680*/  FSEL R46, -R7, -0.00082130916416645050049, P4 ;  /* 0xba574d20072e7808 */ /* 0x000fe20002000100 */
[----:B------:R-:W-:Y:S01]  /*9690*/  FMUL R30, R30, R33 ;  /* 0x000000211e1e7220 */ /* 0x000fe20000400000 */
[----:B------:R-:W-:Y:S01]  /*96a0*/  FSEL R42, R8, 0.0052134888246655464172, P0 ;  /* 0x3baad5ea082a7808 */ /* 0x000fe20000000000 */
[----:B------:R-:W-:Y:S01]  /*96b0*/  FMUL R31, R31, R34 ;  /* 0x000000221f1f7220 */ /* 0x000fe20000400000 */
[C---:B------:R-:W-:Y:S01]  /*96c0*/  FSETP.GE.AND P5, PT, |R58|.reuse, 1.0029599666595458984, PT ;  /* 0x3f8060fe3a00780b */ /* 0x040fe20003fa6200 */
[----:B------:R-:W-:Y:S01]  /*96d0*/  FFMA R46, R41, R44, R46 ;  /* 0x0000002c292e7223 */ /* 0x000fe2000000002e */
[----:B------:R-:W-:Y:S01]  /*96e0*/  FSEL R44, -R9, -0.026868773624300956726, P0 ;  /* 0xbcdc1be7092c7808 */ /* 0x000fe20000000100 */
[C---:B------:R-:W-:Y:S01]  /*96f0*/  FFMA R40, R39.reuse, R40, R42 ;  /* 0x0000002827287223 */ /* 0x040fe2000000002a */
[----:B------:R-:W-:Y:S01]  /*9700*/  FSEL R43, |R58|, R43, P5 ;  /* 0x0000002b3a2b7208 */ /* 0x000fe20002800200 */
[----:B------:R-:W-:Y:S01]  /*9710*/  FMUL R32, R32, R35 ;  /* 0x0000002320207220 */ /* 0x000fe20000400000 */
[----:B------:R-:W-:Y:S01]  /*9720*/  FSEL R50, R6, 8.4834944573231041431e-05, P5 ;  /* 0x38b1e96a06327808 */ /* 0x000fe20002800000 */
[----:B------:R-:W-:Y:S01]  /*9730*/  FFMA R40, R39, R40, R44 ;  /* 0x0000002827287223 */ /* 0x000fe2000000002c */
[----:B------:R-:W-:-:S02]  /*9740*/  FSEL R52, -R7, -0.00082130916416645050049, P5 ;  /* 0xba574d2007347808 */ /* 0x000fc40002800100 */
[----:B------:R-:W-:Y:S02]  /*9750*/  FSEL R48, R8, 0.0052134888246655464172, P4 ;  /* 0x3baad5ea08307808 */ /* 0x000fe40002000000 */
        /* <DEDUP_REMOVED lines=31> */
[----:B------:R-:W-:Y:S01]  /*9950*/  HADD2.F32 R50, -RZ, R53.H0_H0 ;  /* 0x20000035ff327230 */ /* 0x000fe20000004100 */
[----:B------:R-:W-:Y:S01]  /*9960*/  F2FP.F16.E4M3.UNPACK_B R43, R0 ;  /* 0x00000000ff2b723e */ /* 0x000fe200020006ff */
[----:B------:R-:W-:Y:S01]  /*9970*/  FFMA R40, R40, R41, R41 ;  /* 0x0000002928287223 */ /* 0x000fe20000000029 */
[----:B------:R-:W-:Y:S01]  /*9980*/  FMUL R53, R2, R196 ;  /* 0x000000c402357220 */ /* 0x000fe20000400000 */
[----:B------:R-:W-:Y:S01]  /*9990*/  FFMA R41, R45, R46, R46 ;  /* 0x0000002e2d297223 */ /* 0x000fe2000000002e */
[----:B------:R-:W-:Y:S01]  /*99a0*/  F2FP.SATFINITE.E4M3.F32.PACK_AB_MERGE_C R30, R31, R30, RZ ;  /* 0x0000001e1f1e723e */ /* 0x000fe200048070ff */
[----:B------:R-:W2:Y:S01]  /*99b0*/  @P4 MUFU.EX2 R44, R40 ;  /* 0x00000028002c4308 */ /* 0x000ea20000000800 */
[----:B------:R-:W-:-:S02]  /*99c0*/  HADD2.F32 R46, -RZ, R43.H0_H0 ;  /* 0x2000002bff2e7230 */ /* 0x000fc40000004100 */
[----:B------:R-:W-:Y:S02]  /*99d0*/  HADD2.F32 R48, -RZ, R43.H1_H1 ;  /* 0x3000002bff307230 */ /* 0x000fe40000004100 */
[----:B------:R-:W-:Y:S01]  /*99e0*/  FMUL R43, R2, R198 ;  /* 0x000000c6022b7220 */ /* 0x000fe20000400000 */
[----:B-1----:R-:W-:Y:S01]  /*99f0*/  @P0 FADD R45, -R42, 1 ;  /* 0x3f8000002a2d0421 */ /* 0x002fe20000000100 */
[C---:B------:R-:W-:Y:S01]  /*9a00*/  FFMA R42, R16.reuse, R46, R199 ;  /* 0x0000002e102a7223 */ /* 0x040fe200000000c7 */
[----:B------:R-:W1:Y:S01]  /*9a10*/  @P5 MUFU.EX2 R47, R41 ;  /* 0x00000029002f5308 */ /* 0x000e620000000800 */
[----:B------:R-:W-:Y:S02]  /*9a20*/  FFMA R43, R16, R48, R43 ;  /* 0x00000030102b7223 */ /* 0x000fe4000000002b */
        /* <DEDUP_REMOVED lines=24> */
[----:B------:R-:W-:Y:S01]  /*9bb0*/  FADD R41, R41, 1 ;  /* 0x3f80000029297421 */ /* 0x000fe20000000000 */
[----:B------:R-:W-:Y:S01]  /*9bc0*/  FSEL R47, |R62|, R47, P4 ;  /* 0x0000002f3e2f7208 */ /* 0x000fe20002000200 */
[----:B------:R-:W-:Y:S01]  /*9bd0*/  FMUL R44, R44, 0.5 ;  /* 0x3f0000002c2c7820 */ /* 0x000fe20000400000 */
[----:B------:R-:W-:Y:S01]  /*9be0*/  FSEL R48, R8, 0.0052134888246655464172, P0 ;  /* 0x3baad5ea08307808 */ /* 0x000fe20000000000 */
[----:B------:R-:W-:Y:S01]  /*9bf0*/  FMUL R39, R36, R39 ;  /* 0x0000002724277220 */ /* 0x000fe20000400000 */
        /* <DEDUP_REMOVED lines=42> */
[----:B------:R-:W-:Y:S01]  /*9ea0*/  F2FP.F16.E4M3.UNPACK_B R49, R5 ;  /* 0x00000005ff31723e */ /* 0x000fe200020006ff */
[----:B------:R-:W-:Y:S01]  /*9eb0*/  FFMA R46, R46, R47, R47 ;  /* 0x0000002f2e2e7223 */ /* 0x000fe2000000002f */
[----:B------:R-:W-:Y:S01]  /*9ec0*/  F2FP.SATFINITE.E4M3.F32.PACK_AB_MERGE_C R32, R39, R32, RZ ;  /* 0x000000202720723e */ /* 0x000fe200048070ff */
[----:B------:R-:W-:Y:S01]  /*9ed0*/  FFMA R47, R51, R52, R52 ;  /* 0x00000034332f7223 */ /* 0x000fe20000000034 */
[----:B------:R-:W-:Y:S01]  /*9ee0*/  FMUL R51, R2, R210 ;  /* 0x000000d202337220 */ /* 0x000fe20000400000 */
[----:B------:R-:W2:Y:S01]  /*9ef0*/  @P4 MUFU.EX2 R50, R46 ;  /* 0x0000002e00324308 */ /* 0x000ea20000000800 */
[--C-:B------:R-:W-:Y:S01]  /*9f00*/  HADD2.F32 R56, -RZ, R49.reuse.H0_H0 ;  /* 0x20000031ff387230 */ /* 0x100fe20000004100 */
[----:B------:R-:W-:Y:S01]  /*9f10*/  F2FP.SATFINITE.E4M3.F32.PACK_AB_MERGE_C R38, R38, R37, RZ ;  /* 0x000000252626723e */ /* 0x000fe200048070ff */
[----:B------:R-:W-:Y:S02]  /*9f20*/  HADD2.F32 R58, -RZ, R49.H1_H1 ;  /* 0x30000031ff3a7230 */ /* 0x000fe40000004100 */
[----:B------:R-:W-:Y:S01]  /*9f30*/  FMUL R49, R2, R211 ;  /* 0x000000d302317220 */ /* 0x000fe20000400000 */
[----:B-1----:R-:W-:Y:S01]  /*9f40*/  @P0 FADD R52, -R48, 1 ;  /* 0x3f80000030340421 */ /* 0x002fe20000000100 */
[C---:B------:R-:W-:Y:S01]  /*9f50*/  FFMA R48, R16.reuse, R59, R53 ;  /* 0x0000003b10307223 */ /* 0x040fe20000000035 */
[----:B------:R-:W1:Y:S01]  /*9f60*/  @P5 MUFU.EX2 R54, R47 ;  /* 0x0000002f00365308 */ /* 0x000e620000000800 */
[----:B------:R-:W-:-:S02]  /*9f70*/  FFMA R49, R16, R56, R49 ;  /* 0x0000003810317223 */ /* 0x000fc40000000031 */
[----:B------:R-:W-:Y:S01]  /*9f80*/  FMUL R61, R48, 0.70710676908493041992 ;  /* 0x3f3504f3303d7820 */ /* 0x000fe20000400000 */
[----:B------:R-:W-:Y:S01]  /*9f90*/  @P0 LOP3.LUT R45, R52, 0x80000000, R55, 0xb8, !PT ;  /* 0x80000000342d0812 */ /* 0x000fe200078eb837 */
[----:B------:R-:W-:Y:S01]  /*9fa0*/  FMUL R59, R49, 0.70710676908493041992 ;  /* 0x3f3504f3313b7820 */ /* 0x000fe20000400000 */
[----:B------:R-:W-:Y:S01]  /*9fb0*/  FMUL R25, R48, 0.5 ;  /* 0x3f00000030197820 */ /* 0x000fe20000400000 */
[----:B------:R-:W-:Y:S01]  /*9fc0*/  FMUL R52, R61, R61 ;  /* 0x0000003d3d347220 */ /* 0x000fe20000400000 */
[----:B------:R-:W-:Y:S01]  /*9fd0*/  FMUL R49, R49, 0.5 ;  /* 0x3f00000031317820 */ /* 0x000fe20000400000 */
[----:B--2---:R-:W-:Y:S01]  /*9fe0*/  @P4 FADD R53, -R50, 1 ;  /* 0x3f80000032354421 */ /* 0x004fe20000000100 */
[----:B------:R-:W-:Y:S01]  /*9ff0*/  FFMA R50, R16, R58, R51 ;  /* 0x0000003a10327223 */ /* 0x000fe20000000033 */
[C---:B------:R-:W-:Y:S01]  /*a000*/  FMUL R51, R59.reuse, R59 ;  /* 0x0000003b3b337220 */ /* 0x040fe20000400000 */
[----:B------:R-:W-:Y:S01]  /*a010*/  FSETP.GE.AND P0, PT, |R59|, 1.0029599666595458984, PT ;  /* 0x3f8060fe3b00780b */ /* 0x000fe20003f06200 */
[----:B------:R-:W-:Y:S01]  /*a020*/  FADD R45, R45, 1 ;  /* 0x3f8000002d2d7421 */ /* 0x000fe20000000000 */
[C---:B------:R-:W-:Y:S01]  /*a030*/  FMUL R66, R50.reuse, 0.70710676908493041992 ;  /* 0x3f3504f332427820 */ /* 0x040fe20000400000 */
[----:B------:R-:W-:Y:S01]  /*a040*/  @P4 LOP3.LUT R46, R53, 0x80000000, R62, 0xb8, !PT ;  /* 0x80000000352e4812 */ /* 0x000fe200078eb83e */
[----:B------:R-:W-:Y:S01]  /*a050*/  FMUL R50, R50, 0.5 ;  /* 0x3f00000032327820 */ /* 0x000fe20000400000 */
[----:B-1----:R-:W-:Y:S01]  /*a060*/  @P5 FADD R54, -R54, 1 ;  /* 0x3f80000036365421 */ /* 0x002fe20000000100 */
[C---:B------:R-:W-:Y:S01]  /*a070*/  FMUL R53, R66.reuse, R66 ;  /* 0x0000004242357220 */ /* 0x040fe20000400000 */
[----:B------:R-:W-:Y:S01]  /*a080*/  FSETP.GE.AND P4, PT, |R66|, 1.0029599666595458984, PT ;  /* 0x3f8060fe4200780b */ /* 0x000fe20003f86200 */
[----:B------:R-:W-:Y:S01]  /*a090*/  FADD R46, R46, 1 ;  /* 0x3f8000002e2e7421 */ /* 0x000fe20000000000 */
[----:B------:R-:W-:Y:S01]  /*a0a0*/  FSEL R51, |R59|, R51, P0 ;  /* 0x000000333b337208 */ /* 0x000fe20000000200 */
[----:B------:R-:W-:Y:S01]  /*a0b0*/  FMUL R42, R42, R45 ;  /* 0x0000002d2a2a7220 */ /* 0x000fe20000400000 */
[----:B------:R-:W-:Y:S01]  /*a0c0*/  @P5 LOP3.LUT R47, R54, 0x80000000, R57, 0xb8, !PT ;  /* 0x80000000362f5812 */ /* 0x000fe200078eb839 */
[----:B------:R-:W-:Y:S01]  /*a0d0*/  FMUL R43, R43, R46 ;  /* 0x0000002e2b2b7220 */ /* 0x000fe20000400000 */
[----:B------:R-:W-:-:S02]  /*a0e0*/  FSETP.GE.AND P5, PT, |R61|, 1.0029599666595458984, PT ;  /* 0x3f8060fe3d00780b */ /* 0x000fc40003fa6200 */
[----:B------:R-:W-:Y:S01]  /*a0f0*/  FSEL R54, -R7, -0.00082130916416645050049, P0 ;  /* 0xba574d2007367808 */ /* 0x000fe20000000100 */
[----:B------:R-:W-:Y:S01]  /*a100*/  FADD R47, R47, 1 ;  /* 0x3f8000002f2f7421 */ /* 0x000fe20000000000 */
[----:B------:R-:W-:Y:S02]  /*a110*/  FSEL R55, |R61|, R52, P5 ;  /* 0x000000343d377208 */ /* 0x000fe40002800200 */
[----:B------:R-:W-:Y:S01]  /*a120*/  FSEL R56, R6, 8.4834944573231041431e-05, P5 ;  /* 0x38b1e96a06387808 */ /* 0x000fe20002800000 */
[----:B------:R-:W-:Y:S01]  /*a130*/  FMUL R44, R44, R47 ;  /* 0x0000002f2c2c7220 */ /* 0x000fe20000400000 */
[----:B------:R-:W-:Y:S02]  /*a140*/  FSEL R58, -R7, -0.00082130916416645050049, P5 ;  /* 0xba574d20073a7808 */ /* 0x000fe40002800100 */
[----:B------:R-:W-:Y:S02]  /*a150*/  FSEL R52, R6, 8.4834944573231041431e-05, P0 ;  /* 0x38b1e96a06347808 */ /* 0x000fe40000000000 */
[----:B------:R-:W-:Y:S01]  /*a160*/  FSEL R53, |R66|, R53, P4 ;  /* 0x0000003542357208 */ /* 0x000fe20002000200 */
[----:B------:R-:W-:Y:S01]  /*a170*/  FFMA R62, R55, R56, R58 ;  /* 0x00000038373e7223 */ /* 0x000fe2000000003a */
[----:B------:R-:W-:Y:S01]  /*a180*/  FSEL R56, R6, 8.4834944573231041431e-05, P4 ;  /* 0x38b1e96a06387808 */ /* 0x000fe20002000000 */
[----:B------:R-:W-:Y:S01]  /*a190*/  FFMA R52, R51, R52, R54 ;  /* 0x0000003433347223 */ /* 0x000fe20000000036 */
[----:B------:R-:W-:-:S02]  /*a1a0*/  FSEL R58, -R7, -0.00082130916416645050049, P4 ;  /* 0xba574d20073a7808 */ /* 0x000fc40002000100 */
[C---:B------:R-:W-:Y:S02]  /*a1b0*/  FSEL R64, R8.reuse, 0.0052134888246655464172, P5 ;  /* 0x3baad5ea08407808 */ /* 0x040fe40002800000 */
[C---:B------:R-:W-:Y:S01]  /*a1c0*/  FSEL R54, R8.reuse, 0.0052134888246655464172, P0 ;  /* 0x3baad5ea08367808 */ /* 0x040fe20000000000 */
[----:B------:R-:W-:Y:S01]  /*a1d0*/  FFMA R56, R53, R56, R58 ;  /* 0x0000003835387223 */ /* 0x000fe2000000003a */
[----:B------:R-:W-:Y:S01]  /*a1e0*/  FSEL R58, -R9, -0.026868773624300956726, P5 ;  /* 0xbcdc1be7093a7808 */ /* 0x000fe20002800100 */
[----:B------:R-:W-:Y:S01]  /*a1f0*/  FFMA R62, R55, R62, R64 ;  /* 0x0000003e373e7223 */ /* 0x000fe20000000040 */
[----:B------:R-:W-:Y:S01]  /*a200*/  FSEL R60, R8, 0.0052134888246655464172, P4 ;  /* 0x3baad5ea083c7808 */ /* 0x000fe20002000000 */
[----:B------:R-:W-:Y:S01]  /*a210*/  FFMA R52, R51, R52, R54 ;  /* 0x0000003433347223 */ /* 0x000fe20000000036 */
[----:B------:R-:W-:Y:S01]  /*a220*/  FSEL R54, -R9, -0.026868773624300956726, P0 ;  /* 0xbcdc1be709367808 */ /* 0x000fe20000000100 */
[----:B------:R-:W-:Y:S01]  /*a230*/  FFMA R62, R55, R62, R58 ;  /* 0x0000003e373e7223 */ /* 0x000fe2000000003a */
[C---:B------:R-:W-:Y:S01]  /*a240*/  FSEL R64, R10.reuse, 0.11284004896879196167, P5 ;  /* 0x3de718af0a407808 */ /* 0x040fe20002800000 */
[----:B------:R-:W-:Y:S01]  /*a250*/  FFMA R60, R53, R56, R60 ;  /* 0x00000038353c7223 */ /* 0x000fe2000000003c */
[----:B------:R-:W-:Y:S01]  /*a260*/  FSEL R58, -R9, -0.026868773624300956726, P4 ;  /* 0xbcdc1be7093a7808 */ /* 0x000fe20002000100 */
[----:B------:R-:W-:Y:S01]  /*a270*/  FFMA R52, R51, R52, R54 ;  /* 0x0000003433347223 */ /* 0x000fe20000000036 */
[----:B------:R-:W-:Y:S01]  /*a280*/  FSEL R54, R11, -0.37612664699554443359, P5 ;  /* 0xbec093ac0b367808 */ /* 0x000fe20002800000 */
[----:B------:R-:W-:Y:S01]  /*a290*/  FFMA R62, R55, R62, R64 ;  /* 0x0000003e373e7223 */ /* 0x000fe20000000040 */
[C---:B------:R-:W-:Y:S01]  /*a2a0*/  FSEL R56, R10.reuse, 0.11284004896879196167, P0 ;  /* 0x3de718af0a387808 */ /* 0x040fe20000000000 */
[----:B------:R-:W-:Y:S01]  /*a2b0*/  FFMA R58, R53, R60, R58 ;  /* 0x0000003c353a7223 */ /* 0x000fe2000000003a */
[----:B------:R-:W-:Y:S01]  /*a2c0*/  FSEL R60, R10, 0.11284004896879196167, P4 ;  /* 0x3de718af0a3c7808 */ /* 0x000fe20002000000 */
[----:B------:R-:W-:Y:S01]  /*a2d0*/  FFMA R62, R55, R62, R54 ;  /* 0x0000003e373e7223 */ /* 0x000fe20000000036 */
[----:B------:R-:W-:Y:S01]  /*a2e0*/  FSEL R54, R11, -0.37612664699554443359, P0 ;  /* 0xbec093ac0b367808 */ /* 0x000fe20000000000 */
[----:B------:R-:W-:Y:S01]  /*a2f0*/  FFMA R52, R51, R52, R56 ;  /* 0x0000003433347223 */ /* 0x000fe20000000038 */
[C---:B------:R-:W-:Y:S01]  /*a300*/  FSEL R56, R12.reuse, 0.12837915122509002686, P5 ;  /* 0x3e0375d30c387808 */ /* 0x040fe20002800000 */
[----:B------:R-:W-:Y:S01]  /*a310*/  FFMA R58, R53, R58, R60 ;  /* 0x0000003a353a7223 */ /* 0x000fe2000000003c */
[----:B------:R-:W-:Y:S01]  /*a320*/  FSEL R57, -|R61|, R61, P5 ;  /* 0x0000003d3d397208 */ /* 0x000fe20002800300 */
[----:B------:R-:W-:Y:S01]  /*a330*/  FFMA R52, R51, R52, R54 ;  /* 0x0000003433347223 */ /* 0x000fe20000000036 */
[----:B------:R-:W-:Y:S01]  /*a340*/  FSEL R54, R11, -0.37612664699554443359, P4 ;  /* 0xbec093ac0b367808 */ /* 0x000fe20002000000 */
[----:B------:R-:W-:Y:S01]  /*a350*/  FFMA R62, R55, R62, R56 ;  /* 0x0000003e373e7223 */ /* 0x000fe20000000038 */
[----:B------:R-:W-:-:S02]  /*a360*/  FSEL R56, R12, 0.12837915122509002686, P0 ;  /* 0x3e0375d30c387808 */ /* 0x000fc40000000000 */
[----:B------:R-:W-:Y:S01]  /*a370*/  FSEL R55, R12, 0.12837915122509002686, P4 ;  /* 0x3e0375d30c377808 */ /* 0x000fe20002000000 */
[----:B------:R-:W-:Y:S01]  /*a380*/  FFMA R54, R53, R58, R54 ;  /* 0x0000003a35367223 */ /* 0x000fe20000000036 */
[----:B------:R-:W-:Y:S01]  /*a390*/  FFMA R62, R62, R57, R57 ;  /* 0x000000393e3e7223 */ /* 0x000fe20000000039 */
[----:B------:R-:W-:Y:S01]  /*a3a0*/  FFMA R52, R51, R52, R56 ;  /* 0x0000003433347223 */ /* 0x000fe20000000038 */
[----:B------:R-:W-:Y:S01]  /*a3b0*/  FSEL R51, -|R59|, R59, P0 ;  /* 0x0000003b3b337208 */ /* 0x000fe20000000300 */
[----:B------:R-:W-:Y:S01]  /*a3c0*/  FFMA R54, R53, R54, R55 ;  /* 0x0000003635367223 */ /* 0x000fe20000000037 */
[----:B------:R-:W-:Y:S01]  /*a3d0*/  FSEL R57, -|R66|, R66, P4 ;  /* 0x0000004242397208 */ /* 0x000fe20002000300 */
[----:B------:R-:W1:Y:S01]  /*a3e0*/  @P5 MUFU.EX2 R56, R62 ;  /* 0x0000003e00385308 */ /* 0x000e620000000800 */
[----:B------:R-:W-:Y:S01]  /*a3f0*/  F2FP.SATFINITE.E4M3.F32.PACK_AB_MERGE_C R42, R43, R42, RZ ;  /* 0x0000002a2b2a723e */ /* 0x000fe200048070ff */
[----:B------:R-:W-:Y:S02]  /*a400*/  FFMA R51, R52, R51, R51 ;  /* 0x0000003334337223 */ /* 0x000fe40000000033 */
[----:B------:R-:W-:-:S04]  /*a410*/  FFMA R54, R54, R57, R57 ;  /* 0x0000003936367223 */ /* 0x000fc80000000039 */
[----:B------:R-:W2:Y:S08]  /*a420*/  @P0 MUFU.EX2 R52, R51 ;  /* 0x0000003300340308 */ /* 0x000eb00000000800 */
[----:B------:R-:W3:Y:S01]  /*a430*/  @P4 MUFU.EX2 R53, R54 ;  /* 0x0000003600354308 */ /* 0x000ee20000000800 */
[----:B-1----:R-:W-:-:S05]  /*a440*/  @P5 FADD R56, -R56, 1 ;  /* 0x3f80000038385421 */ /* 0x002fca0000000100 */
[----:B------:R-:W-:Y:S01]  /*a450*/  @P5 LOP3.LUT R62, R56, 0x80000000, R61, 0xb8, !PT ;  /* 0x80000000383e5812 */ /* 0x000fe200078eb83d */
[----:B--2---:R-:W-:-:S04]  /*a460*/  @P0 FADD R52, -R52, 1 ;  /* 0x3f80000034340421 */ /* 0x004fc80000000100 */
[----:B------:R-:W-:Y:S01]  /*a470*/  FADD R62, R62, 1 ;  /* 0x3f8000003e3e7421 */ /* 0x000fe20000000000 */
[----:B------:R-:W-:Y:S01]  /*a480*/  @P0 LOP3.LUT R51, R52, 0x80000000, R59, 0xb8, !PT ;  /* 0x8000000034330812 */ /* 0x000fe200078eb83b */
[----:B------:R-:W-:Y:S02]  /*a490*/  FMUL R52, R20, R21 ;  /* 0x0000001514347220 */ /* 0x000fe40000400000 */
[----:B------:R-:W-:Y:S01]  /*a4a0*/  FMUL R25, R62, R25 ;  /* 0x000000193e197220 */ /* 0x000fe20000400000 */
[----:B---3--:R-:W-:Y:S01]  /*a4b0*/  @P4 FADD R53, -R53, 1 ;  /* 0x3f80000035354421 */ /* 0x008fe20000000100 */
[----:B------:R-:W-:Y:S01]  /*a4c0*/  FADD R20, R51, 1 ;  /* 0x3f80000033147421 */ /* 0x000fe20000000000 */
[----:B------:R-:W-:-:S03]  /*a4d0*/  F2FP.SATFINITE.E4M3.F32.PACK_AB_MERGE_C R52, R27, R52, RZ ;  /* 0x000000341b34723e */ /* 0x000fc600048070ff */
[----:B------:R-:W-:Y:S01]  /*a4e0*/  @P4 LOP3.LUT R54, R53, 0x80000000, R66, 0xb8, !PT ;  /* 0x8000000035364812 */ /* 0x000fe200078eb842 */
[----:B------:R-:W-:Y:S01]  /*a4f0*/  FMUL R20, R49, R20 ;  /* 0x0000001431147220 */ /* 0x000fe20000400000 */
[----:B------:R-:W-:-:S03]  /*a500*/  F2FP.SATFINITE.E4M3.F32.PACK_AB_MERGE_C R44, R25, R44, RZ ;  /* 0x0000002c192c723e */ /* 0x000fc600048070ff */
[----:B------:R-:W-:-:S04]  /*a510*/  FADD R21, R54, 1 ;  /* 0x3f80000036157421 */ /* 0x000fc80000000000 */
[----:B------:R-:W-:-:S05]  /*a520*/  FMUL R21, R50, R21 ;  /* 0x0000001532157220 */ /* 0x000fca0000400000 */
[----:B------:R-:W-:Y:S01]  /*a530*/  F2FP.SATFINITE.E4M3.F32.PACK_AB_MERGE_C R20, R21, R20, RZ ;  /* 0x000000141514723e */ /* 0x000fe200048070ff */
[----:B------:R-:W-:Y:S06]  /*a540*/  @P1 BRA `(.L_x_70) ;  /* 0x0000000000041947 */ /* 0x000fec0003800000 */
[----:B------:R-:W-:-:S04]  /*a550*/  DEPBAR.LE SB0, 0x1 ;  /* 0x000080400000791a */ /* 0x000fc80000000000 */
.L_x_70:
[----:B------:R-:W-:Y:S05]  /*a560*/  WARPSYNC.ALL ;  /* 0x0000000000007948 */ /* 0x000fea0003800000 */
[----:B------:R-:W-:Y:S06]  /*a570*/  BAR.SYNC.DEFER_BLOCKING 0x1, 0x100 ;  /* 0x0044000000007b1d */ /* 0x000fec0000010000 */
        /* <DEDUP_REMOVED lines=19> */
[----:B------:R-:W-:Y:S02]  /*a6b0*/  UIADD3 UR4, UR44, 0x5100, URZ ;  /* 0x000051002c047890 */ /* 0x000fe4000fffe03f */
[----:B------:R-:W-:Y:S01]  /*a6c0*/  UIADD3.X UR9, URZ, UR61, URZ, UP0, !UPT ;  /* 0x0000003d3f097290 */ /* 0x000fe200087fe43f */
[----:B------:R-:W-:Y:S01]  /*a6d0*/  UMOV UR6, UR42 ;  /* 0x0000002a00067c82 */ /* 0x000fe20008000000 */
[----:B------:R-:W-:-:S07]  /*a6e0*/  UMOV UR7, UR43 ;  /* 0x0000002b00077c82 */ /* 0x000fce0008000000 */
[----:B------:R1:W-:Y:S02]  /*a6f0*/  UTMASTG.3D [UR4], [UR8] ;  /* 0x00000004080073b5 */ /* 0x0003e40008010000 */
[----:B-1----:R0:W-:Y:S02]  /*a700*/  UTMACMDFLUSH ;  /* 0x00000000000079b7 */ /* 0x0021e40000000000 */
.L_x_72:
[----:B------:R-:W-:Y:S05]  /*a710*/  BSYNC B0 ;  /* 0x0000000000007941 */ /* 0x000fea0003800000 */
.L_x_71:
[----:B------:R-:W2:Y:S04]  /*a720*/  LDL R25, [R1+0xb4] ;  /* 0x0000b40001197983 */ /* 0x000ea80000100800 */
[----:B------:R-:W3:Y:S01]  /*a730*/  LDL R24, [R1+0xb8] ;  /* 0x0000b80001187983 */ /* 0x000ee20000100800 */
[----:B------:R-:W-:Y:S01]  /*a740*/  BSSY B0, `(.L_x_73) ;  /* 0x0000036000007945 */ /* 0x000fe20003800000 */
[----:B--2---:R-:W-:Y:S02]  /*a750*/  MOV R20, R25 ;  /* 0x0000001900147202 */ /* 0x004fe40000000f00 */
[----:B---3--:R-:W-:Y:S01]  /*a760*/  MOV R21, R24 ;  /* 0x0000001800157202 */ /* 0x008fe20000000f00 */
[----:B------:R-:W-:Y:S06]  /*a770*/  @P3 BRA `(.L_x_74) ;  /* 0x0000000000c83947 */ /* 0x000fec0003800000 */
[----:B------:R-:W-:-:S04]  /*a780*/  MOV R20, UR56 ;  /* 0x0000003800147c02 */ /* 0x000fc80008000f00 */
[----:B------:R-:W-:-:S13]  /*a790*/  ISETP.NE.AND P4, PT, R20, 0x3, PT ;  /* 0x000000031400780c */ /* 0x000fda0003f85270 */
[----:B------:R-:W-:Y:S05]  /*a7a0*/  @!P4 BRA `(.L_x_75) ;  /* 0x000000000004c947 */ /* 0x000fea0003800000 */
[----:B------:R-:W-:Y:S01]  /*a7b0*/  BPT.TRAP 0x1 ;  /* 0x000000040000795c */ /* 0x000fe20000300000 */
.L_x_75:
[----:B------:R-:W-:Y:S01]  /*a7c0*/  LEA R26, R25, UR44, 0x3 ;  /* 0x0000002c191a7c11 */ /* 0x000fe2000f8e18ff */
[----:B------:R-:W-:Y:S01]  /*a7d0*/  BSSY B1, `(.L_x_76) ;  /* 0x0000004000017945 */ /* 0x000fe20003800000 */
[----:B------:R-:W-:-:S04]  /*a7e0*/  SHF.L.U32 R21, R24, 0x1f, RZ ;  /* 0x0000001f18157819 */ /* 0x000fc800000006ff */
[----:B------:R-:W1:Y:S02]  /*a7f0*/  SYNCS.PHASECHK.TRANS64.TRYWAIT P0, [R26+URZ+0x80], R21 ;  /* 0x000080151a0075a7 */ /* 0x000e64000800017f */
[----:B-1----:R-:W-:Y:S05]  /*a800*/  @!P0 BRA `(.L_x_77) ;  /* 0x0000010c00148947 */ /* 0x002fea0003800000 */
.L_x_244:
[----:B------:R-:W-:Y:S05]  /*a810*/  BSYNC B1 ;  /* 0x0000000000017941 */ /* 0x000fea0003800000 */
.L_x_76:
        /* <DEDUP_REMOVED lines=10> */
[----:B------:R-:W-:Y:S04]  /*a8c0*/  LDS.U16 R20, [R28+0x200] ;  /* 0x000200001c147984 */ /* 0x000fe80000000400 */
[----:B-1----:R-:W1:Y:S04]  /*a8d0*/  LDS.U16 R21, [R28+0x100] ;  /* 0x000100001c157984 */ /* 0x002e680000000400 */
[----:B------:R-:W-:Y:S04]  /*a8e0*/  LDS.U16 R24, [R28+0x208] ;  /* 0x000208001c187984 */ /* 0x000fe80000000400 */
[----:B------:R-:W4:Y:S01]  /*a8f0*/  LDS.U16 R25, [R28+0x108] ;  /* 0x000108001c197984 */ /* 0x000f220000000400 */
[----:B--2---:R-:W-:-:S02]  /*a900*/  PRMT R5, R0, 0x5410, R5 ;  /* 0x0000541000057816 */ /* 0x004fc40000000005 */
[----:B---3--:R-:W-:Y:S02]  /*a910*/  PRMT R4, R3, 0x5410, R4 ;  /* 0x0000541003047816 */ /* 0x008fe40000000004 */
[----:B-1----:R-:W-:Y:S02]  /*a920*/  PRMT R3, R21, 0x5410, R20 ;  /* 0x0000541015037816 */ /* 0x002fe40000000014 */
[----:B----4-:R-:W-:-:S07]  /*a930*/  PRMT R0, R25, 0x5410, R24 ;  /* 0x0000541019007816 */ /* 0x010fce0000000018 */
.L_x_79:
[----:B------:R-:W-:Y:S05]  /*a940*/  BSYNC B1 ;  /* 0x0000000000017941 */ /* 0x000fea0003800000 */
.L_x_78:
        /* <DEDUP_REMOVED lines=8> */
.L_x_80:
[----:B------:R-:W3:Y:S04]  /*a9d0*/  LDL.LU R25, [R1+0xb4] ;  /* 0x0000b40001197983 */ /* 0x000ee80000300800 */
[----:B------:R-:W4:Y:S01]  /*a9e0*/  LDL.LU R24, [R1+0xb8] ;  /* 0x0000b80001187983 */ /* 0x000f220000300800 */
[----:B------:R-:W-:Y:S01]  /*a9f0*/  IADD3 R20, R26, 0xa0, RZ ;  /* 0x000000a01a147810 */ /* 0x000fe20007ffe0ff */
[----:B-1----:R-:W1:Y:S03]  /*aa00*/  S2R R21, SR_CgaCtaId ;  /* 0x0000000000157919 */ /* 0x002e660000008800 */
[----:B-1----:R-:W-:-:S04]  /*aa10*/  PRMT R20, R21, 0x654, R20 ;  /* 0x0000065415147816 */ /* 0x002fc80000000014 */
[----:B--2---:R3:W-:Y:S02]  /*aa20*/  SYNCS.ARRIVE.TRANS64.RED.A1T0 RZ, [R20+URZ], RZ ;  /* 0x000000ff14ff79a7 */ /* 0x0047e4000810043f */
[----:B---3--:R-:W-:-:S04]  /*aa30*/  IADD3 R20, R25, 0x1, RZ ;  /* 0x0000000119147810 */ /* 0x008fc80007ffe0ff */
[----:B------:R-:W-:-:S04]  /*aa40*/  ISETP.NE.AND P0, PT, R20, 0x4, PT ;  /* 0x000000041400780c */ /* 0x000fc80003f05270 */
[----:B------:R-:W-:Y:S02]  /*aa50*/  SEL R21, RZ, 0x1, P0 ;  /* 0x00000001ff157807 */ /* 0x000fe40000000000 */
[----:B------:R-:W-:Y:S02]  /*aa60*/  SEL R20, R20, RZ, P0 ;  /* 0x000000ff14147207 */ /* 0x000fe40000000000 */
[----:B----4-:R-:W-:-:S03]  /*aa70*/  LOP3.LUT R21, R24, R21, RZ, 0x3c, !PT ;  /* 0x0000001518157212 */ /* 0x010fc600078e3cff */
[----:B------:R1:W-:Y:S04]  /*aa80*/  STL [R1+0xb4], R20 ;  /* 0x0000b41401007387 */ /* 0x0003e80000100800 */
[----:B------:R1:W-:Y:S02]  /*aa90*/  STL [R1+0xb8], R21 ;  /* 0x0000b81501007387 */ /* 0x0003e40000100800 */
.L_x_74:
[----:B------:R-:W-:Y:S05]  /*aaa0*/  BSYNC B0 ;  /* 0x0000000000007941 */ /* 0x000fea0003800000 */
.L_x_73:
[----:B------:R-:W-:Y:S01]  /*aab0*/  F2FP.F16.E4M3.UNPACK_B R32, R5.H1 ;  /* 0x00000005ff20723e */ /* 0x000fe200030006ff */
[C---:B------:R-:W-:Y:S01]  /*aac0*/  FMUL R193, R2.reuse, R193 ;  /* 0x000000c102c17220 */ /* 0x040fe20000400000 */
[C---:B------:R-:W-:Y:S01]  /*aad0*/  FMUL R191, R2.reuse, R191 ;  /* 0x000000bf02bf7220 */ /* 0x040fe20000400000 */
[C---:B------:R-:W-:Y:S01]  /*aae0*/  FMUL R189, R2.reuse, R189 ;  /* 0x000000bd02bd7220 */ /* 0x040fe20000400000 */
[----:B------:R-:W-:Y:S01]  /*aaf0*/  F2FP.F16.E4M3.UNPACK_B R43, R3 ;  /* 0x00000003ff2b723e */ /* 0x000fe200020006ff */
[----:B------:R-:W-:Y:S02]  /*ab00*/  HADD2.F32 R24, -RZ, R32.H0_H0 ;  /* 0x20000020ff187230 */ /* 0x000fe40000004100 */
        /* <DEDUP_REMOVED lines=31> */
[----:B------:R-:W2:Y:S01]  /*ad00*/  @P0 MUFU.EX2 R30, R25 ;  /* 0x00000019001e0308 */ /* 0x000ea20000000800 */
        /* <DEDUP_REMOVED lines=12> */
[----:B--2---:R-:W-:Y:S01]  /*add0*/  @P0 FADD R30, -R30, 1 ;  /* 0x3f8000001e1e0421 */ /* 0x004fe20000000100 */
        /* <DEDUP_REMOVED lines=49> */
[----:B------:R-:W2:Y:S01]  /*b0f0*/  @P0 MUFU.EX2 R32, R29 ;  /* 0x0000001d00200308 */ /* 0x000ea20000000800 */
        /* <DEDUP_REMOVED lines=9> */
[----:B------:R-:W3:Y:S01]  /*b190*/  @P4 MUFU.EX2 R34, R30 ;  /* 0x0000001e00224308 */ /* 0x000ee20000000800 */
[--C-:B------:R-:W-:Y:S02]  /*b1a0*/  HADD2.F32 R36, -RZ, R33.reuse.H0_H0 ;  /* 0x20000021ff247230 */ /* 0x100fe40000004100 */
[----:B------:R-:W-:Y:S02]  /*b1b0*/  HADD2.F32 R38, -RZ, R33.H1_H1 ;  /* 0x30000021ff267230 */ /* 0x000fe40000004100 */
[----:B------:R-:W-:Y:S01]  /*b1c0*/  FMUL R33, R2, R188 ;  /* 0x000000bc02217220 */ /* 0x000fe20000400000 */
[----:B--2---:R-:W-:Y:S01]  /*b1d0*/  @P0 FADD R35, -R32, 1 ;  /* 0x3f80000020230421 */ /* 0x004fe20000000100 */
[C---:B------:R-:W-:Y:S01]  /*b1e0*/  FFMA R32, R16.reuse, R36, R189 ;  /* 0x0000002410207223 */ /* 0x040fe200000000bd */
[----:B------:R-:W2:Y:S01]  /*b1f0*/  @P5 MUFU.EX2 R37, R31 ;  /* 0x0000001f00255308 */ /* 0x000ea20000000800 */
[----:B------:R-:W-:-:S02]  /*b200*/  FFMA R33, R16, R38, R33 ;  /* 0x0000002610217223 */ /* 0x000fc40000000021 */
[C---:B------:R-:W-:Y:S01]  /*b210*/  FMUL R45, R32.reuse, 0.70710676908493041992 ;  /* 0x3f3504f3202d7820 */ /* 0x040fe20000400000 */
[----:B------:R-:W-:Y:S01]  /*b220*/  @P0 LOP3.LUT R29, R35, 0x80000000, R46, 0xb8, !PT ;  /* 0x80000000231d0812 */ /* 0x000fe200078eb82e */
[----:B------:R-:W-:Y:S01]  /*b230*/  FMUL R52, R33, 0.70710676908493041992 ;  /* 0x3f3504f321347820 */ /* 0x000fe20000400000 */
[----:B------:R-:W-:Y:S01]  /*b240*/  FMUL R32, R32, 0.5 ;  /* 0x3f00000020207820 */ /* 0x000fe20000400000 */
[C---:B------:R-:W-:Y:S01]  /*b250*/  FMUL R35, R45.reuse, R45 ;  /* 0x0000002d2d237220 */ /* 0x040fe20000400000 */
[----:B------:R-:W-:Y:S01]  /*b260*/  FSETP.GE.AND P0, PT, |R45|, 1.0029599666595458984, PT ;  /* 0x3f8060fe2d00780b */ /* 0x000fe20003f06200 */
[----:B---3--:R-:W-:Y:S01]  /*b270*/  @P4 FADD R36, -R34, 1 ;  /* 0x3f80000022244421 */ /* 0x008fe20000000100 */
[----:B------:R-:W-:Y:S01]  /*b280*/  FFMA R34, R16, R40, R187 ;  /* 0x0000002810227223 */ /* 0x000fe200000000bb */
[----:B------:R-:W-:Y:S01]  /*b290*/  FADD R29, R29, 1 ;  /* 0x3f8000001d1d7421 */ /* 0x000fe20000000000 */
[----:B------:R-:W-:Y:S01]  /*b2a0*/  FSEL R35, |R45|, R35, P0 ;  /* 0x000000232d237208 */ /* 0x000fe20000000200 */
[----:B------:R-:W-:Y:S01]  /*b2b0*/  FMUL R33, R33, 0.5 ;  /* 0x3f00000021217820 */ /* 0x000fe20000400000 */
[----:B------:R-:W-:Y:S01]  /*b2c0*/  @P4 LOP3.LUT R30, R36, 0x80000000, R39, 0xb8, !PT ;  /* 0x80000000241e4812 */ /* 0x000fe200078eb827 */
[----:B------:R-:W-:Y:S01]  /*b2d0*/  FMUL R47, R34, 0.70710676908493041992 ;  /* 0x3f3504f3222f7820 */ /* 0x000fe20000400000 */
[----:B------:R-:W-:Y:S01]  /*b2e0*/  FSETP.GE.AND P4, PT, |R52|, 1.0029599666595458984, PT ;  /* 0x3f8060fe3400780b */ /* 0x000fe20003f86200 */
[----:B--2---:R-:W-:Y:S01]  /*b2f0*/  @P5 FADD R37, -R37, 1 ;  /* 0x3f80000025255421 */ /* 0x004fe20000000100 */
        /* <DEDUP_REMOVED lines=11> */
[----:B------:R-:W-:Y:S01]  /*b3b0*/  FMUL R29, R26, R29 ;  /* 0x0000001d1a1d7220 */ /* 0x000fe20000400000 */
[----:B------:R-:W-:Y:S01]  /*b3c0*/  FSEL R38, R8, 0.0052134888246655464172, P0 ;  /* 0x3baad5ea08267808 */ /* 0x000fe20000000000 */
[----:B------:R-:W-:Y:S01]  /*b3d0*/  FADD R31, R31, 1 ;  /* 0x3f8000001f1f7421 */ /* 0x000fe20000000000 */
[----:B------:R-:W-:Y:S01]  /*b3e0*/  FSETP.GE.AND P5, PT, |R47|, 1.0029599666595458984, PT ;  /* 0x3f8060fe2f00780b */ /* 0x000fe20003fa6200 */
[----:B------:R-:W-:Y:S01]  /*b3f0*/  FFMA R42, R37, R40, R42 ;  /* 0x00000028252a7223 */ /* 0x000fe2000000002a */
[----:B------:R-:W-:Y:S01]  /*b400*/  FSEL R40, -R9, -0.026868773624300956726, P0 ;  /* 0xbcdc1be709287808 */ /* 0x000fe20000000100 */
[----:B------:R-:W-:Y:S01]  /*b410*/  FFMA R36, R35, R36, R38 ;  /* 0x0000002423247223 */ /* 0x000fe20000000026 */
[----:B------:R-:W-:Y:S01]  /*b420*/  FSEL R39, |R47|, R39, P5 ;  /* 0x000000272f277208 */ /* 0x000fe20002800200 */
[----:B------:R-:W-:Y:S01]  /*b430*/  FMUL R34, R34, 0.5 ;  /* 0x3f00000022227820 */ /* 0x000fe20000400000 */
        /* <DEDUP_REMOVED lines=49> */
[----:B------:R-:W-:Y:S01]  /*b750*/  @P0 LOP3.LUT R35, R42, 0x80000000, R45, 0xb8, !PT ;  /* 0x800000002a230812 */ /* 0x000fe200078eb82d */
[C---:B------:R-:W-:Y:S01]  /*b760*/  FMUL R51, R38.reuse, 0.70710676908493041992 ;  /* 0x3f3504f326337820 */ /* 0x040fe20000400000 */
[C---:B------:R-:W-:Y:S01]  /*b770*/  FMUL R58, R39.reuse, 0.70710676908493041992 ;  /* 0x3f3504f3273a7820 */ /* 0x040fe20000400000 */
[----:B------:R-:W-:Y:S01]  /*b780*/  FMUL R39, R39, 0.5 ;  /* 0x3f00000027277820 */ /* 0x000fe20000400000 */
[----:B------:R-:W-:Y:S01]  /*b790*/  FMUL R38, R38, 0.5 ;  /* 0x3f00000026267820 */ /* 0x000fe20000400000 */
[----:B------:R-:W-:Y:S01]  /*b7a0*/  FADD R35, R35, 1 ;  /* 0x3f80000023237421 */ /* 0x000fe20000000000 */
[----:B---3--:R-:W-:Y:S01]  /*b7b0*/  @P4 FADD R43, -R40, 1 ;  /* 0x3f800000282b4421 */ /* 0x008fe20000000100 */
[----:B------:R-:W-:Y:S01]  /*b7c0*/  FFMA R40, R16, R48, R41 ;  /* 0x0000003010287223 */ /* 0x000fe20000000029 */
[C---:B------:R-:W-:Y:S01]  /*b7d0*/  FMUL R41, R58.reuse, R58 ;  /* 0x0000003a3a297220 */ /* 0x040fe20000400000 */
[----:B------:R-:W-:Y:S01]  /*b7e0*/  FSETP.GE.AND P0, PT, |R58|, 1.0029599666595458984, PT ;  /* 0x3f8060fe3a00780b */ /* 0x000fe20003f06200 */
[----:B------:R-:W-:Y:S01]  /*b7f0*/  FMUL R32, R32, R35 ;  /* 0x0000002320207220 */ /* 0x000fe20000400000 */
[----:B------:R-:W-:Y:S01]  /*b800*/  @P4 LOP3.LUT R36, R43, 0x80000000, R52, 0xb8, !PT ;  /* 0x800000002b244812 */ /* 0x000fe200078eb834 */
[C---:B------:R-:W-:Y:S01]  /*b810*/  FMUL R43, R51.reuse, R51 ;  /* 0x00000033332b7220 */ /* 0x040fe20000400000 */
[----:B------:R-:W-:Y:S01]  /*b820*/  FSETP.GE.AND P4, PT, |R51|, 1.0029599666595458984, PT ;  /* 0x3f8060fe3300780b */ /* 0x000fe20003f86200 */
[----:B--2---:R-:W-:Y:S01]  /*b830*/  @P5 FADD R44, -R44, 1 ;  /* 0x3f8000002c2c5421 */ /* 0x004fe20000000100 */
        /* <DEDUP_REMOVED lines=19> */
[----:B------:R-:W-:Y:S01]  /*b970*/  FFMA R42, R41, R42, R44 ;  /* 0x0000002a292a7223 */ /* 0x000fe2000000002c */
[----:B------:R-:W-:-:S02]  /*b980*/  FSEL R45, |R60|, R45, P5 ;  /* 0x0000002d3c2d7208 */ /* 0x000fc40002800200 */
[----:B------:R-:W-:Y:S01]  /*b990*/  FSEL R52, R6, 8.4834944573231041431e-05, P5 ;  /* 0x38b1e96a06347808 */ /* 0x000fe20002800000 */
[----:B------:R-:W-:Y:S01]  /*b9a0*/  FFMA R42, R41, R42, R46 ;  /* 0x0000002a292a7223 */ /* 0x000fe2000000002e */
[----:B------:R-:W-:Y:S02]  /*b9b0*/  FSEL R54, -R7, -0.00082130916416645050049, P5 ;  /* 0xba574d2007367808 */ /* 0x000fe40002800100 */
        /* <DEDUP_REMOVED lines=25> */
[----:B------:R-:W-:Y:S01]  /*bb50*/  FSEL R47, R12, 0.12837915122509002686, P5 ;  /* 0x3e0375d30c2f7808 */ /* 0x000fe20002800000 */
[----:B------:R-:W-:Y:S01]  /*bb60*/  FFMA R42, R43, R48, R42 ;  /* 0x000000302b2a7223 */ /* 0x000fe2000000002a */
[----:B------:R-:W-:Y:S01]  /*bb70*/  FSEL R43, -|R51|, R51, P4 ;  /* 0x00000033332b7208 */ /* 0x000fe20002000300 */
[----:B------:R-:W-:Y:S01]  /*bb80*/  FFMA R46, R45, R52, R46 ;  /* 0x000000342d2e7223 */ /* 0x000fe2000000002e */
[----:B------:R-:W-:Y:S01]  /*bb90*/  FSEL R48, -|R60|, R60, P5 ;  /* 0x0000003c3c307208 */ /* 0x000fe20002800300 */
[----:B------:R-:W2:Y:S01]  /*bba0*/  @P0 MUFU.EX2 R44, R41 ;  /* 0x00000029002c0308 */ /* 0x000ea20000000800 */
[----:B------:R-:W-:-:S02]  /*bbb0*/  HADD2.F32 R52, -RZ, R55.H0_H0 ;  /* 0x20000037ff347230 */ /* 0x000fc40000004100 */
[----:B------:R-:W-:Y:S01]  /*bbc0*/  FFMA R47, R45, R46, R47 ;  /* 0x0000002e2d2f7223 */ /* 0x000fe2000000002f */
[----:B------:R-:W-:Y:S01]  /*bbd0*/  FFMA R42, R42, R43, R43 ;  /* 0x0000002b2a2a7223 */ /* 0x000fe2000000002b */
[----:B------:R-:W-:Y:S01]  /*bbe0*/  F2FP.F16.E4M3.UNPACK_B R45, R0 ;  /* 0x00000000ff2d723e */ /* 0x000fe200020006ff */
[C---:B------:R-:W-:Y:S01]  /*bbf0*/  FMUL R55, R2.reuse, R180 ;  /* 0x000000b402377220 */ /* 0x040fe20000400000 */
[----:B------:R-:W-:Y:S01]  /*bc00*/  FFMA R43, R47, R48, R48 ;  /* 0x000000302f2b7223 */ /* 0x000fe20000000030 */
[----:B------:R-:W-:Y:S01]  /*bc10*/  F2FP.SATFINITE.E4M3.F32.PACK_AB_MERGE_C R32, R33, R32, RZ ;  /* 0x000000202120723e */ /* 0x000fe200048070ff */
[----:B------:R-:W3:Y:S01]  /*bc20*/  @P4 MUFU.EX2 R46, R42 ;  /* 0x0000002a002e4308 */ /* 0x000ee20000000800 */
[--C-:B------:R-:W-:Y:S02]  /*bc30*/  HADD2.F32 R48, -RZ, R45.reuse.H0_H0 ;  /* 0x2000002dff307230 */ /* 0x100fe40000004100 */
[----:B------:R-:W-:Y:S02]  /*bc40*/  HADD2.F32 R50, -RZ, R45.H1_H1 ;  /* 0x3000002dff327230 */ /* 0x000fe40000004100 */
[----:B------:R-:W-:-:S03]  /*bc50*/  FMUL R45, R2, R182 ;  /* 0x000000b6022d7220 */ /* 0x000fc60000400000 */
[----:B------:R-:W4:Y:S01]  /*bc60*/  @P5 MUFU.EX2 R49, R43 ;  /* 0x0000002b00315308 */ /* 0x000f220000000800 */
[----:B--2---:R-:W-:Y:S01]  /*bc70*/  @P0 FADD R47, -R44, 1 ;  /* 0x3f8000002c2f0421 */ /* 0x004fe20000000100 */
[----:B------:R-:W-:-:S04]  /*bc80*/  FFMA R44, R16, R48, R183 ;  /* 0x00000030102c7223 */ /* 0x000fc800000000b7 */
[C---:B------:R-:W-:Y:S01]  /*bc90*/  FMUL R57, R44.reuse, 0.70710676908493041992 ;  /* 0x3f3504f32c397820 */ /* 0x040fe20000400000 */
[----:B------:R-:W-:Y:S01]  /*bca0*/  @P0 LOP3.LUT R41, R47, 0x80000000, R58, 0xb8, !PT ;  /* 0x800000002f290812 */ /* 0x000fe200078eb83a */
[----:B------:R-:W-:Y:S01]  /*bcb0*/  FMUL R44, R44, 0.5 ;  /* 0x3f0000002c2c7820 */ /* 0x000fe20000400000 */
[----:B---3--:R-:W-:Y:S01]  /*bcc0*/  @P4 FADD R48, -R46, 1 ;  /* 0x3f8000002e304421 */ /* 0x008fe20000000100 */
[C---:B------:R-:W-:Y:S01]  /*bcd0*/  FFMA R46, R16.reuse, R50, R45 ;  /* 0x00000032102e7223 */ /* 0x040fe2000000002d */
[C---:B------:R-:W-:Y:S01]  /*bce0*/  FMUL R47, R57.reuse, R57 ;  /* 0x00000039392f7220 */ /* 0x040fe20000400000 */
[----:B------:R-:W-:Y:S01]  /*bcf0*/  FSETP.GE.AND P0, PT, |R57|, 1.0029599666595458984, PT ;  /* 0x3f8060fe3900780b */ /* 0x000fe20003f06200 */
[----:B------:R-:W-:Y:S01]  /*bd00*/  FFMA R45, R16, R52, R181 ;  /* 0x00000034102d7223 */ /* 0x000fe200000000b5 */
[----:B------:R-:W-:Y:S01]  /*bd10*/  FMUL R64, R46, 0.70710676908493041992 ;  /* 0x3f3504f32e407820 */ /* 0x000fe20000400000 */
[----:B------:R-:W-:Y:S01]  /*bd20*/  @P4 LOP3.LUT R42, R48, 0x80000000, R51, 0xb8, !PT ;  /* 0x80000000302a4812 */ /* 0x000fe200078eb833 */
[----:B------:R-:W-:Y:S01]  /*bd30*/  FMUL R46, R46, 0.5 ;  /* 0x3f0000002e2e7820 */ /* 0x000fe20000400000 */
[----:B----4-:R-:W-:Y:S01]  /*bd40*/  @P5 FADD R49, -R49, 1 ;  /* 0x3f80000031315421 */ /* 0x010fe20000000100 */
[----:B------:R-:W-:Y:S01]  /*bd50*/  FSEL R47, |R57|, R47, P0 ;  /* 0x0000002f392f7208 */ /* 0x000fe20000000200 */
[C---:B------:R-:W-:Y:S01]  /*bd60*/  FMUL R59, R45.reuse, 0.70710676908493041992 ;  /* 0x3f3504f32d3b7820 */ /* 0x040fe20000400000 */
[C---:B------:R-:W-:Y:S01]  /*bd70*/  FSETP.GE.AND P4, PT, |R64|.reuse, 1.0029599666595458984, PT ;  /* 0x3f8060fe4000780b */ /* 0x040fe20003f86200 */
[----:B------:R-:W-:Y:S01]  /*bd80*/  FMUL R45, R45, 0.5 ;  /* 0x3f0000002d2d7820 */ /* 0x000fe20000400000 */
[----:B------:R-:W-:Y:S01]  /*bd90*/  @P5 LOP3.LUT R43, R49, 0x80000000, R60, 0xb8, !PT ;  /* 0x80000000312b5812 */ /* 0x000fe200078eb83c */
[----:B------:R-:W-:Y:S01]  /*bda0*/  FMUL R49, R64, R64 ;  /* 0x0000004040317220 */ /* 0x000fe20000400000 */
[----:B------:R-:W-:Y:S01]  /*bdb0*/  FSEL R48, R6, 8.4834944573231041431e-05, P0 ;  /* 0x38b1e96a06307808 */ /* 0x000fe20000000000 */
[----:B------:R-:W-:Y:S01]  /*bdc0*/  FMUL R51, R59, R59 ;  /* 0x0000003b3b337220 */ /* 0x000fe20000400000 */
[----:B------:R-:W-:Y:S01]  /*bdd0*/  FSEL R50, -R7, -0.00082130916416645050049, P0 ;  /* 0xba574d2007327808 */ /* 0x000fe20000000100 */
[----:B------:R-:W-:Y:S01]  /*bde0*/  FADD R43, R43, 1 ;  /* 0x3f8000002b2b7421 */ /* 0x000fe20000000000 */
[----:B------:R-:W-:-:S02]  /*bdf0*/  FSEL R49, |R64|, R49, P4 ;  /* 0x0000003140317208 */ /* 0x000fc40002000200 */
[----:B------:R-:W-:Y:S01]  /*be00*/  FSEL R52, R6, 8.4834944573231041431e-05, P4 ;  /* 0x38b1e96a06347808 */ /* 0x000fe20002000000 */
[----:B------:R-:W-:Y:S01]  /*be10*/  FFMA R48, R47, R48, R50 ;  /* 0x000000302f307223 */ /* 0x000fe20000000032 */
[----:B------:R-:W-:Y:S01]  /*be20*/  FSEL R54, -R7, -0.00082130916416645050049, P4 ;  /* 0xba574d2007367808 */ /* 0x000fe20002000100 */
[----:B------:R-:W-:Y:S01]  /*be30*/  FMUL R43, R40, R43 ;  /* 0x0000002b282b7220 */ /* 0x000fe20000400000 */
[----:B------:R-:W-:Y:S02]  /*be40*/  FSEL R50, R8, 0.0052134888246655464172, P0 ;  /* 0x3baad5ea08327808 */ /* 0x000fe40000000000 */
[----:B------:R-:W-:Y:S01]  /*be50*/  FSETP.GE.AND P5, PT, |R59|, 1.0029599666595458984, PT ;  /* 0x3f8060fe3b00780b */ /* 0x000fe20003fa6200 */
        /* <DEDUP_REMOVED lines=39> */
[----:B------:R-:W-:Y:S01]  /*c0d0*/  F2FP.F16.E4M3.UNPACK_B R51, R5 ;  /* 0x00000005ff33723e */ /* 0x000fe200020006ff */
[----:B------:R-:W-:Y:S02]  /*c0e0*/  FFMA R48, R48, R49, R49 ;  /* 0x0000003130307223 */ /* 0x000fe40000000031 */
        /* <DEDUP_REMOVED lines=10> */
[----:B------:R-:W-:Y:S01]  /*c190*/  FMUL R63, R50, 0.70710676908493041992 ;  /* 0x3f3504f3323f7820 */ /* 0x000fe20000400000 */
[----:B------:R-:W-:Y:S01]  /*c1a0*/  @P0 LOP3.LUT R47, R54, 0x80000000, R57, 0xb8, !PT ;  /* 0x80000000362f0812 */ /* 0x000fe200078eb839 */
[C---:B------:R-:W-:Y:S01]  /*c1b0*/  FMUL R61, R51.reuse, 0.70710676908493041992 ;  /* 0x3f3504f3333d7820 */ /* 0x040fe20000400000 */
[----:B------:R-:W-:Y:S01]  /*c1c0*/  FMUL R51, R51, 0.5 ;  /* 0x3f00000033337820 */ /* 0x000fe20000400000 */
[----:B------:R-:W-:Y:S01]  /*c1d0*/  FMUL R54, R63, R63 ;  /* 0x0000003f3f367220 */ /* 0x000fe20000400000 */
[----:B---3--:R-:W-:Y:S01]  /*c1e0*/  @P4 FADD R55, -R52, 1 ;  /* 0x3f80000034374421 */ /* 0x008fe20000000100 */
[----:B------:R-:W-:Y:S01]  /*c1f0*/  FFMA R52, R16, R60, R53 ;  /* 0x0000003c10347223 */ /* 0x000fe20000000035 */
[C---:B------:R-:W-:Y:S01]  /*c200*/  FMUL R53, R61.reuse, R61 ;  /* 0x0000003d3d357220 */ /* 0x040fe20000400000 */
[----:B------:R-:W-:Y:S01]  /*c210*/  FSETP.GE.AND P0, PT, |R61|, 1.0029599666595458984, PT ;  /* 0x3f8060fe3d00780b */ /* 0x000fe20003f06200 */
[----:B------:R-:W-:Y:S01]  /*c220*/  FADD R47, R47, 1 ;  /* 0x3f8000002f2f7421 */ /* 0x000fe20000000000 */
[C---:B------:R-:W-:Y:S01]  /*c230*/  FMUL R68, R52.reuse, 0.70710676908493041992 ;  /* 0x3f3504f334447820 */ /* 0x040fe20000400000 */
[----:B------:R-:W-:Y:S01]  /*c240*/  @P4 LOP3.LUT R48, R55, 0x80000000, R64, 0xb8, !PT ;  /* 0x8000000037304812 */ /* 0x000fe200078eb840 */
[----:B------:R-:W-:Y:S01]  /*c250*/  FMUL R52, R52, 0.5 ;  /* 0x3f00000034347820 */ /* 0x000fe20000400000 */
[----:B--2---:R-:W-:Y:S01]  /*c260*/  @P5 FADD R56, -R56, 1 ;  /* 0x3f80000038385421 */ /* 0x004fe20000000100 */
[C---:B------:R-:W-:Y:S01]  /*c270*/  FMUL R55, R68.reuse, R68 ;  /* 0x0000004444377220 */ /* 0x040fe20000400000 */
[----:B------:R-:W-:Y:S01]  /*c280*/  FSETP.GE.AND P4, PT, |R68|, 1.0029599666595458984, PT ;  /* 0x3f8060fe4400780b */ /* 0x000fe20003f86200 */
[----:B------:R-:W-:Y:S01]  /*c290*/  FADD R27, R48, 1 ;  /* 0x3f800000301b7421 */ /* 0x000fe20000000000 */
[----:B------:R-:W-:Y:S01]  /*c2a0*/  FSEL R53, |R61|, R53, P0 ;  /* 0x000000353d357208 */ /* 0x000fe20000000200 */
[----:B------:R-:W-:Y:S01]  /*c2b0*/  FMUL R44, R44, R47 ;  /* 0x0000002f2c2c7220 */ /* 0x000fe20000400000 */
[----:B------:R-:W-:Y:S01]  /*c2c0*/  @P5 LOP3.LUT R49, R56, 0x80000000, R59, 0xb8, !PT ;  /* 0x8000000038315812 */ /* 0x000fe200078eb83b */
[----:B------:R-:W-:Y:S01]  /*c2d0*/  FMUL R35, R46, R27 ;  /* 0x0000001b2e237220 */ /* 0x000fe20000400000 */
[----:B------:R-:W-:Y:S01]  /*c2e0*/  FSETP.GE.AND P5, PT, |R63|, 1.0029599666595458984, PT ;  /* 0x3f8060fe3f00780b */ /* 0x000fe20003fa6200 */
[----:B------:R-:W-:Y:S01]  /*c2f0*/  FMUL R27, R50, 0.5 ;  /* 0x3f000000321b7820 */ /* 0x000fe20000400000 */
[----:B------:R-:W-:Y:S01]  /*c300*/  FSEL R56, -R7, -0.00082130916416645050049, P0 ;  /* 0xba574d2007387808 */ /* 0x000fe20000000100 */
[----:B------:R-:W-:Y:S01]  /*c310*/  FADD R26, R49, 1 ;  /* 0x3f800000311a7421 */ /* 0x000fe20000000000 */
[----:B------:R-:W-:-:S02]  /*c320*/  FSEL R57, |R63|, R54, P5 ;  /* 0x000000363f397208 */ /* 0x000fc40002800200 */
[C---:B------:R-:W-:Y:S01]  /*c330*/  FSEL R58, R6.reuse, 8.4834944573231041431e-05, P5 ;  /* 0x38b1e96a063a7808 */ /* 0x040fe20002800000 */
        /* <DEDUP_REMOVED lines=19> */
[----:B------:R-:W-:Y:S01]  /*c470*/  FSEL R58, R10, 0.11284004896879196167, P0 ;  /* 0x3de718af0a3a7808 */ /* 0x000fe20000000000 */
[----:B------:R-:W-:Y:S01]  /*c480*/  FFMA R54, R53, R54, R56 ;  /* 0x0000003635367223 */ /* 0x000fe20000000038 */
[----:B------:R-:W-:Y:S01]  /*c490*/  FSEL R56, R11, -0.37612664699554443359, P5 ;  /* 0xbec093ac0b387808 */ /* 0x000fe20002800000 */
        /* <DEDUP_REMOVED lines=13> */
[----:B------:R-:W-:Y:S01]  /*c570*/  FSEL R59, -|R63|, R63, P5 ;  /* 0x0000003f3f3b7208 */ /* 0x000fe20002800300 */
[----:B------:R-:W-:Y:S01]  /*c580*/  FFMA R54, R53, R54, R58 ;  /* 0x0000003635367223 */ /* 0x000fe2000000003a */
[----:B------:R-:W-:Y:S01]  /*c590*/  FSEL R57, R12, 0.12837915122509002686, P4 ;  /* 0x3e0375d30c397808 */ /* 0x000fe20002000000 */
[----:B------:R-:W-:Y:S01]  /*c5a0*/  FFMA R56, R55, R60, R56 ;  /* 0x0000003c37387223 */ /* 0x000fe20000000038 */
[----:B------:R-:W-:Y:S01]  /*c5b0*/  FSEL R53, -|R61|, R61, P0 ;  /* 0x0000003d3d357208 */ /* 0x000fe20000000300 */
[----:B------:R-:W-:Y:S01]  /*c5c0*/  FFMA R64, R64, R59, R59 ;  /* 0x0000003b40407223 */ /* 0x000fe2000000003b */
[----:B------:R-:W-:Y:S01]  /*c5d0*/  FSEL R59, -|R68|, R68, P4 ;  /* 0x00000044443b7208 */ /* 0x000fe20002000300 */
[----:B------:R-:W-:Y:S01]  /*c5e0*/  FFMA R56, R55, R56, R57 ;  /* 0x0000003837387223 */ /* 0x000fe20000000039 */
[----:B------:R-:W-:Y:S01]  /*c5f0*/  F2FP.SATFINITE.E4M3.F32.PACK_AB_MERGE_C R44, R35, R44, RZ ;  /* 0x0000002c232c723e */ /* 0x000fe200048070ff */
[----:B------:R-:W-:Y:S01]  /*c600*/  FFMA R53, R54, R53, R53 ;  /* 0x0000003536357223 */ /* 0x000fe20000000035 */
[----:B------:R-:W2:Y:S01]  /*c610*/  @P5 MUFU.EX2 R58, R64 ;  /* 0x00000040003a5308 */ /* 0x000ea20000000800 */
[----:B------:R-:W-:-:S07]  /*c620*/  FFMA R56, R56, R59, R59 ;  /* 0x0000003b38387223 */ /* 0x000fce000000003b */
[----:B------:R-:W3:Y:S08]  /*c630*/  @P0 MUFU.EX2 R54, R53 ;  /* 0x0000003500360308 */ /* 0x000ef00000000800 */
[----:B------:R-:W4:Y:S01]  /*c640*/  @P4 MUFU.EX2 R55, R56 ;  /* 0x0000003800374308 */ /* 0x000f220000000800 */
[----:B--2---:R-:W-:-:S05]  /*c650*/  @P5 FADD R58, -R58, 1 ;  /* 0x3f8000003a3a5421 */ /* 0x004fca0000000100 */
[----:B------:R-:W-:Y:S01]  /*c660*/  @P5 LOP3.LUT R64, R58, 0x80000000, R63, 0xb8, !PT ;  /* 0x800000003a405812 */ /* 0x000fe200078eb83f */
[----:B---3--:R-:W-:-:S04]  /*c670*/  @P0 FADD R54, -R54, 1 ;  /* 0x3f80000036360421 */ /* 0x008fc80000000100 */
[----:B------:R-:W-:Y:S01]  /*c680*/  FADD R64, R64, 1 ;  /* 0x3f80000040407421 */ /* 0x000fe20000000000 */
[----:B------:R-:W-:Y:S01]  /*c690*/  @P0 LOP3.LUT R53, R54, 0x80000000, R61, 0xb8, !PT ;  /* 0x8000000036350812 */ /* 0x000fe200078eb83d */
[----:B------:R-:W-:Y:S01]  /*c6a0*/  FMUL R54, R24, R25 ;  /* 0x0000001918367220 */ /* 0x000fe20000400000 */
[----:B------:R-:W-:Y:S01]  /*c6b0*/  FADD R24, R41, 1 ;  /* 0x3f80000029187421 */ /* 0x000fe20000000000 */
[----:B----4-:R-:W-:Y:S01]  /*c6c0*/  @P4 FADD R55, -R55, 1 ;  /* 0x3f80000037374421 */ /* 0x010fe20000000100 */
[----:B------:R-:W-:Y:S01]  /*c6d0*/  FADD R25, R42, 1 ;  /* 0x3f8000002a197421 */ /* 0x000fe20000000000 */
[----:B------:R-:W-:Y:S01]  /*c6e0*/  FMUL R27, R64, R27 ;  /* 0x0000001b401b7220 */ /* 0x000fe20000400000 */
[----:B------:R-:W-:Y:S01]  /*c6f0*/  FMUL R39, R39, R24 ;  /* 0x0000001827277220 */ /* 0x000fe20000400000 */
[----:B------:R-:W-:Y:S01]  /*c700*/  FADD R24, R53, 1 ;  /* 0x3f80000035187421 */ /* 0x000fe20000000000 */
[----:B------:R-:W-:Y:S01]  /*c710*/  @P4 LOP3.LUT R56, R55, 0x80000000, R68, 0xb8, !PT ;  /* 0x8000000037384812 */ /* 0x000fe200078eb844 */
[----:B------:R-:W-:Y:S01]  /*c720*/  FMUL R38, R38, R25 ;  /* 0x0000001926267220 */ /* 0x000fe20000400000 */
[----:B------:R-:W-:Y:S01]  /*c730*/  F2FP.SATFINITE.E4M3.F32.PACK_AB_MERGE_C R54, R29, R54, RZ ;  /* 0x000000361d36723e */ /* 0x000fe200048070ff */
[----:B------:R-:W-:Y:S01]  /*c740*/  FMUL R24, R51, R24 ;  /* 0x0000001833187220 */ /* 0x000fe20000400000 */
[----:B------:R-:W-:Y:S01]  /*c750*/  F2FP.SATFINITE.E4M3.F32.PACK_AB_MERGE_C R34, R39, R34, RZ ;  /* 0x000000222722723e */ /* 0x000fe200048070ff */
[----:B------:R-:W-:Y:S01]  /*c760*/  FADD R25, R56, 1 ;  /* 0x3f80000038197421 */ /* 0x000fe20000000000 */
[----:B------:R-:W-:-:S02]  /*c770*/  F2FP.SATFINITE.E4M3.F32.PACK_AB_MERGE_C R38, R43, R38, RZ ;  /* 0x000000262b26723e */ /* 0x000fc400048070ff */
[----:B------:R-:W-:Y:S01]  /*c780*/  F2FP.SATFINITE.E4M3.F32.PACK_AB_MERGE_C R26, R27, R26, RZ ;  /* 0x0000001a1b1a723e */ /* 0x000fe200048070ff */
[----:B------:R-:W-:-:S05]  /*c790*/  FMUL R25, R52, R25 ;  /* 0x0000001934197220 */ /* 0x000fca0000400000 */
[----:B------:R-:W-:Y:S01]  /*c7a0*/  F2FP.SATFINITE.E4M3.F32.PACK_AB_MERGE_C R24, R25, R24, RZ ;  /* 0x000000181918723e */ /* 0x000fe200048070ff */
[----:B------:R-:W-:Y:S06]  /*c7b0*/  @P1 BRA `(.L_x_81) ;  /* 0x0000000000041947 */ /* 0x000fec0003800000 */
[----:B------:R-:W-:-:S04]  /*c7c0*/  DEPBAR.LE SB0, 0x1 ;  /* 0x000080400000791a */ /* 0x000fc80000000000 */
.L_x_81:
        /* <DEDUP_REMOVED lines=16> */
[----:B---3--:R-:W3:Y:S02]  /*c8d0*/  FENCE.VIEW.ASYNC.S ;  /* 0x00000000000073c6 */ /* 0x008ee40000000000 */
[----:B---3--:R-:W-:Y:S06]  /*c8e0*/  BAR.SYNC.DEFER_BLOCKING 0x1, 0x100 ;  /* 0x0044000000007b1d */ /* 0x008fec0000010000 */
[----:B--2---:R-:W-:Y:S05]  /*c8f0*/  @P1 BRA `(.L_x_83) ;  /* 0x0000000000201947 */ /* 0x004fea0003800000 */
[----:B------:R-:W-:Y:S02]  /*c900*/  UIADD3 UR8, UP0, UR60, 0x4f0, URZ ;  /* 0x000004f03c087890 */ /* 0x000fe4000ff1e03f */
[----:B------:R-:W-:Y:S02]  /*c910*/  UIADD3 UR5, UR41, 0x40, URZ ;  /* 0x0000004029057890 */ /* 0x000fe4000fffe03f */
[----:B------:R-:W-:Y:S02]  /*c920*/  UIADD3 UR4, UR44, 0x4100, URZ ;  /* 0x000041002c047890 */ /* 0x000fe4000fffe03f */
[----:B------:R-:W-:Y:S01]  /*c930*/  UIADD3.X UR9, URZ, UR61, URZ, UP0, !UPT ;  /* 0x0000003d3f097290 */ /* 0x000fe200087fe43f */
[----:B------:R-:W-:Y:S01]  /*c940*/  UMOV UR6, UR42 ;  /* 0x0000002a00067c82 */ /* 0x000fe20008000000 */
[----:B------:R-:W-:-:S07]  /*c950*/  UMOV UR7, UR43 ;  /* 0x0000002b00077c82 */ /* 0x000fce0008000000 */
[----:B------:R2:W-:Y:S02]  /*c960*/  UTMASTG.3D [UR4], [UR8] ;  /* 0x00000004080073b5 */ /* 0x0005e40008010000 */
[----:B--2---:R0:W-:Y:S02]  /*c970*/  UTMACMDFLUSH ;  /* 0x00000000000079b7 */ /* 0x0041e40000000000 */
.L_x_83:
[----:B------:R-:W-:Y:S05]  /*c980*/  BSYNC B0 ;  /* 0x0000000000007941 */ /* 0x000fea0003800000 */
.L_x_82:
[----:B------:R-:W-:Y:S04]  /*c990*/  BSSY B0, `(.L_x_84) ;  /* 0x000003c000007945 */ /* 0x000fe80003800000 */
[----:B------:R-:W-:Y:S05]  /*c9a0*/  @P3 BRA `(.L_x_85) ;  /* 0x0000000000e83947 */ /* 0x000fea0003800000 */
[----:B------:R-:W-:-:S04]  /*c9b0*/  MOV R24, UR56 ;  /* 0x0000003800187c02 */ /* 0x000fc80008000f00 */
[----:B------:R-:W-:-:S13]  /*c9c0*/  ISETP.NE.AND P4, PT, R24, 0x3, PT ;  /* 0x000000031800780c */ /* 0x000fda0003f85270 */
[----:B------:R-:W-:Y:S05]  /*c9d0*/  @!P4 BRA `(.L_x_86) ;  /* 0x000000000004c947 */ /* 0x000fea0003800000 */
[----:B------:R-:W-:Y:S01]  /*c9e0*/  BPT.TRAP 0x1 ;  /* 0x000000040000795c */ /* 0x000fe20000300000 */
.L_x_86:
[----:B------:R-:W2:Y:S04]  /*c9f0*/  LDL R25, [R1+0xb8] ;  /* 0x0000b80001197983 */ /* 0x000ea80000100800 */
[----:B------:R-:W3:Y:S01]  /*ca00*/  LDL R24, [R1+0xb4] ;  /* 0x0000b40001187983 */ /* 0x000ee20000100800 */
[----:B------:R-:W-:Y:S01]  /*ca10*/  BSSY B1, `(.L_x_87) ;  /* 0x0000005000017945 */ /* 0x000fe20003800000 */
[----:B--2---:R-:W-:Y:S02]  /*ca20*/  SHF.L.U32 R25, R25, 0x1f, RZ ;  /* 0x0000001f19197819 */ /* 0x004fe400000006ff */
[----:B---3--:R-:W-:-:S04]  /*ca30*/  LEA R24, R24, UR44, 0x3 ;  /* 0x0000002c18187c11 */ /* 0x008fc8000f8e18ff */
[----:B------:R-:W2:Y:S02]  /*ca40*/  SYNCS.PHASECHK.TRANS64.TRYWAIT P0, [R24+URZ+0x80], R25 ;  /* 0x00008019180075a7 */ /* 0x000ea4000800017f */
[----:B--2---:R-:W-:Y:S05]  /*ca50*/  @!P0 BRA `(.L_x_88) ;  /* 0x000000e800948947 */ /* 0x004fea0003800000 */
.L_x_245:
[----:B------:R-:W-:Y:S05]  /*ca60*/  BSYNC B1 ;  /* 0x0000000000017941 */ /* 0x000fea0003800000 */
.L_x_87:
[----:B------:R-:W-:Y:S04]  /*ca70*/  BSSY B1, `(.L_x_89) ;  /* 0x0000012000017945 */ /* 0x000fe80003800000 */
[----:B------:R-:W-:Y:S05]  /*ca80*/  @P2 BRA `(.L_x_90) ;  /* 0x0000000000402947 */ /* 0x000fea0003800000 */
[----:B------:R-:W3:Y:S02]  /*ca90*/  LDL R26, [R1+0xb4] ;  /* 0x0000b400011a7983 */ /* 0x000ee40000100800 */
[----:B---3--:R-:W-:-:S04]  /*caa0*/  LEA R28, R26, R13, 0xc ;  /* 0x0000000d1a1c7211 */ /* 0x008fc800078e60ff */
[----:B------:R-:W-:Y:S01]  /*cab0*/  IADD3 R3, R28, UR44, RZ ;  /* 0x0000002c1c037c10 */ /* 0x000fe2000fffe0ff */
[----:B------:R-:W-:Y:S03]  /*cac0*/  LDS.U16 R5, [R28+UR44+0x200] ;  /* 0x0002002c1c057984 */ /* 0x000fe60008000400 */
[----:B------:R-:W-:Y:S01]  /*cad0*/  IADD3 R29, R3, R14, RZ ;  /* 0x0000000e031d7210 */ /* 0x000fe20007ffe0ff */
[----:B------:R-:W3:Y:S04]  /*cae0*/  LDS.U16 R0, [R28+UR44+0x100] ;  /* 0x0001002c1c007984 */ /* 0x000ee80008000400 */
[----:B------:R-:W-:Y:S04]  /*caf0*/  LDS.U16 R4, [R28+UR44+0x208] ;  /* 0x0002082c1c047984 */ /* 0x000fe80008000400 */
[----:B------:R-:W4:Y:S04]  /*cb00*/  LDS.U16 R3, [R28+UR44+0x108] ;  /* 0x0001082c1c037984 */ /* 0x000f280008000400 */
[----:B--2---:R-:W-:Y:S04]  /*cb10*/  LDS.U16 R24, [R29+0x200] ;  /* 0x000200001d187984 */ /* 0x004fe80000000400 */
[----:B------:R-:W2:Y:S04]  /*cb20*/  LDS.U16 R25, [R29+0x100] ;  /* 0x000100001d197984 */ /* 0x000ea80000000400 */
[----:B------:R-:W-:Y:S04]  /*cb30*/  LDS.U16 R26, [R29+0x208] ;  /* 0x000208001d1a7984 */ /* 0x000fe80000000400 */
[----:B------:R-:W5:Y:S01]  /*cb40*/  LDS.U16 R27, [R29+0x108] ;  /* 0x000108001d1b7984 */ /* 0x000f620000000400 */
[----:B---3--:R-:W-:-:S02]  /*cb50*/  PRMT R5, R0, 0x5410, R5 ;  /* 0x0000541000057816 */ /* 0x008fc40000000005 */
[----:B----4-:R-:W-:Y:S02]  /*cb60*/  PRMT R4, R3, 0x5410, R4 ;  /* 0x0000541003047816 */ /* 0x010fe40000000004 */
[----:B--2---:R-:W-:Y:S02]  /*cb70*/  PRMT R3, R25, 0x5410, R24 ;  /* 0x0000541019037816 */ /* 0x004fe40000000018 */
[----:B-----5:R-:W-:-:S07]  /*cb80*/  PRMT R0, R27, 0x5410, R26 ;  /* 0x000054101b007816 */ /* 0x020fce000000001a */
.L_x_90:
[----:B------:R-:W-:Y:S05]  /*cb90*/  BSYNC B1 ;  /* 0x0000000000017941 */ /* 0x000fea0003800000 */
.L_x_89:
[----:B------:R-:W-:Y:S01]  /*cba0*/  @!PT LDS RZ, [RZ] ;  /* 0x00000000fffff984 */ /* 0x000fe20000000800 */
[----:B------:R-:W-:Y:S01]  /*cbb0*/  @!PT LDS RZ, [RZ] ;  /* 0x00000000fffff984 */ /* 0x000fe20000000800 */
[----:B------:R-:W-:Y:S01]  /*cbc0*/  @!PT LDS RZ, [RZ] ;  /* 0x00000000fffff984 */ /* 0x000fe20000000800 */
[----:B------:R-:W-:Y:S01]  /*cbd0*/  @!PT LDS RZ, [RZ] ;  /* 0x00000000fffff984 */ /* 0x000fe20000000800 */
[----:B------:R3:W-:Y:S06]  /*cbe0*/  MEMBAR.ALL.CTA ;  /* 0x0000000000007992 */ /* 0x0007ec0000008000 */
[----:B---3--:R-:W3:Y:S01]  /*cbf0*/  FENCE.VIEW.ASYNC.S ;  /* 0x00000000000073c6 */ /* 0x008ee20000000000 */
[----:B------:R-:W-:Y:S05]  /*cc00*/  @!P4 BRA `(.L_x_91) ;  /* 0x000000000004c947 */ /* 0x000fea0003800000 */
[----:B------:R-:W-:Y:S01]  /*cc10*/  BPT.TRAP 0x1 ;  /* 0x000000040000795c */ /* 0x000fe20000300000 */
.L_x_91:
[----:B------:R-:W4:Y:S04]  /*cc20*/  LDL.LU R26, [R1+0xb4] ;  /* 0x0000b400011a7983 */ /* 0x000f280000300800 */
[----:B------:R-:W5:Y:S01]  /*cc30*/  LDL.LU R27, [R1+0xb8] ;  /* 0x0000b800011b7983 */ /* 0x000f620000300800 */
[C---:B--2---:R-:W-:Y:S02]  /*cc40*/  LEA R24, R20.reuse, UR44, 0x3 ;  /* 0x0000002c14187c11 */ /* 0x044fe4000f8e18ff */
[----:B-1----:R-:W-:Y:S01]  /*cc50*/  IADD3 R20, R20, 0x1, RZ ;  /* 0x0000000114147810 */ /* 0x002fe20007ffe0ff */
[----:B------:R-:W1:Y:S01]  /*cc60*/  S2R R25, SR_CgaCtaId ;  /* 0x0000000000197919 */ /* 0x000e620000008800 */
[----:B------:R-:W-:Y:S02]  /*cc70*/  IADD3 R24, R24, 0xa0, RZ ;  /* 0x000000a018187810 */ /* 0x000fe40007ffe0ff */
[----:B------:R-:W-:-:S04]  /*cc80*/  ISETP.NE.AND P0, PT, R20, 0x4, PT ;  /* 0x000000041400780c */ /* 0x000fc80003f05270 */
[----:B------:R-:W-:Y:S02]  /*cc90*/  SEL R20, R20, RZ, P0 ;  /* 0x000000ff14147207 */ /* 0x000fe40000000000 */
[----:B-1----:R-:W-:-:S04]  /*cca0*/  PRMT R24, R25, 0x654, R24 ;  /* 0x0000065419187816 */ /* 0x002fc80000000018 */
[----:B---3--:R1:W-:Y:S02]  /*ccb0*/  SYNCS.ARRIVE.TRANS64.RED.A1T0 RZ, [R24+URZ], RZ ;  /* 0x000000ff18ff79a7 */ /* 0x0083e4000810043f */
[----:B-1----:R-:W-:-:S04]  /*ccc0*/  SEL R24, RZ, 0x1, P0 ;  /* 0x00000001ff187807 */ /* 0x002fc80000000000 */
[----:B------:R-:W-:Y:S02]  /*ccd0*/  LOP3.LUT R21, R21, R24, RZ, 0x3c, !PT ;  /* 0x0000001815157212 */ /* 0x000fe400078e3cff */
[----:B----4-:R-:W-:-:S04]  /*cce0*/  IADD3 R25, R26, 0x1, RZ ;  /* 0x000000011a197810 */ /* 0x010fc80007ffe0ff */
[----:B------:R-:W-:-:S04]  /*ccf0*/  ISETP.NE.AND P4, PT, R25, 0x4, PT ;  /* 0x000000041900780c */ /* 0x000fc80003f85270 */
[----:B------:R-:W-:Y:S02]  /*cd00*/  SEL R26, RZ, 0x1, P4 ;  /* 0x00000001ff1a7807 */ /* 0x000fe40002000000 */
[----:B------:R-:W-:Y:S02]  /*cd10*/  SEL R24, R25, RZ, P4 ;  /* 0x000000ff19187207 */ /* 0x000fe40002000000 */
[----:B-----5:R-:W-:-:S03]  /*cd20*/  LOP3.LUT R27, R27, R26, RZ, 0x3c, !PT ;  /* 0x0000001a1b1b7212 */ /* 0x020fc600078e3cff */
[----:B------:R2:W-:Y:S04]  /*cd30*/  STL [R1+0xb4], R24 ;  /* 0x0000b41801007387 */ /* 0x0005e80000100800 */
[----:B------:R2:W-:Y:S02]  /*cd40*/  STL [R1+0xb8], R27 ;  /* 0x0000b81b01007387 */ /* 0x0005e40000100800 */
.L_x_85:
[----:B------:R-:W-:Y:S05]  /*cd50*/  BSYNC B0 ;  /* 0x0000000000007941 */ /* 0x000fea0003800000 */
.L_x_84:
[----:B------:R-:W-:Y:S01]  /*cd60*/  F2FP.F16.E4M3.UNPACK_B R32, R5.H1 ;  /* 0x00000005ff20723e */ /* 0x000fe200030006ff */
[C---:B------:R-:W-:Y:S01]  /*cd70*/  FMUL R177, R2.reuse, R177 ;  /* 0x000000b102b17220 */ /* 0x040fe20000400000 */
[C---:B------:R-:W-:Y:S01]  /*cd80*/  FMUL R175, R2.reuse, R175 ;  /* 0x000000af02af7220 */ /* 0x040fe20000400000 */
[C---:B------:R-:W-:Y:S01]  /*cd90*/  FMUL R173, R2.reuse, R173 ;  /* 0x000000ad02ad7220 */ /* 0x040fe20000400000 */
[----:B------:R-:W-:Y:S01]  /*cda0*/  F2FP.F16.E4M3.UNPACK_B R49, R3 ;  /* 0x00000003ff31723e */ /* 0x000fe200020006ff */
[----:B--2---:R-:W-:Y:S02]  /*cdb0*/  HADD2.F32 R24, -RZ, R32.H0_H0 ;  /* 0x20000020ff187230 */ /* 0x004fe40000004100 */
[C---:B------:R-:W-:Y:S01]  /*cdc0*/  FMUL R171, R2.reuse, R171 ;  /* 0x000000ab02ab7220 */ /* 0x040fe20000400000 */
[C---:B------:R-:W-:Y:S01]  /*cdd0*/  FMUL R169, R2.reuse, R169 ;  /* 0x000000a902a97220 */ /* 0x040fe20000400000 */
[----:B------:R-:W-:Y:S01]  /*cde0*/  FMUL R167, R2, R167 ;  /* 0x000000a702a77220 */ /* 0x000fe20000400000 */
[----:B------:R-:W-:Y:S01]  /*cdf0*/  F2FP.F16.E4M3.UNPACK_B R61, R0.H1 ;  /* 0x00000000ff3d723e */ /* 0x000fe200030006ff */
[----:B------:R-:W-:Y:S01]  /*ce00*/  FFMA R24, R16, R24, R177 ;  /* 0x0000001810187223 */ /* 0x000fe200000000b1 */
[C---:B------:R-:W-:Y:S01]  /*ce10*/  FMUL R165, R2.reuse, R165 ;  /* 0x000000a502a57220 */ /* 0x040fe20000400000 */
[----:B------:R-:W-:-:S02]  /*ce20*/  FMUL R179, R2, R179 ;  /* 0x000000b302b37220 */ /* 0x000fc40000400000 */
[C---:B------:R-:W-:Y:S01]  /*ce30*/  FMUL R31, R24.reuse, 0.70710676908493041992 ;  /* 0x3f3504f3181f7820 */ /* 0x040fe20000400000 */
[----:B------:R-:W-:-:S03]  /*ce40*/  FMUL R24, R24, 0.5 ;  /* 0x3f00000018187820 */ /* 0x000fc60000400000 */
        /* <DEDUP_REMOVED lines=90> */
[----:B------:R-:W-:Y:S01]  /*d3f0*/  HADD2.F32 R40, -RZ, R49.H0_H0 ;  /* 0x20000031ff287230 */ /* 0x000fe20000004100 */
[----:B------:R-:W-:Y:S01]  /*d400*/  F2FP.F16.E4M3.UNPACK_B R33, R4.H1 ;  /* 0x00000004ff21723e */ /* 0x000fe200030006ff */
[----:B------:R-:W-:-:S02]  /*d410*/  FFMA R30, R30, R31, R31 ;  /* 0x0000001f1e1e7223 */ /* 0x000fc4000000001f */
[----:B------:R-:W-:Y:S02]  /*d420*/  FFMA R31, R35, R36, R36 ;  /* 0x00000024231f7223 */ /* 0x000fe40000000024 */
        /* <DEDUP_REMOVED lines=34> */
[----:B------:R-:W-:Y:S01]  /*d650*/  FMUL R27, R27, R30 ;  /* 0x0000001e1b1b7220 */ /* 0x000fe20000400000 */
[----:B------:R-:W-:Y:S01]  /*d660*/  FSETP.GE.AND P5, PT, |R47|, 1.0029599666595458984, PT ;  /* 0x3f8060fe2f00780b */ /* 0x000fe20003fa6200 */
[----:B------:R-:W-:Y:S01]  /*d670*/  FMUL R30, R28, R31 ;  /* 0x0000001f1c1e7220 */ /* 0x000fe20000400000 */
[----:B------:R-:W-:Y:S01]  /*d680*/  FSEL R38, R8, 0.0052134888246655464172, P0 ;  /* 0x3baad5ea08267808 */ /* 0x000fe20000000000 */
[----:B------:R-:W-:Y:S01]  /*d690*/  FFMA R42, R37, R40, R42 ;  /* 0x00000028252a7223 */ /* 0x000fe2000000002a */
[----:B------:R-:W-:Y:S01]  /*d6a0*/  FSEL R39, |R47|, R39, P5 ;  /* 0x000000272f277208 */ /* 0x000fe20002800200 */
[----:B------:R-:W-:Y:S01]  /*d6b0*/  FMUL R34, R34, 0.5 ;  /* 0x3f00000022227820 */ /* 0x000fe20000400000 */
[----:B------:R-:W-:Y:S01]  /*d6c0*/  FSEL R46, R6, 8.4834944573231041431e-05, P5 ;  /* 0x38b1e96a062e7808 */ /* 0x000fe20002800000 */
[----:B------:R-:W-:Y:S01]  /*d6d0*/  FFMA R36, R35, R36, R38 ;  /* 0x0000002423247223 */ /* 0x000fe20000000026 */
[----:B------:R-:W-:-:S02]  /*d6e0*/  FSEL R48, -R7, -0.00082130916416645050049, P5 ;  /* 0xba574d2007307808 */ /* 0x000fc40002800100 */
[C---:B------:R-:W-:Y:S02]  /*d6f0*/  FSEL R44, R8.reuse, 0.0052134888246655464172, P4 ;  /* 0x3baad5ea082c7808 */ /* 0x040fe40002000000 */
[----:B------:R-:W-:Y:S01]  /*d700*/  FSEL R40, -R9, -0.026868773624300956726, P0 ;  /* 0xbcdc1be709287808 */ /* 0x000fe20000000100 */
[----:B------:R-:W-:Y:S01]  /*d710*/  FFMA R46, R39, R46, R48 ;  /* 0x0000002e272e7223 */ /* 0x000fe20000000030 */
[----:B------:R-:W-:Y:S01]  /*d720*/  FSEL R50, R8, 0.0052134888246655464172, P5 ;  /* 0x3baad5ea08327808 */ /* 0x000fe20002800000 */
[----:B------:R-:W-:Y:S01]  /*d730*/  FFMA R42, R37, R42, R44 ;  /* 0x0000002a252a7223 */ /* 0x000fe2000000002c */
[C---:B------:R-:W-:Y:S01]  /*d740*/  FSEL R38, R10.reuse, 0.11284004896879196167, P0 ;  /* 0x3de718af0a267808 */ /* 0x040fe20000000000 */
        /* <DEDUP_REMOVED lines=11> */
[----:B------:R-:W-:Y:S01]  /*d800*/  FSEL R44, R11, -0.37612664699554443359, P4 ;  /* 0xbec093ac0b2c7808 */ /* 0x000fe20002000000 */
[----:B------:R-:W-:Y:S01]  /*d810*/  FFMA R35, R35, R36, R38 ;  /* 0x0000002423237223 */ /* 0x000fe20000000026 */
[----:B------:R-:W-:Y:S01]  /*d820*/  FSEL R40, -|R45|, R45, P0 ;  /* 0x0000002d2d287208 */ /* 0x000fe20000000300 */
        /* <DEDUP_REMOVED lines=11> */
[----:B------:R-:W2:Y:S01]  /*d8e0*/  @P0 MUFU.EX2 R38, R35 ;  /* 0x0000002300260308 */ /* 0x000ea20000000800 */
[----:B------:R-:W-:-:S02]  /*d8f0*/  F2FP.SATFINITE.E4M3.F32.PACK_AB_MERGE_C R30, R30, R27, RZ ;  /* 0x0000001b1e1e723e */ /* 0x000fc400048070ff */
[----:B------:R-:W-:Y:S01]  /*d900*/  FFMA R36, R36, R37, R37 ;  /* 0x0000002524247223 */ /* 0x000fe20000000025 */
[----:B------:R-:W-:Y:S01]  /*d910*/  FSEL R37, -|R47|, R47, P5 ;  /* 0x0000002f2f257208 */ /* 0x000fe20002800300 */
[----:B------:R-:W-:Y:S01]  /*d920*/  FFMA R40, R39, R40, R41 ;  /* 0x0000002827287223 */ /* 0x000fe20000000029 */
[----:B------:R-:W-:Y:S01]  /*d930*/  F2FP.F16.E4M3.UNPACK_B R39, R3.H1 ;  /* 0x00000003ff27723e */ /* 0x000fe200030006ff */
[----:B------:R-:W-:Y:S01]  /*d940*/  FMUL R41, R2, R168 ;  /* 0x000000a802297220 */ /* 0x000fe20000400000 */
[----:B------:R-:W3:Y:S01]  /*d950*/  @P4 MUFU.EX2 R43, R36 ;  /* 0x00000024002b4308 */ /* 0x000ee20000000800 */
[----:B------:R-:W-:Y:S01]  /*d960*/  FFMA R37, R40, R37, R37 ;  /* 0x0000002528257223 */ /* 0x000fe20000000025 */
[----:B------:R-:W-:Y:S02]  /*d970*/  HADD2.F32 R40, -RZ, R49.H1_H1 ;  /* 0x30000031ff287230 */ /* 0x000fe40000004100 */
[--C-:B------:R-:W-:Y:S02]  /*d980*/  HADD2.F32 R46, -RZ, R39.reuse.H0_H0 ;  /* 0x20000027ff2e7230 */ /* 0x100fe40000004100 */
[----:B------:R-:W-:-:S02]  /*d990*/  HADD2.F32 R48, -RZ, R39.H1_H1 ;  /* 0x30000027ff307230 */ /* 0x000fc40000004100 */
[----:B------:R-:W-:Y:S01]  /*d9a0*/  FMUL R39, R2, R170 ;  /* 0x000000aa02277220 */ /* 0x000fe20000400000 */
[----:B------:R-:W4:Y:S01]  /*d9b0*/  @P5 MUFU.EX2 R44, R37 ;  /* 0x00000025002c5308 */ /* 0x000f220000000800 */
[----:B--2---:R-:W-:Y:S01]  /*d9c0*/  @P0 FADD R42, -R38, 1 ;  /* 0x3f800000262a0421 */ /* 0x004fe20000000100 */
[C---:B------:R-:W-:Y:S01]  /*d9d0*/  FFMA R38, R16.reuse, R46, R169 ;  /* 0x0000002e10267223 */ /* 0x040fe200000000a9 */
[C---:B------:R-:W-:Y:S01]  /*d9e0*/  FFMA R40, R16.reuse, R40, R39 ;  /* 0x0000002810287223 */ /* 0x040fe20000000027 */
[----:B------:R-:W-:Y:S02]  /*d9f0*/  FFMA R39, R16, R48, R41 ;  /* 0x0000003010277223 */ /* 0x000fe40000000029 */
[----:B------:R-:W-:Y:S01]  /*da00*/  @P0 LOP3.LUT R35, R42, 0x80000000, R45, 0xb8, !PT ;  /* 0x800000002a230812 */ /* 0x000fe200078eb82d */
[----:B------:R-:W-:Y:S01]  /*da10*/  FMUL R58, R40, 0.70710676908493041992 ;  /* 0x3f3504f3283a7820 */ /* 0x000fe20000400000 */
[----:B------:R-:W-:Y:S01]  /*da20*/  FMUL R51, R38, 0.70710676908493041992 ;  /* 0x3f3504f326337820 */ /* 0x000fe20000400000 */
[----:B---3--:R-:W-:Y:S01]  /*da30*/  @P4 FADD R43, -R43, 1 ;  /* 0x3f8000002b2b4421 */ /* 0x008fe20000000100 */
[----:B------:R-:W-:Y:S01]  /*da40*/  FMUL R60, R39, 0.70710676908493041992 ;  /* 0x3f3504f3273c7820 */ /* 0x000fe20000400000 */
[C---:B------:R-:W-:Y:S01]  /*da50*/  FMUL R41, R58.reuse, R58 ;  /* 0x0000003a3a297220 */ /* 0x040fe20000400000 */
[----:B------:R-:W-:Y:S01]  /*da60*/  FSETP.GE.AND P0, PT, |R58|, 1.0029599666595458984, PT ;  /* 0x3f8060fe3a00780b */ /* 0x000fe20003f06200 */
[----:B------:R-:W-:Y:S01]  /*da70*/  FMUL R38, R38, 0.5 ;  /* 0x3f00000026267820 */ /* 0x000fe20000400000 */
[----:B------:R-:W-:Y:S01]  /*da80*/  @P4 LOP3.LUT R36, R43, 0x80000000, R52, 0xb8, !PT ;  /* 0x800000002b244812 */ /* 0x000fe200078eb834 */
[C---:B------:R-:W-:Y:S01]  /*da90*/  FMUL R43, R51.reuse, R51 ;  /* 0x00000033332b7220 */ /* 0x040fe20000400000 */
[----:B------:R-:W-:Y:S01]  /*daa0*/  FSETP.GE.AND P4, PT, |R51|, 1.0029599666595458984, PT ;  /* 0x3f8060fe3300780b */ /* 0x000fe20003f86200 */
[----:B----4-:R-:W-:Y:S01]  /*dab0*/  @P5 FADD R44, -R44, 1 ;  /* 0x3f8000002c2c5421 */ /* 0x010fe20000000100 */
[----:B------:R-:W-:Y:S01]  /*dac0*/  FSEL R41, |R58|, R41, P0 ;  /* 0x000000293a297208 */ /* 0x000fe20000000200 */
[----:B------:R-:W-:Y:S01]  /*dad0*/  FMUL R45, R60, R60 ;  /* 0x0000003c3c2d7220 */ /* 0x000fe20000400000 */
[----:B------:R-:W-:Y:S01]  /*dae0*/  FSEL R42, R6, 8.4834944573231041431e-05, P0 ;  /* 0x38b1e96a062a7808 */ /* 0x000fe20000000000 */
[----:B------:R-:W-:Y:S01]  /*daf0*/  FMUL R39, R39, 0.5 ;  /* 0x3f00000027277820 */ /* 0x000fe20000400000 */
[----:B------:R-:W-:Y:S01]  /*db00*/  @P5 LOP3.LUT R37, R44, 0x80000000, R47, 0xb8, !PT ;  /* 0x800000002c255812 */ /* 0x000fe200078eb82f */
[----:B------:R-:W-:Y:S01]  /*db10*/  FMUL R40, R40, 0.5 ;  /* 0x3f00000028287820 */ /* 0x000fe20000400000 */
[----:B------:R-:W-:Y:S01]  /*db20*/  FSEL R44, -R7, -0.00082130916416645050049, P0 ;  /* 0xba574d20072c7808 */ /* 0x000fe20000000100 */
[----:B------:R-:W-:Y:S01]  /*db30*/  FADD R35, R35, 1 ;  /* 0x3f80000023237421 */ /* 0x000fe20000000000 */
[----:B------:R-:W-:Y:S01]  /*db40*/  FSEL R43, |R51|, R43, P4 ;  /* 0x0000002b332b7208 */ /* 0x000fe20002000200 */
[----:B------:R-:W-:Y:S01]  /*db50*/  FADD R36, R36, 1 ;  /* 0x3f80000024247421 */ /* 0x000fe20000000000 */
[----:B------:R-:W-:Y:S01]  /*db60*/  FSEL R46, R6, 8.4834944573231041431e-05, P4 ;  /* 0x38b1e96a062e7808 */ /* 0x000fe20002000000 */
[----:B------:R-:W-:Y:S01]  /*db70*/  FFMA R42, R41, R42, R44 ;  /* 0x0000002a292a7223 */ /* 0x000fe2000000002c */
[----:B------:R-:W-:Y:S01]  /*db80*/  FSEL R48, -R7, -0.00082130916416645050049, P4 ;  /* 0xba574d2007307808 */ /* 0x000fe20002000100 */
[----:B------:R-:W-:Y:S01]  /*db90*/  FADD R37, R37, 1 ;  /* 0x3f80000025257421 */ /* 0x000fe20000000000 */
[----:B------:R-:W-:Y:S01]  /*dba0*/  FSEL R44, R8, 0.0052134888246655464172, P0 ;  /* 0x3baad5ea082c7808 */ /* 0x000fe20000000000 */
[----:B------:R-:W-:Y:S01]  /*dbb0*/  FMUL R32, R32, R35 ;  /* 0x0000002320207220 */ /* 0x000fe20000400000 */
[C---:B------:R-:W-:Y:S01]  /*dbc0*/  FSETP.GE.AND P5, PT, |R60|.reuse, 1.0029599666595458984, PT ;  /* 0x3f8060fe3c00780b */ /* 0x040fe20003fa6200 */
        /* <DEDUP_REMOVED lines=43> */
[----:B------:R-:W-:Y:S02]  /*de80*/  F2FP.F16.E4M3.UNPACK_B R45, R0 ;  /* 0x00000000ff2d723e */ /* 0x000fe400020006ff */
        /* <DEDUP_REMOVED lines=19> */
[----:B------:R-:W-:Y:S01]  /*dfc0*/  FADD R41, R41, 1 ;  /* 0x3f80000029297421 */ /* 0x000fe20000000000 */
[----:B----4-:R-:W-:Y:S01]  /*dfd0*/  @P5 FADD R49, -R49, 1 ;  /* 0x3f80000031315421 */ /* 0x010fe20000000100 */
[----:B------:R-:W-:Y:S01]  /*dfe0*/  FSEL R47, |R55|, R47, P0 ;  /* 0x0000002f372f7208 */ /* 0x000fe20000000200 */
[----:B------:R-:W-:Y:S01]  /*dff0*/  FMUL R59, R45, 0.70710676908493041992 ;  /* 0x3f3504f32d3b7820 */ /* 0x000fe20000400000 */
[----:B------:R-:W-:Y:S01]  /*e000*/  FSETP.GE.AND P4, PT, |R57|, 1.0029599666595458984, PT ;  /* 0x3f8060fe3900780b */ /* 0x000fe20003f86200 */
[----:B------:R-:W-:Y:S01]  /*e010*/  FMUL R46, R46, 0.5 ;  /* 0x3f0000002e2e7820 */ /* 0x000fe20000400000 */
[----:B------:R-:W-:Y:S01]  /*e020*/  @P5 LOP3.LUT R43, R49, 0x80000000, R60, 0xb8, !PT ;  /* 0x80000000312b5812 */ /* 0x000fe200078eb83c */
[----:B------:R-:W-:Y:S01]  /*e030*/  FMUL R49, R57, R57 ;  /* 0x0000003939317220 */ /* 0x000fe20000400000 */
[----:B------:R-:W-:Y:S01]  /*e040*/  FSEL R48, R6, 8.4834944573231041431e-05, P0 ;  /* 0x38b1e96a06307808 */ /* 0x000fe20000000000 */
[----:B------:R-:W-:Y:S01]  /*e050*/  FMUL R51, R59, R59 ;  /* 0x0000003b3b337220 */ /* 0x000fe20000400000 */
[----:B------:R-:W-:Y:S01]  /*e060*/  FSEL R50, -R7, -0.00082130916416645050049, P0 ;  /* 0xba574d2007327808 */ /* 0x000fe20000000100 */
[----:B------:R-:W-:Y:S01]  /*e070*/  FMUL R45, R45, 0.5 ;  /* 0x3f0000002d2d7820 */ /* 0x000fe20000400000 */
[----:B------:R-:W-:Y:S01]  /*e080*/  FSEL R49, |R57|, R49, P4 ;  /* 0x0000003139317208 */ /* 0x000fe20002000200 */
[----:B------:R-:W-:Y:S01]  /*e090*/  FMUL R41, R40, R41 ;  /* 0x0000002928297220 */ /* 0x000fe20000400000 */
[----:B------:R-:W-:Y:S01]  /*e0a0*/  FSEL R52, R6, 8.4834944573231041431e-05, P4 ;  /* 0x38b1e96a06347808 */ /* 0x000fe20002000000 */
[----:B------:R-:W-:Y:S01]  /*e0b0*/  FFMA R48, R47, R48, R50 ;  /* 0x000000302f307223 */ /* 0x000fe20000000032 */
[----:B------:R-:W-:-:S02]  /*e0c0*/  FSEL R54, -R7, -0.00082130916416645050049, P4 ;  /* 0xba574d2007367808 */ /* 0x000fc40002000100 */
[----:B------:R-:W-:Y:S02]  /*e0d0*/  FSETP.GE.AND P5, PT, |R59|, 1.0029599666595458984, PT ;  /* 0x3f8060fe3b00780b */ /* 0x000fe40003fa6200 */
[----:B------:R-:W-:Y:S01]  /*e0e0*/  FSEL R50, R8, 0.0052134888246655464172, P0 ;  /* 0x3baad5ea08327808 */ /* 0x000fe20000000000 */
[----:B------:R-:W-:Y:S01]  /*e0f0*/  FFMA R54, R49, R52, R54 ;  /* 0x0000003431367223 */ /* 0x000fe20000000036 */
[----:B------:R-:W-:Y:S02]  /*e100*/  FSEL R51, |R59|, R51, P5 ;  /* 0x000000333b337208 */ /* 0x000fe40002800200 */
[----:B------:R-:W-:Y:S01]  /*e110*/  FSEL R58, R6, 8.4834944573231041431e-05, P5 ;  /* 0x38b1e96a063a7808 */ /* 0x000fe20002800000 */
[----:B------:R-:W-:Y:S01]  /*e120*/  FFMA R48, R47, R48, R50 ;  /* 0x000000302f307223 */ /* 0x000fe20000000032 */
[----:B------:R-:W-:Y:S02]  /*e130*/  FSEL R60, -R7, -0.00082130916416645050049, P5 ;  /* 0xba574d20073c7808 */ /* 0x000fe40002800100 */
[----:B------:R-:W-:-:S02]  /*e140*/  FSEL R56, R8, 0.0052134888246655464172, P4 ;  /* 0x3baad5ea08387808 */ /* 0x000fc40002000000 */
        /* <DEDUP_REMOVED lines=31> */
[----:B------:R-:W-:Y:S01]  /*e340*/  HADD2.F32 R60, -RZ, R61.H1_H1 ;  /* 0x3000003dff3c7230 */ /* 0x000fe20000004100 */
[----:B------:R-:W-:Y:S01]  /*e350*/  F2FP.SATFINITE.E4M3.F32.PACK_AB_MERGE_C R34, R41, R34, RZ ;  /* 0x000000222922723e */ /* 0x000fe200048070ff */
[----:B------:R-:W-:Y:S01]  /*e360*/  FFMA R49, R48, R49, R49 ;  /* 0x0000003130317223 */ /* 0x000fe20000000031 */
[----:B------:R-:W-:Y:S01]  /*e370*/  FSEL R48, -|R59|, R59, P5 ;  /* 0x0000003b3b307208 */ /* 0x000fe20002800300 */
[----:B------:R-:W-:Y:S01]  /*e380*/  FFMA R53, R51, R52, R53 ;  /* 0x0000003433357223 */ /* 0x000fe20000000035 */
[----:B------:R-:W-:-:S02]  /*e390*/  F2FP.F16.E4M3.UNPACK_B R51, R5 ;  /* 0x00000005ff33723e */ /* 0x000fc400020006ff */
[----:B------:R-:W3:Y:S01]  /*e3a0*/  @P4 MUFU.EX2 R52, R49 ;  /* 0x0000003100344308 */ /* 0x000ee20000000800 */
[----:B------:R-:W-:Y:S01]  /*e3b0*/  FFMA R48, R53, R48, R48 ;  /* 0x0000003035307223 */ /* 0x000fe20000000030 */
[----:B------:R-:W-:Y:S01]  /*e3c0*/  FMUL R53, R2, R164 ;  /* 0x000000a402357220 */ /* 0x000fe20000400000 */
[--C-:B------:R-:W-:Y:S02]  /*e3d0*/  HADD2.F32 R56, -RZ, R51.reuse.H0_H0 ;  /* 0x20000033ff387230 */ /* 0x100fe40000004100 */
[----:B------:R-:W-:Y:S02]  /*e3e0*/  HADD2.F32 R58, -RZ, R51.H1_H1 ;  /* 0x30000033ff3a7230 */ /* 0x000fe40000004100 */
[----:B------:R-:W-:Y:S01]  /*e3f0*/  FFMA R60, R16, R60, R53 ;  /* 0x0000003c103c7223 */ /* 0x000fe20000000035 */
[----:B------:R-:W-:Y:S01]  /*e400*/  FMUL R51, R2, R178 ;  /* 0x000000b202337220 */ /* 0x000fe20000400000 */
[----:B------:R-:W4:Y:S01]  /*e410*/  @P5 MUFU.EX2 R54, R48 ;  /* 0x0000003000365308 */ /* 0x000f220000000800 */
[----:B------:R-:W-:Y:S01]  /*e420*/  FFMA R179, R16, R56, R179 ;  /* 0x0000003810b37223 */ /* 0x000fe200000000b3 */
[----:B--2---:R-:W-:Y:S01]  /*e430*/  @P0 FADD R50, -R50, 1 ;  /* 0x3f80000032320421 */ /* 0x004fe20000000100 */
[----:B------:R-:W-:Y:S01]  /*e440*/  FMUL R64, R60, 0.70710676908493041992 ;  /* 0x3f3504f33c407820 */ /* 0x000fe20000400000 */
[----:B------:R-:W-:Y:S01]  /*e450*/  FFMA R58, R16, R58, R51 ;  /* 0x0000003a103a7223 */ /* 0x000fe20000000033 */
[----:B------:R-:W-:Y:S01]  /*e460*/  FMUL R62, R179, 0.70710676908493041992 ;  /* 0x3f3504f3b33e7820 */ /* 0x000fe20000400000 */
[----:B------:R-:W-:Y:S01]  /*e470*/  FMUL R28, R60, 0.5 ;  /* 0x3f0000003c1c7820 */ /* 0x000fe20000400000 */
[----:B------:R-:W-:Y:S01]  /*e480*/  FMUL R51, R64, R64 ;  /* 0x0000004040337220 */ /* 0x000fe20000400000 */
[----:B------:R-:W-:Y:S01]  /*e490*/  @P0 LOP3.LUT R47, R50, 0x80000000, R55, 0xb8, !PT ;  /* 0x80000000322f0812 */ /* 0x000fe200078eb837 */
[----:B---3--:R-:W-:Y:S01]  /*e4a0*/  @P4 FADD R52, -R52, 1 ;  /* 0x3f80000034344421 */ /* 0x008fe20000000100 */
[----:B------:R-:W-:Y:S01]  /*e4b0*/  FMUL R65, R58, 0.70710676908493041992 ;  /* 0x3f3504f33a417820 */ /* 0x000fe20000400000 */
[C---:B------:R-:W-:Y:S01]  /*e4c0*/  FMUL R50, R62.reuse, R62 ;  /* 0x0000003e3e327220 */ /* 0x040fe20000400000 */
[----:B------:R-:W-:Y:S01]  /*e4d0*/  FSETP.GE.AND P0, PT, |R62|, 1.0029599666595458984, PT ;  /* 0x3f8060fe3e00780b */ /* 0x000fe20003f06200 */
[----:B------:R-:W-:Y:S01]  /*e4e0*/  FADD R47, R47, 1 ;  /* 0x3f8000002f2f7421 */ /* 0x000fe20000000000 */
[----:B------:R-:W-:Y:S01]  /*e4f0*/  @P4 LOP3.LUT R49, R52, 0x80000000, R57, 0xb8, !PT ;  /* 0x8000000034314812 */ /* 0x000fe200078eb839 */
[C---:B------:R-:W-:Y:S01]  /*e500*/  FMUL R52, R65.reuse, R65 ;  /* 0x0000004141347220 */ /* 0x040fe20000400000 */
[----:B------:R-:W-:Y:S01]  /*e510*/  FSETP.GE.AND P4, PT, |R65|, 1.0029599666595458984, PT ;  /* 0x3f8060fe4100780b */ /* 0x000fe20003f86200 */
[----:B----4-:R-:W-:Y:S01]  /*e520*/  @P5 FADD R54, -R54, 1 ;  /* 0x3f80000036365421 */ /* 0x010fe20000000100 */
[----:B------:R-:W-:Y:S01]  /*e530*/  FSEL R50, |R62|, R50, P0 ;  /* 0x000000323e327208 */ /* 0x000fe20000000200 */
[----:B------:R-:W-:Y:S01]  /*e540*/  FADD R49, R49, 1 ;  /* 0x3f80000031317421 */ /* 0x000fe20000000000 */
[----:B------:R-:W-:Y:S01]  /*e550*/  FSEL R53, -R7, -0.00082130916416645050049, P0 ;  /* 0xba574d2007357808 */ /* 0x000fe20000000100 */
[----:B------:R-:W-:Y:S01]  /*e560*/  FMUL R44, R44, R47 ;  /* 0x0000002f2c2c7220 */ /* 0x000fe20000400000 */
[----:B------:R-:W-:Y:S01]  /*e570*/  @P5 LOP3.LUT R48, R54, 0x80000000, R59, 0xb8, !PT ;  /* 0x8000000036305812 */ /* 0x000fe200078eb83b */
[----:B------:R-:W-:Y:S01]  /*e580*/  FMUL R49, R46, R49 ;  /* 0x000000312e317220 */ /* 0x000fe20000400000 */
[----:B------:R-:W-:-:S02]  /*e590*/  FSETP.GE.AND P5, PT, |R64|, 1.0029599666595458984, PT ;  /* 0x3f8060fe4000780b */ /* 0x000fc40003fa6200 */
[----:B------:R-:W-:Y:S01]  /*e5a0*/  FSEL R52, |R65|, R52, P4 ;  /* 0x0000003441347208 */ /* 0x000fe20002000200 */
[----:B------:R-:W-:Y:S01]  /*e5b0*/  FADD R48, R48, 1 ;  /* 0x3f80000030307421 */ /* 0x000fe20000000000 */
[----:B------:R-:W-:Y:S02]  /*e5c0*/  FSEL R54, |R64|, R51, P5 ;  /* 0x0000003340367208 */ /* 0x000fe40002800200 */
[C---:B------:R-:W-:Y:S01]  /*e5d0*/  FSEL R55, R6.reuse, 8.4834944573231041431e-05, P5 ;  /* 0x38b1e96a06377808 */ /* 0x040fe20002800000 */
[----:B------:R-:W-:Y:S01]  /*e5e0*/  FMUL R45, R45, R48 ;  /* 0x000000302d2d7220 */ /* 0x000fe20000400000 */
[C---:B------:R-:W-:Y:S02]  /*e5f0*/  FSEL R57, -R7.reuse, -0.00082130916416645050049, P5 ;  /* 0xba574d2007397808 */ /* 0x040fe40002800100 */
[----:B------:R-:W-:Y:S02]  /*e600*/  FSEL R51, R6, 8.4834944573231041431e-05, P0 ;  /* 0x38b1e96a06337808 */ /* 0x000fe40000000000 */
[----:B------:R-:W-:Y:S01]  /*e610*/  FSEL R63, R8, 0.0052134888246655464172, P5 ;  /* 0x3baad5ea083f7808 */ /* 0x000fe20002800000 */
[----:B------:R-:W-:Y:S01]  /*e620*/  FFMA R61, R54, R55, R57 ;  /* 0x00000037363d7223 */ /* 0x000fe20000000039 */
[----:B------:R-:W-:Y:S01]  /*e630*/  FSEL R55, R6, 8.4834944573231041431e-05, P4 ;  /* 0x38b1e96a06377808 */ /* 0x000fe20002000000 */
[----:B------:R-:W-:Y:S01]  /*e640*/  FFMA R51, R50, R51, R53 ;  /* 0x0000003332337223 */ /* 0x000fe20000000035 */
[----:B------:R-:W-:Y:S01]  /*e650*/  FSEL R57, -R7, -0.00082130916416645050049, P4 ;  /* 0xba574d2007397808 */ /* 0x000fe20002000100 */
[----:B------:R-:W-:Y:S01]  /*e660*/  FFMA R61, R54, R61, R63 ;  /* 0x0000003d363d7223 */ /* 0x000fe2000000003f */
[----:B------:R-:W-:-:S02]  /*e670*/  FSEL R53, R8, 0.0052134888246655464172, P0 ;  /* 0x3baad5ea08357808 */ /* 0x000fc40000000000 */
[----:B------:R-:W-:Y:S01]  /*e680*/  FSEL R59, R8, 0.0052134888246655464172, P4 ;  /* 0x3baad5ea083b7808 */ /* 0x000fe20002000000 */
[----:B------:R-:W-:Y:S01]  /*e690*/  FFMA R55, R52, R55, R57 ;  /* 0x0000003734377223 */ /* 0x000fe20000000039 */
[C---:B------:R-:W-:Y:S01]  /*e6a0*/  FSEL R57, -R9.reuse, -0.026868773624300956726, P5 ;  /* 0xbcdc1be709397808 */ /* 0x040fe20002800100 */
[----:B------:R-:W-:Y:S01]  /*e6b0*/  FFMA R51, R50, R51, R53 ;  /* 0x0000003332337223 */ /* 0x000fe20000000035 */
[----:B------:R-:W-:Y:S01]  /*e6c0*/  FSEL R53, -R9, -0.026868773624300956726, P0 ;  /* 0xbcdc1be709357808 */ /* 0x000fe20000000100 */
[----:B------:R-:W-:Y:S01]  /*e6d0*/  FFMA R59, R52, R55, R59 ;  /* 0x00000037343b7223 */ /* 0x000fe2000000003b */
[----:B------:R-:W-:Y:S01]  /*e6e0*/  FSEL R63, R10, 0.11284004896879196167, P5 ;  /* 0x3de718af0a3f7808 */ /* 0x000fe20002800000 */
        /* <DEDUP_REMOVED lines=9> */
[C---:B------:R-:W-:Y:S01]  /*e780*/  FSEL R53, R11.reuse, -0.37612664699554443359, P0 ;  /* 0xbec093ac0b357808 */ /* 0x040fe20000000000 */
[----:B------:R-:W-:Y:S01]  /*e790*/  FFMA R57, R52, R59, R57 ;  /* 0x0000003b34397223 */ /* 0x000fe20000000039 */
[----:B------:R-:W-:Y:S01]  /*e7a0*/  FSEL R59, R10, 0.11284004896879196167, P4 ;  /* 0x3de718af0a3b7808 */ /* 0x000fe20002000000 */
[----:B------:R-:W-:Y:S01]  /*e7b0*/  FFMA R61, R54, R61, R55 ;  /* 0x0000003d363d7223 */ /* 0x000fe20000000037 */
[----:B------:R-:W-:Y:S01]  /*e7c0*/  FSEL R55, R12, 0.12837915122509002686, P0 ;  /* 0x3e0375d30c377808 */ /* 0x000fe20000000000 */
        /* <DEDUP_REMOVED lines=31> */
[----:B------:R-:W-:Y:S01]  /*e9c0*/  FMUL R39, R39, R24 ;  /* 0x0000001827277220 */ /* 0x000fe20000400000 */
[----:B------:R-:W-:Y:S01]  /*e9d0*/  FMUL R24, R179, 0.5 ;  /* 0x3f000000b3187820 */ /* 0x000fe20000400000 */
[----:B------:R-:W-:Y:S01]  /*e9e0*/  FMUL R26, R58, 0.5 ;  /* 0x3f0000003a1a7820 */ /* 0x000fe20000400000 */
[----:B------:R-:W-:Y:S01]  /*e9f0*/  FADD R53, R53, 1 ;  /* 0x3f80000035357421 */ /* 0x000fe20000000000 */
[----:B------:R-:W-:Y:S01]  /*ea00*/  F2FP.SATFINITE.E4M3.F32.PACK_AB_MERGE_C R52, R52, R51, RZ ;  /* 0x000000333434723e */ /* 0x000fe200048070ff */
[----:B------:R-:W-:Y:S01]  /*ea10*/  FMUL R24, R24, R25 ;  /* 0x0000001918187220 */ /* 0x000fe20000400000 */
[----:B------:R-:W-:Y:S01]  /*ea20*/  F2FP.SATFINITE.E4M3.F32.PACK_AB_MERGE_C R38, R39, R38, RZ ;  /* 0x000000262726723e */ /* 0x000fe200048070ff */
[----:B------:R-:W-:Y:S01]  /*ea30*/  FMUL R53, R26, R53 ;  /* 0x000000351a357220 */ /* 0x000fe20000400000 */
[----:B------:R-:W-:-:S04]  /*ea40*/  F2FP.SATFINITE.E4M3.F32.PACK_AB_MERGE_C R28, R28, R45, RZ ;  /* 0x0000002d1c1c723e */ /* 0x000fc800048070ff */
[----:B------:R-:W-:Y:S01]  /*ea50*/  F2FP.SATFINITE.E4M3.F32.PACK_AB_MERGE_C R24, R53, R24, RZ ;  /* 0x000000183518723e */ /* 0x000fe200048070ff */
[----:B------:R-:W-:Y:S06]  /*ea60*/  @P1 BRA `(.L_x_92) ;  /* 0x0000000000041947 */ /* 0x000fec0003800000 */
[----:B------:R-:W-:-:S04]  /*ea70*/  DEPBAR.LE SB0, 0x1 ;  /* 0x000080400000791a */ /* 0x000fc80000000000 */
.L_x_92:
        /* <DEDUP_REMOVED lines=27> */
.L_x_94:
[----:B------:R-:W-:Y:S05]  /*ec30*/  BSYNC B0 ;  /* 0x0000000000007941 */ /* 0x000fea0003800000 */
.L_x_93:
[----:B------:R-:W-:Y:S04]  /*ec40*/  BSSY B0, `(.L_x_95) ;  /* 0x000003c000007945 */ /* 0x000fe80003800000 */
[----:B------:R-:W-:Y:S05]  /*ec50*/  @P3 BRA `(.L_x_96) ;  /* 0x0000000000e83947 */ /* 0x000fea0003800000 */
[----:B------:R-:W-:-:S04]  /*ec60*/  MOV R24, UR56 ;  /* 0x0000003800187c02 */ /* 0x000fc80008000f00 */
[----:B------:R-:W-:-:S13]  /*ec70*/  ISETP.NE.AND P4, PT, R24, 0x3, PT ;  /* 0x000000031800780c */ /* 0x000fda0003f85270 */
[----:B------:R-:W-:Y:S05]  /*ec80*/  @!P4 BRA `(.L_x_97) ;  /* 0x000000000004c947 */ /* 0x000fea0003800000 */
[----:B------:R-:W-:Y:S01]  /*ec90*/  BPT.TRAP 0x1 ;  /* 0x000000040000795c */ /* 0x000fe20000300000 */
.L_x_97:
[----:B------:R-:W2:Y:S04]  /*eca0*/  LDL R25, [R1+0xb8] ;  /* 0x0000b80001197983 */ /* 0x000ea80000100800 */
[----:B------:R-:W3:Y:S01]  /*ecb0*/  LDL R24, [R1+0xb4] ;  /* 0x0000b40001187983 */ /* 0x000ee20000100800 */
[----:B------:R-:W-:Y:S01]  /*ecc0*/  BSSY B1, `(.L_x_98) ;  /* 0x0000005000017945 */ /* 0x000fe20003800000 */
[----:B--2---:R-:W-:Y:S02]  /*ecd0*/  SHF.L.U32 R25, R25, 0x1f, RZ ;  /* 0x0000001f19197819 */ /* 0x004fe400000006ff */
[----:B---3--:R-:W-:-:S04]  /*ece0*/  LEA R24, R24, UR44, 0x3 ;  /* 0x0000002c18187c11 */ /* 0x008fc8000f8e18ff */
[----:B------:R-:W2:Y:S02]  /*ecf0*/  SYNCS.PHASECHK.TRANS64.TRYWAIT P0, [R24+URZ+0x80], R25 ;  /* 0x00008019180075a7 */ /* 0x000ea4000800017f */
[----:B--2---:R-:W-:Y:S05]  /*ed00*/  @!P0 BRA `(.L_x_99) ;  /* 0x000000c400fc8947 */ /* 0x004fea0003800000 */
.L_x_246:
[----:B------:R-:W-:Y:S05]  /*ed10*/  BSYNC B1 ;  /* 0x0000000000017941 */ /* 0x000fea0003800000 */
.L_x_98:
        /* <DEDUP_REMOVED lines=18> */
.L_x_101:
[----:B------:R-:W-:Y:S05]  /*ee40*/  BSYNC B1 ;  /* 0x0000000000017941 */ /* 0x000fea0003800000 */
.L_x_100:
        /* <DEDUP_REMOVED lines=8> */
.L_x_102:
        /* <DEDUP_REMOVED lines=19> */
.L_x_96:
[----:B------:R-:W-:Y:S05]  /*f000*/  BSYNC B0 ;  /* 0x0000000000007941 */ /* 0x000fea0003800000 */
.L_x_95:
        /* <DEDUP_REMOVED lines=44> */
[----:B------:R-:W-:Y:S01]  /*f2d0*/  FMUL R39, R27, 0.70710676908493041992 ;  /* 0x3f3504f31b277820 */ /* 0x000fe20000400000 */
        /* <DEDUP_REMOVED lines=90> */
[----:B------:R-:W-:Y:S01]  /*f880*/  FMUL R29, R26, R29 ;  /* 0x0000001d1a1d7220 */ /* 0x000fe20000400000 */
[----:B------:R-:W-:Y:S01]  /*f890*/  @P5 LOP3.LUT R31, R37, 0x80000000, R48, 0xb8, !PT ;  /* 0x80000000251f5812 */ /* 0x000fe200078eb830 */
[----:B------:R-:W-:Y:S01]  /*f8a0*/  FMUL R37, R52, R52 ;  /* 0x0000003434257220 */ /* 0x000fe20000400000 */
[----:B------:R-:W-:Y:S01]  /*f8b0*/  FSEL R40, R6, 8.4834944573231041431e-05, P4 ;  /* 0x38b1e96a06287808 */ /* 0x000fe20002000000 */
[----:B------:R-:W-:Y:S01]  /*f8c0*/  FFMA R36, R35, R36, R38 ;  /* 0x0000002423247223 */ /* 0x000fe20000000026 */
[----:B------:R-:W-:Y:S01]  /*f8d0*/  FSEL R42, -R7, -0.00082130916416645050049, P4 ;  /* 0xba574d20072a7808 */ /* 0x000fe20002000100 */
[----:B------:R-:W-:Y:S01]  /*f8e0*/  FADD R31, R31, 1 ;  /* 0x3f8000001f1f7421 */ /* 0x000fe20000000000 */
[----:B------:R-:W-:Y:S01]  /*f8f0*/  FSEL R37, |R52|, R37, P4 ;  /* 0x0000002534257208 */ /* 0x000fe20002000200 */
[----:B------:R-:W-:Y:S01]  /*f900*/  FADD R30, R30, 1 ;  /* 0x3f8000001e1e7421 */ /* 0x000fe20000000000 */
[----:B------:R-:W-:Y:S01]  /*f910*/  FSETP.GE.AND P5, PT, |R47|, 1.0029599666595458984, PT ;  /* 0x3f8060fe2f00780b */ /* 0x000fe20003fa6200 */
[----:B------:R-:W-:Y:S01]  /*f920*/  FMUL R31, R28, R31 ;  /* 0x0000001f1c1f7220 */ /* 0x000fe20000400000 */
[----:B------:R-:W-:Y:S01]  /*f930*/  FSEL R38, R8, 0.0052134888246655464172, P0 ;  /* 0x3baad5ea08267808 */ /* 0x000fe20000000000 */
[----:B------:R-:W-:Y:S01]  /*f940*/  FFMA R42, R37, R40, R42 ;  /* 0x00000028252a7223 */ /* 0x000fe2000000002a */
[----:B------:R-:W-:Y:S01]  /*f950*/  FSEL R39, |R47|, R39, P5 ;  /* 0x000000272f277208 */ /* 0x000fe20002800200 */
[----:B------:R-:W-:Y:S01]  /*f960*/  FMUL R30, R27, R30 ;  /* 0x0000001e1b1e7220 */ /* 0x000fe20000400000 */
[----:B------:R-:W-:Y:S01]  /*f970*/  FSEL R46, R6, 8.4834944573231041431e-05, P5 ;  /* 0x38b1e96a062e7808 */ /* 0x000fe20002800000 */
[----:B------:R-:W-:Y:S01]  /*f980*/  FFMA R36, R35, R36, R38 ;  /* 0x0000002423247223 */ /* 0x000fe20000000026 */
[----:B------:R-:W-:Y:S01]  /*f990*/  FSEL R48, -R7, -0.00082130916416645050049, P5 ;  /* 0xba574d2007307808 */ /* 0x000fe20002800100 */
[----:B------:R-:W-:Y:S01]  /*f9a0*/  FMUL R34, R34, 0.5 ;  /* 0x3f00000022227820 */ /* 0x000fe20000400000 */
        /* <DEDUP_REMOVED lines=51> */
[C---:B------:R-:W-:Y:S01]  /*fce0*/  FMUL R51, R38.reuse, 0.70710676908493041992 ;  /* 0x3f3504f326337820 */ /* 0x040fe20000400000 */
        /* <DEDUP_REMOVED lines=68> */
[----:B------:R-:W-:Y:S01]  /*10130*/  F2FP.F16.E4M3.UNPACK_B R45, R0 ;  /* 0x00000000ff2d723e */ /* 0x000fe200020006ff */
[----:B------:R-:W-:Y:S01]  /*10140*/  FFMA R42, R42, R43, R43 ;  /* 0x0000002b2a2a7223 */ /* 0x000fe2000000002b */
[----:B------:R-:W-:Y:S01]  /*10150*/  F2FP.SATFINITE.E4M3.F32.PACK_AB_MERGE_C R32, R33, R32, RZ ;  /* 0x000000202120723e */ /* 0x000fe200048070ff */
[----:B------:R-:W-:Y:S01]  /*10160*/  FFMA R43, R47, R48, R48 ;  /* 0x000000302f2b7223 */ /* 0x000fe20000000030 */
[----:B------:R-:W-:Y:S01]  /*10170*/  FFMA R19, R16, R52, R19 ;  /* 0x0000003410137223 */ /* 0x000fe20000000013 */
[----:B------:R-:W3:Y:S01]  /*10180*/  @P4 MUFU.EX2 R46, R42 ;  /* 0x0000002a002e4308 */ /* 0x000ee20000000800 */
[----:B------:R-:W-:-:S02]  /*10190*/  HADD2.F32 R48, -RZ, R45.H0_H0 ;  /* 0x2000002dff307230 */ /* 0x000fc40000004100 */
[----:B------:R-:W-:Y:S02]  /*101a0*/  HADD2.F32 R50, -RZ, R45.H1_H1 ;  /* 0x3000002dff327230 */ /* 0x000fe40000004100 */
[----:B------:R-:W-:Y:S01]  /*101b0*/  FMUL R45, R2, R22 ;  /* 0x00000016022d7220 */ /* 0x000fe20000400000 */
[----:B------:R-:W-:Y:S01]  /*101c0*/  FMUL R60, R19, 0.70710676908493041992 ;  /* 0x3f3504f3133c7820 */ /* 0x000fe20000400000 */
[----:B------:R-:W-:Y:S01]  /*101d0*/  FFMA R22, R16, R48, R23 ;  /* 0x0000003010167223 */ /* 0x000fe20000000017 */
[----:B--2---:R-:W-:Y:S01]  /*101e0*/  @P0 FADD R44, -R44, 1 ;  /* 0x3f8000002c2c0421 */ /* 0x004fe20000000100 */
[----:B------:R-:W2:Y:S01]  /*101f0*/  @P5 MUFU.EX2 R47, R43 ;  /* 0x0000002b002f5308 */ /* 0x000ea20000000800 */
[----:B------:R-:W-:Y:S01]  /*10200*/  FFMA R23, R16, R50, R45 ;  /* 0x0000003210177223 */ /* 0x000fe2000000002d */
[----:B------:R-:W-:Y:S01]  /*10210*/  FMUL R61, R22, 0.70710676908493041992 ;  /* 0x3f3504f3163d7820 */ /* 0x000fe20000400000 */
[----:B------:R-:W-:Y:S01]  /*10220*/  FMUL R48, R60, R60 ;  /* 0x0000003c3c307220 */ /* 0x000fe20000400000 */
[----:B------:R-:W-:Y:S01]  /*10230*/  @P0 LOP3.LUT R41, R44, 0x80000000, R49, 0xb8, !PT ;  /* 0x800000002c290812 */ /* 0x000fe200078eb831 */
[----:B------:R-:W-:Y:S01]  /*10240*/  FMUL R63, R23, 0.70710676908493041992 ;  /* 0x3f3504f3173f7820 */ /* 0x000fe20000400000 */
[C---:B------:R-:W-:Y:S01]  /*10250*/  FMUL R44, R61.reuse, R61 ;  /* 0x0000003d3d2c7220 */ /* 0x040fe20000400000 */
[----:B------:R-:W-:Y:S01]  /*10260*/  FSETP.GE.AND P0, PT, |R61|, 1.0029599666595458984, PT ;  /* 0x3f8060fe3d00780b */ /* 0x000fe20003f06200 */
[----:B------:R-:W-:Y:S01]  /*10270*/  FMUL R26, R23, 0.5 ;  /* 0x3f000000171a7820 */ /* 0x000fe20000400000 */
[----:B---3--:R-:W-:Y:S01]  /*10280*/  @P4 FADD R46, -R46, 1 ;  /* 0x3f8000002e2e4421 */ /* 0x008fe20000000100 */
[----:B------:R-:W-:Y:S01]  /*10290*/  FADD R41, R41, 1 ;  /* 0x3f80000029297421 */ /* 0x000fe20000000000 */
[----:B------:R-:W-:-:S02]  /*102a0*/  FSEL R44, |R61|, R44, P0 ;  /* 0x0000002c3d2c7208 */ /* 0x000fc40000000200 */
[----:B------:R-:W-:Y:S01]  /*102b0*/  FSEL R45, R6, 8.4834944573231041431e-05, P0 ;  /* 0x38b1e96a062d7808 */ /* 0x000fe20000000000 */
[----:B------:R-:W-:Y:S01]  /*102c0*/  FMUL R41, R40, R41 ;  /* 0x0000002928297220 */ /* 0x000fe20000400000 */
[----:B------:R-:W-:Y:S01]  /*102d0*/  @P4 LOP3.LUT R42, R46, 0x80000000, R51, 0xb8, !PT ;  /* 0x800000002e2a4812 */ /* 0x000fe200078eb833 */
[----:B------:R-:W-:Y:S01]  /*102e0*/  FMUL R46, R63, R63 ;  /* 0x0000003f3f2e7220 */ /* 0x000fe20000400000 */
[----:B--2---:R-:W-:Y:S01]  /*102f0*/  @P5 FADD R47, -R47, 1 ;  /* 0x3f8000002f2f5421 */ /* 0x004fe20000000100 */
[----:B------:R-:W-:Y:S02]  /*10300*/  FSETP.GE.AND P4, PT, |R63|, 1.0029599666595458984, PT ;  /* 0x3f8060fe3f00780b */ /* 0x000fe40003f86200 */
[----:B------:R-:W-:Y:S01]  /*10310*/  FADD R23, R42, 1 ;  /* 0x3f8000002a177421 */ /* 0x000fe20000000000 */
[----:B------:R-:W-:Y:S02]  /*10320*/  F2FP.SATFINITE.E4M3.F32.PACK_AB_MERGE_C R34, R41, R34, RZ ;  /* 0x000000222922723e */ /* 0x000fe400048070ff */
[----:B------:R-:W-:Y:S01]  /*10330*/  @P5 LOP3.LUT R43, R47, 0x80000000, R58, 0xb8, !PT ;  /* 0x800000002f2b5812 */ /* 0x000fe200078eb83a */
[----:B------:R-:W-:Y:S01]  /*10340*/  HADD2.F32 R58, -RZ, R62.H1_H1 ;  /* 0x3000003eff3a7230 */ /* 0x000fe20000004100 */
[----:B------:R-:W-:Y:S01]  /*10350*/  FSEL R47, -R7, -0.00082130916416645050049, P0 ;  /* 0xba574d20072f7808 */ /* 0x000fe20000000100 */
[----:B------:R-:W-:Y:S01]  /*10360*/  FMUL R38, R38, R23 ;  /* 0x0000001726267220 */ /* 0x000fe20000400000 */
[----:B------:R-:W-:-:S02]  /*10370*/  FSEL R50, |R63|, R46, P4 ;  /* 0x0000002e3f327208 */ /* 0x000fc40002000200 */
[----:B------:R-:W-:Y:S01]  /*10380*/  FSEL R49, R6, 8.4834944573231041431e-05, P4 ;  /* 0x38b1e96a06317808 */ /* 0x000fe20002000000 */
[----:B------:R-:W-:Y:S01]  /*10390*/  FFMA R45, R44, R45, R47 ;  /* 0x0000002d2c2d7223 */ /* 0x000fe2000000002f */
[----:B------:R-:W-:Y:S02]  /*103a0*/  FSEL R51, -R7, -0.00082130916416645050049, P4 ;  /* 0xba574d2007337808 */ /* 0x000fe40002000100 */
[----:B------:R-:W-:Y:S02]  /*103b0*/  FSEL R47, R8, 0.0052134888246655464172, P0 ;  /* 0x3baad5ea082f7808 */ /* 0x000fe40000000000 */
[----:B------:R-:W-:Y:S01]  /*103c0*/  FSETP.GE.AND P5, PT, |R60|, 1.0029599666595458984, PT ;  /* 0x3f8060fe3c00780b */ /* 0x000fe20003fa6200 */
[----:B------:R-:W-:Y:S01]  /*103d0*/  FFMA R51, R50, R49, R51 ;  /* 0x0000003132337223 */ /* 0x000fe20000000033 */
[----:B------:R-:W-:Y:S01]  /*103e0*/  FSEL R49, -R9, -0.026868773624300956726, P0 ;  /* 0xbcdc1be709317808 */ /* 0x000fe20000000100 */
[----:B------:R-:W-:Y:S01]  /*103f0*/  FFMA R45, R44, R45, R47 ;  /* 0x0000002d2c2d7223 */ /* 0x000fe2000000002f */
[----:B------:R-:W-:-:S02]  /*10400*/  FSEL R47, R10, 0.11284004896879196167, P0 ;  /* 0x3de718af0a2f7808 */ /* 0x000fc40000000000 */
[----:B------:R-:W-:Y:S01]  /*10410*/  FSEL R52, |R60|, R48, P5 ;  /* 0x000000303c347208 */ /* 0x000fe20002800200 */
[----:B------:R-:W-:Y:S01]  /*10420*/  FFMA R45, R44, R45, R49 ;  /* 0x0000002d2c2d7223 */ /* 0x000fe20000000031 */
[----:B------:R-:W-:Y:S02]  /*10430*/  FSEL R55, R6, 8.4834944573231041431e-05, P5 ;  /* 0x38b1e96a06377808 */ /* 0x000fe40002800000 */
[----:B------:R-:W-:Y:S01]  /*10440*/  FSEL R57, -R7, -0.00082130916416645050049, P5 ;  /* 0xba574d2007397808 */ /* 0x000fe20002800100 */
[----:B------:R-:W-:Y:S01]  /*10450*/  FFMA R45, R44, R45, R47 ;  /* 0x0000002d2c2d7223 */ /* 0x000fe2000000002f */
[----:B------:R-:W-:Y:S02]  /*10460*/  FSEL R53, R8, 0.0052134888246655464172, P4 ;  /* 0x3baad5ea08357808 */ /* 0x000fe40002000000 */
[----:B------:R-:W-:Y:S01]  /*10470*/  FSEL R49, R11, -0.37612664699554443359, P0 ;  /* 0xbec093ac0b317808 */ /* 0x000fe20000000000 */
[----:B------:R-:W-:Y:S01]  /*10480*/  FFMA R55, R52, R55, R57 ;  /* 0x0000003734377223 */ /* 0x000fe20000000039 */
[----:B------:R-:W-:Y:S01]  /*10490*/  FSEL R59, R8, 0.0052134888246655464172, P5 ;  /* 0x3baad5ea083b7808 */ /* 0x000fe20002800000 */
[----:B------:R-:W-:Y:S01]  /*104a0*/  FFMA R51, R50, R51, R53 ;  /* 0x0000003332337223 */ /* 0x000fe20000000035 */
[C---:B------:R-:W-:Y:S01]  /*104b0*/  FSEL R53, -R9.reuse, -0.026868773624300956726, P4 ;  /* 0xbcdc1be709357808 */ /* 0x040fe20002000100 */
        /* <DEDUP_REMOVED lines=9> */
[----:B------:R-:W-:Y:S01]  /*10550*/  FSEL R55, R10, 0.11284004896879196167, P4 ;  /* 0x3de718af0a377808 */ /* 0x000fe20002000000 */
[----:B------:R-:W-:Y:S01]  /*10560*/  FFMA R48, R45, R46, R46 ;  /* 0x0000002e2d307223 */ /* 0x000fe2000000002e */
[C---:B------:R-:W-:Y:S01]  /*10570*/  FSEL R45, R11.reuse, -0.37612664699554443359, P5 ;  /* 0xbec093ac0b2d7808 */ /* 0x040fe20002800000 */
[----:B------:R-:W-:Y:S01]  /*10580*/  FFMA R53, R52, R57, R53 ;  /* 0x0000003934357223 */ /* 0x000fe20000000035 */
[----:B------:R-:W-:Y:S01]  /*10590*/  FSEL R49, R11, -0.37612664699554443359, P4 ;  /* 0xbec093ac0b317808 */ /* 0x000fe20002000000 */
[----:B------:R-:W-:Y:S01]  /*105a0*/  FFMA R51, R50, R51, R55 ;  /* 0x0000003332337223 */ /* 0x000fe20000000037 */
[----:B------:R-:W-:Y:S01]  /*105b0*/  FSEL R54, R12, 0.12837915122509002686, P5 ;  /* 0x3e0375d30c367808 */ /* 0x000fe20002800000 */
[----:B------:R-:W-:Y:S01]  /*105c0*/  FFMA R45, R52, R53, R45 ;  /* 0x00000035342d7223 */ /* 0x000fe2000000002d */
[----:B------:R-:W-:Y:S01]  /*105d0*/  FSEL R47, R12, 0.12837915122509002686, P4 ;  /* 0x3e0375d30c2f7808 */ /* 0x000fe20002000000 */
[----:B------:R-:W-:Y:S01]  /*105e0*/  FFMA R49, R50, R51, R49 ;  /* 0x0000003332317223 */ /* 0x000fe20000000031 */
[----:B------:R-:W-:Y:S01]  /*105f0*/  FSEL R56, -|R60|, R60, P5 ;  /* 0x0000003c3c387208 */ /* 0x000fe20002800300 */
[----:B------:R-:W-:Y:S01]  /*10600*/  FFMA R45, R52, R45, R54 ;  /* 0x0000002d342d7223 */ /* 0x000fe20000000036 */
[----:B------:R-:W-:Y:S01]  /*10610*/  FSEL R46, -|R63|, R63, P4 ;  /* 0x0000003f3f2e7208 */ /* 0x000fe20002000300 */
[----:B------:R-:W-:Y:S01]  /*10620*/  FFMA R47, R50, R49, R47 ;  /* 0x00000031322f7223 */ /* 0x000fe2000000002f */
[----:B------:R-:W2:Y:S01]  /*10630*/  @P0 MUFU.EX2 R44, R48 ;  /* 0x00000030002c0308 */ /* 0x000ea20000000800 */
[----:B------:R-:W-:Y:S01]  /*10640*/  FFMA R56, R45, R56, R56 ;  /* 0x000000382d387223 */ /* 0x000fe20000000038 */
[----:B------:R-:W-:Y:S01]  /*10650*/  F2FP.F16.E4M3.UNPACK_B R45, R5 ;  /* 0x00000005ff2d723e */ /* 0x000fe200020006ff */
[----:B------:R-:W-:Y:S01]  /*10660*/  FFMA R50, R47, R46, R46 ;  /* 0x0000002e2f327223 */ /* 0x000fe2000000002e */
[----:B------:R-:W-:-:S03]  /*10670*/  FMUL R47, R2, R18 ;  /* 0x00000012022f7220 */ /* 0x000fc60000400000 */
[--C-:B------:R-:W-:Y:S01]  /*10680*/  HADD2.F32 R52, -RZ, R45.reuse.H0_H0 ;  /* 0x2000002dff347230 */ /* 0x100fe20000004100 */
[----:B------:R-:W3:Y:S01]  /*10690*/  @P5 MUFU.EX2 R49, R56 ;  /* 0x0000003800315308 */ /* 0x000ee20000000800 */
[----:B------:R-:W-:Y:S01]  /*106a0*/  FFMA R58, R16, R58, R47 ;  /* 0x0000003a103a7223 */ /* 0x000fe2000000002f */
[----:B------:R-:W-:Y:S02]  /*106b0*/  HADD2.F32 R54, -RZ, R45.H1_H1 ;  /* 0x3000002dff367230 */ /* 0x000fe40000004100 */
[----:B------:R-:W-:Y:S01]  /*106c0*/  FMUL R45, R2, R162 ;  /* 0x000000a2022d7220 */ /* 0x000fe20000400000 */
[----:B------:R-:W-:Y:S01]  /*106d0*/  FFMA R163, R16, R52, R163 ;  /* 0x0000003410a37223 */ /* 0x000fe200000000a3 */
[C---:B------:R-:W-:Y:S01]  /*106e0*/  FMUL R62, R58.reuse, 0.70710676908493041992 ;  /* 0x3f3504f33a3e7820 */ /* 0x040fe20000400000 */
[----:B------:R-:W-:Y:S01]  /*106f0*/  FMUL R23, R58, 0.5 ;  /* 0x3f0000003a177820 */ /* 0x000fe20000400000 */
[----:B------:R-:W-:Y:S01]  /*10700*/  FFMA R54, R16, R54, R45 ;  /* 0x0000003610367223 */ /* 0x000fe2000000002d */
[----:B------:R-:W4:Y:S01]  /*10710*/  @P4 MUFU.EX2 R46, R50 ;  /* 0x00000032002e4308 */ /* 0x000f220000000800 */
[----:B--2---:R-:W-:Y:S01]  /*10720*/  @P0 FADD R44, -R44, 1 ;  /* 0x3f8000002c2c0421 */ /* 0x004fe20000000100 */
[----:B------:R-:W-:-:S04]  /*10730*/  FMUL R59, R163, 0.70710676908493041992 ;  /* 0x3f3504f3a33b7820 */ /* 0x000fc80000400000 */
[----:B------:R-:W-:Y:S01]  /*10740*/  @P0 LOP3.LUT R48, R44, 0x80000000, R61, 0xb8, !PT ;  /* 0x800000002c300812 */ /* 0x000fe200078eb83d */
[----:B------:R-:W-:Y:S01]  /*10750*/  FMUL R44, R62, R62 ;  /* 0x0000003e3e2c7220 */ /* 0x000fe20000400000 */
[----:B------:R-:W-:Y:S01]  /*10760*/  FMUL R61, R54, 0.70710676908493041992 ;  /* 0x3f3504f3363d7820 */ /* 0x000fe20000400000 */
[----:B---3--:R-:W-:Y:S01]  /*10770*/  @P5 FADD R49, -R49, 1 ;  /* 0x3f80000031315421 */ /* 0x008fe20000000100 */
[C---:B------:R-:W-:Y:S01]  /*10780*/  FMUL R18, R59.reuse, R59 ;  /* 0x0000003b3b127220 */ /* 0x040fe20000400000 */
[----:B------:R-:W-:-:S03]  /*10790*/  FSETP.GE.AND P0, PT, |R59|, 1.0029599666595458984, PT ;  /* 0x3f8060fe3b00780b */ /* 0x000fc60003f06200 */
[----:B------:R-:W-:Y:S02]  /*107a0*/  @P5 LOP3.LUT R56, R49, 0x80000000, R60, 0xb8, !PT ;  /* 0x8000000031385812 */ /* 0x000fe400078eb83c */
[----:B------:R-:W-:Y:S01]  /*107b0*/  FSETP.GE.AND P5, PT, |R62|, 1.0029599666595458984, PT ;  /* 0x3f8060fe3e00780b */ /* 0x000fe20003fa6200 */
[----:B----4-:R-:W-:Y:S01]  /*107c0*/  @P4 FADD R46, -R46, 1 ;  /* 0x3f8000002e2e4421 */ /* 0x010fe20000000100 */
[----:B------:R-:W-:Y:S02]  /*107d0*/  FSEL R18, |R59|, R18, P0 ;  /* 0x000000123b127208 */ /* 0x000fe40000000200 */
[----:B------:R-:W-:Y:S02]  /*107e0*/  FSEL R49, R6, 8.4834944573231041431e-05, P5 ;  /* 0x38b1e96a06317808 */ /* 0x000fe40002800000 */
[----:B------:R-:W-:Y:S02]  /*107f0*/  @P4 LOP3.LUT R50, R46, 0x80000000, R63, 0xb8, !PT ;  /* 0x800000002e324812 */ /* 0x000fe400078eb83f */
[----:B------:R-:W-:Y:S01]  /*10800*/  FSEL R46, |R62|, R44, P5 ;  /* 0x0000002c3e2e7208 */ /* 0x000fe20002800200 */
[----:B------:R-:W-:Y:S01]  /*10810*/  FMUL R44, R61, R61 ;  /* 0x0000003d3d2c7220 */ /* 0x000fe20000400000 */
[----:B------:R-:W-:Y:S01]  /*10820*/  FSEL R51, -R7, -0.00082130916416645050049, P5 ;  /* 0xba574d2007337808 */ /* 0x000fe20002800100 */
[----:B------:R-:W-:Y:S01]  /*10830*/  FADD R27, R50, 1 ;  /* 0x3f800000321b7421 */ /* 0x000fe20000000000 */
[----:B------:R-:W-:-:S02]  /*10840*/  FSETP.GE.AND P4, PT, |R61|, 1.0029599666595458984, PT ;  /* 0x3f8060fe3d00780b */ /* 0x000fc40003f86200 */
[----:B------:R-:W-:Y:S01]  /*10850*/  FSEL R45, R6, 8.4834944573231041431e-05, P0 ;  /* 0x38b1e96a062d7808 */ /* 0x000fe20000000000 */
[----:B------:R-:W-:Y:S01]  /*10860*/  FFMA R55, R46, R49, R51 ;  /* 0x000000312e377223 */ /* 0x000fe20000000033 */
[----:B------:R-:W-:Y:S01]  /*10870*/  FSEL R47, -R7, -0.00082130916416645050049, P0 ;  /* 0xba574d20072f7808 */ /* 0x000fe20000000100 */
[----:B------:R-:W-:Y:S01]  /*10880*/  FMUL R27, R26, R27 ;  /* 0x0000001b1a1b7220 */ /* 0x000fe20000400000 */
[----:B------:R-:W-:Y:S02]  /*10890*/  FSEL R44, |R61|, R44, P4 ;  /* 0x0000002c3d2c7208 */ /* 0x000fe40002000200 */
[----:B------:R-:W-:Y:S01]  /*108a0*/  FSEL R49, R6, 8.4834944573231041431e-05, P4 ;  /* 0x38b1e96a06317808 */ /* 0x000fe20002000000 */
[----:B------:R-:W-:Y:S01]  /*108b0*/  FFMA R45, R18, R45, R47 ;  /* 0x0000002d122d7223 */ /* 0x000fe2000000002f */
[----:B------:R-:W-:Y:S02]  /*108c0*/  FSEL R51, -R7, -0.00082130916416645050049, P4 ;  /* 0xba574d2007337808 */ /* 0x000fe40002000100 */
[----:B------:R-:W-:-:S02]  /*108d0*/  FSEL R57, R8, 0.0052134888246655464172, P5 ;  /* 0x3baad5ea08397808 */ /* 0x000fc40002800000 */
[----:B------:R-:W-:Y:S01]  /*108e0*/  FSEL R47, R8, 0.0052134888246655464172, P0 ;  /* 0x3baad5ea082f7808 */ /* 0x000fe20000000000 */
[----:B------:R-:W-:Y:S01]  /*108f0*/  FFMA R49, R44, R49, R51 ;  /* 0x000000312c317223 */ /* 0x000fe20000000033 */
        /* <DEDUP_REMOVED lines=24> */
[----:B------:R-:W-:Y:S01]  /*10a80*/  FSEL R46, R12, 0.12837915122509002686, P4 ;  /* 0x3e0375d30c2e7808 */ /* 0x000fe20002000000 */
[----:B------:R-:W-:Y:S01]  /*10a90*/  FFMA R45, R18, R45, R49 ;  /* 0x0000002d122d7223 */ /* 0x000fe20000000031 */
[----:B------:R-:W-:Y:S01]  /*10aa0*/  FSEL R18, -|R59|, R59, P0 ;  /* 0x0000003b3b127208 */ /* 0x000fe20000000300 */
[----:B------:R-:W-:Y:S01]  /*10ab0*/  FFMA R47, R44, R51, R47 ;  /* 0x000000332c2f7223 */ /* 0x000fe2000000002f */
[----:B------:R-:W-:-:S03]  /*10ac0*/  FSEL R52, -|R62|, R62, P5 ;  /* 0x0000003e3e347208 */ /* 0x000fc60002800300 */
[----:B------:R-:W-:Y:S01]  /*10ad0*/  FFMA R18, R45, R18, R18 ;  /* 0x000000122d127223 */ /* 0x000fe20000000012 */
[----:B------:R-:W-:Y:S01]  /*10ae0*/  FSEL R45, -|R61|, R61, P4 ;  /* 0x0000003d3d2d7208 */ /* 0x000fe20002000300 */
[----:B------:R-:W-:Y:S01]  /*10af0*/  FFMA R46, R44, R47, R46 ;  /* 0x0000002f2c2e7223 */ /* 0x000fe2000000002e */
[----:B------:R-:W-:Y:S01]  /*10b00*/  FFMA R52, R55, R52, R52 ;  /* 0x0000003437347223 */ /* 0x000fe20000000034 */
[----:B------:R-:W2:Y:S02]  /*10b10*/  @P0 MUFU.EX2 R44, R18 ;  /* 0x00000012002c0308 */ /* 0x000ea40000000800 */
[----:B------:R-:W-:-:S06]  /*10b20*/  FFMA R45, R46, R45, R45 ;  /* 0x0000002d2e2d7223 */ /* 0x000fcc000000002d */
[----:B------:R-:W3:Y:S08]  /*10b30*/  @P5 MUFU.EX2 R49, R52 ;  /* 0x0000003400315308 */ /* 0x000ef00000000800 */
[----:B------:R-:W4:Y:S01]  /*10b40*/  @P4 MUFU.EX2 R46, R45 ;  /* 0x0000002d002e4308 */ /* 0x000f220000000800 */
[----:B--2---:R-:W-:-:S05]  /*10b50*/  @P0 FADD R44, -R44, 1 ;  /* 0x3f8000002c2c0421 */ /* 0x004fca0000000100 */
[----:B------:R-:W-:Y:S01]  /*10b60*/  @P0 LOP3.LUT R18, R44, 0x80000000, R59, 0xb8, !PT ;  /* 0x800000002c120812 */ /* 0x000fe200078eb83b */
[----:B------:R-:W-:Y:S01]  /*10b70*/  FMUL R44, R24, R25 ;  /* 0x00000019182c7220 */ /* 0x000fe20000400000 */
[----:B------:R-:W-:Y:S01]  /*10b80*/  FMUL R24, R22, 0.5 ;  /* 0x3f00000016187820 */ /* 0x000fe20000400000 */
[----:B---3--:R-:W-:Y:S01]  /*10b90*/  @P5 FADD R49, -R49, 1 ;  /* 0x3f80000031315421 */ /* 0x008fe20000000100 */
[----:B------:R-:W-:Y:S01]  /*10ba0*/  FADD R25, R48, 1 ;  /* 0x3f80000030197421 */ /* 0x000fe20000000000 */
[----:B------:R-:W-:Y:S01]  /*10bb0*/  FADD R22, R43, 1 ;  /* 0x3f8000002b167421 */ /* 0x000fe20000000000 */
[----:B------:R-:W-:Y:S01]  /*10bc0*/  FADD R18, R18, 1 ;  /* 0x3f80000012127421 */ /* 0x000fe20000000000 */
[----:B------:R-:W-:Y:S01]  /*10bd0*/  F2FP.SATFINITE.E4M3.F32.PACK_AB_MERGE_C R44, R29, R44, RZ ;  /* 0x0000002c1d2c723e */ /* 0x000fe200048070ff */
[----:B------:R-:W-:Y:S01]  /*10be0*/  FMUL R28, R24, R25 ;  /* 0x00000019181c7220 */ /* 0x000fe20000400000 */
[----:B------:R-:W-:Y:S01]  /*10bf0*/  @P5 LOP3.LUT R52, R49, 0x80000000, R62, 0xb8, !PT ;  /* 0x8000000031345812 */ /* 0x000fe200078eb83e */
[----:B------:R-:W-:Y:S01]  /*10c00*/  FMUL R39, R39, R22 ;  /* 0x0000001627277220 */ /* 0x000fe20000400000 */
[----:B----4-:R-:W-:Y:S01]  /*10c10*/  @P4 FADD R46, -R46, 1 ;  /* 0x3f8000002e2e4421 */ /* 0x010fe20000000100 */
[----:B------:R-:W-:Y:S01]  /*10c20*/  FMUL R24, R19, 0.5 ;  /* 0x3f00000013187820 */ /* 0x000fe20000400000 */
[----:B------:R-:W-:Y:S01]  /*10c30*/  FMUL R19, R163, 0.5 ;  /* 0x3f000000a3137820 */ /* 0x000fe20000400000 */
[----:B------:R-:W-:Y:S01]  /*10c40*/  FMUL R22, R54, 0.5 ;  /* 0x3f00000036167820 */ /* 0x000fe20000400000 */
[----:B------:R-:W-:Y:S01]  /*10c50*/  FADD R25, R56, 1 ;  /* 0x3f80000038197421 */ /* 0x000fe20000000000 */
[----:B------:R-:W-:Y:S01]  /*10c60*/  @P4 LOP3.LUT R45, R46, 0x80000000, R61, 0xb8, !PT ;  /* 0x800000002e2d4812 */ /* 0x000fe200078eb83d */
[----:B------:R-:W-:Y:S01]  /*10c70*/  FADD R52, R52, 1 ;  /* 0x3f80000034347421 */ /* 0x000fe20000000000 */
[----:B------:R-:W-:Y:S01]  /*10c80*/  FMUL R18, R19, R18 ;  /* 0x0000001213127220 */ /* 0x000fe20000400000 */
[----:B------:R-:W-:Y:S01]  /*10c90*/  FMUL R24, R24, R25 ;  /* 0x0000001918187220 */ /* 0x000fe20000400000 */
[----:B------:R-:W-:Y:S01]  /*10ca0*/  F2FP.SATFINITE.E4M3.F32.PACK_AB_MERGE_C R38, R39, R38, RZ ;  /* 0x000000262726723e */ /* 0x000fe200048070ff */
[----:B------:R-:W-:Y:S01]  /*10cb0*/  FADD R45, R45, 1 ;  /* 0x3f8000002d2d7421 */ /* 0x000fe20000000000 */
[----:B------:R-:W-:Y:S01]  /*10cc0*/  FMUL R23, R52, R23 ;  /* 0x0000001734177220 */ /* 0x000fe20000400000 */
[----:B------:R-:W-:-:S02]  /*10cd0*/  F2FP.SATFINITE.E4M3.F32.PACK_AB_MERGE_C R28, R27, R28, RZ ;  /* 0x0000001c1b1c723e */ /* 0x000fc400048070ff */
[----:B------:R-:W-:Y:S02]  /*10ce0*/  FMUL R45, R22, R45 ;  /* 0x0000002d162d7220 */ /* 0x000fe40000400000 */
[----:B------:R-:W-:-:S03]  /*10cf0*/  F2FP.SATFINITE.E4M3.F32.PACK_AB_MERGE_C R24, R23, R24, RZ ;  /* 0x000000181718723e */ /* 0x000fc600048070ff */
[----:B------:R-:W-:Y:S01]  /*10d00*/  F2FP.SATFINITE.E4M3.F32.PACK_AB_MERGE_C R18, R45, R18, RZ ;  /* 0x000000122d12723e */ /* 0x000fe200048070ff */
[----:B------:R-:W-:Y:S06]  /*10d10*/  @P1 BRA `(.L_x_103) ;  /* 0x0000000000041947 */ /* 0x000fec0003800000 */
[----:B------:R-:W-:-:S04]  /*10d20*/  DEPBAR.LE SB0, 0x1 ;  /* 0x000080400000791a */ /* 0x000fc80000000000 */
.L_x_103:
        /* <DEDUP_REMOVED lines=27> */
.L_x_105:
[----:B------:R-:W-:Y:S05]  /*10ee0*/  BSYNC B0 ;  /* 0x0000000000007941 */ /* 0x000fea0003800000 */
.L_x_104:
[----:B------:R-:W-:Y:S04]  /*10ef0*/  BSSY B0, `(.L_x_106) ;  /* 0x000003c000007945 */ /* 0x000fe80003800000 */
[----:B------:R-:W-:Y:S05]  /*10f00*/  @P3 BRA `(.L_x_107) ;  /* 0x0000000000e83947 */ /* 0x000fea0003800000 */
[----:B------:R-:W-:-:S04]  /*10f10*/  MOV R18, UR56 ;  /* 0x0000003800127c02 */ /* 0x000fc80008000f00 */
[----:B------:R-:W-:-:S13]  /*10f20*/  ISETP.NE.AND P4, PT, R18, 0x3, PT ;  /* 0x000000031200780c */ /* 0x000fda0003f85270 */
[----:B------:R-:W-:Y:S05]  /*10f30*/  @!P4 BRA `(.L_x_108) ;  /* 0x000000000004c947 */ /* 0x000fea0003800000 */
[----:B------:R-:W-:Y:S01]  /*10f40*/  BPT.TRAP 0x1 ;  /* 0x000000040000795c */ /* 0x000fe20000300000 */
.L_x_108:
[----:B------:R-:W2:Y:S04]  /*10f50*/  LDL R19, [R1+0xb8] ;  /* 0x0000b80001137983 */ /* 0x000ea80000100800 */
[----:B------:R-:W3:Y:S01]  /*10f60*/  LDL R18, [R1+0xb4] ;  /* 0x0000b40001127983 */ /* 0x000ee20000100800 */
[----:B------:R-:W-:Y:S01]  /*10f70*/  BSSY B1, `(.L_x_109) ;  /* 0x0000005000017945 */ /* 0x000fe20003800000 */
[----:B--2---:R-:W-:Y:S02]  /*10f80*/  SHF.L.U32 R19, R19, 0x1f, RZ ;  /* 0x0000001f13137819 */ /* 0x004fe400000006ff */
[----:B---3--:R-:W-:-:S04]  /*10f90*/  LEA R18, R18, UR44, 0x3 ;  /* 0x0000002c12127c11 */ /* 0x008fc8000f8e18ff */
[----:B------:R-:W2:Y:S02]  /*10fa0*/  SYNCS.PHASECHK.TRANS64.TRYWAIT P0, [R18+URZ+0x80], R19 ;  /* 0x00008013120075a7 */ /* 0x000ea4000800017f */
[----:B--2---:R-:W-:Y:S05]  /*10fb0*/  @!P0 BRA `(.L_x_110) ;  /* 0x000000a400648947 */ /* 0x004fea0003800000 */
.L_x_247:
[----:B------:R-:W-:Y:S05]  /*10fc0*/  BSYNC B1 ;  /* 0x0000000000017941 */ /* 0x000fea0003800000 */
.L_x_109:
        /* <DEDUP_REMOVED lines=18> */
.L_x_112:
[----:B------:R-:W-:Y:S05]  /*110f0*/  BSYNC B1 ;  /* 0x0000000000017941 */ /* 0x000fea0003800000 */
.L_x_111:
        /* <DEDUP_REMOVED lines=8> */
.L_x_113:
        /* <DEDUP_REMOVED lines=19> */
.L_x_107:
[----:B------:R-:W-:Y:S05]  /*112b0*/  BSYNC B0 ;  /* 0x0000000000007941 */ /* 0x000fea0003800000 */
.L_x_106:
[----:B------:R-:W3:Y:S04]  /*112c0*/  LDL.LU R32, [R1] ;  /* 0x0000000001207983 */ /* 0x000ee80000300800 */
[----:B------:R-:W4:Y:S04]  /*112d0*/  LDL.LU R31, [R1+0x4] ;  /* 0x00000400011f7983 */ /* 0x000f280000300800 */
[----:B------:R-:W5:Y:S01]  /*112e0*/  LDL.LU R29, [R1+0x8] ;  /* 0x00000800011d7983 */ /* 0x000f620000300800 */
[----:B------:R-:W-:Y:S01]  /*112f0*/  F2FP.F16.E4M3.UNPACK_B R27, R5.H1 ;  /* 0x00000005ff1b723e */ /* 0x000fe200030006ff */
[----:B------:R-:W-:-:S02]  /*11300*/  FMUL R229, R2, R229 ;  /* 0x000000e502e57220 */ /* 0x000fc40000400000 */
[----:B------:R-:W5:Y:S02]  /*11310*/  LDL.LU R43, [R1+0xc] ;  /* 0x00000c00012b7983 */ /* 0x000f640000300800 */
[----:B--2---:R-:W-:Y:S02]  /*11320*/  HADD2.F32 R18, -RZ, R27.H0_H0 ;  /* 0x2000001bff127230 */ /* 0x004fe40000004100 */
[----:B------:R-:W2:Y:S03]  /*11330*/  LDL.LU R41, [R1+0x10] ;  /* 0x0000100001297983 */ /* 0x000ea60000300800 */
[----:B------:R-:W-:Y:S01]  /*11340*/  FFMA R18, R16, R18, R229 ;  /* 0x0000001210127223 */ /* 0x000fe200000000e5 */
[----:B------:R-:W2:Y:S03]  /*11350*/  LDL.LU R33, [R1+0x14] ;  /* 0x0000140001217983 */ /* 0x000ea60000300800 */
[----:B------:R-:W-:Y:S01]  /*11360*/  FMUL R28, R18, 0.70710676908493041992 ;  /* 0x3f3504f3121c7820 */ /* 0x000fe20000400000 */
[----:B------:R-:W2:Y:S03]  /*11370*/  LDL.LU R51, [R1+0x18] ;  /* 0x0000180001337983 */ /* 0x000ea60000300800 */
[C---:B------:R-:W-:Y:S01]  /*11380*/  FMUL R19, R28.reuse, R28 ;  /* 0x0000001c1c137220 */ /* 0x040fe20000400000 */
[----:B------:R-:W2:Y:S01]  /*11390*/  LDL.LU R50, [R1+0x1c] ;  /* 0x00001c0001327983 */ /* 0x000ea20000300800 */
[----:B------:R-:W-:-:S03]  /*113a0*/  FSETP.GE.AND P0, PT, |R28|, 1.0029599666595458984, PT ;  /* 0x3f8060fe1c00780b */ /* 0x000fc60003f06200 */
[----:B------:R-:W2:Y:S01]  /*113b0*/  LDL.LU R49, [R1+0x20] ;  /* 0x0000200001317983 */ /* 0x000ea20000300800 */
[----:B------:R-:W-:Y:S02]  /*113c0*/  FSEL R19, |R28|, R19, P0 ;  /* 0x000000131c137208 */ /* 0x000fe40000000200 */
[----:B------:R-:W-:Y:S01]  /*113d0*/  FSEL R22, R6, 8.4834944573231041431e-05, P0 ;  /* 0x38b1e96a06167808 */ /* 0x000fe20000000000 */
[----:B------:R-:W2:Y:S01]  /*113e0*/  LDL.LU R57, [R1+0x24] ;  /* 0x0000240001397983 */ /* 0x000ea20000300800 */
[----:B------:R-:W-:Y:S02]  /*113f0*/  FSEL R24, -R7, -0.00082130916416645050049, P0 ;  /* 0xba574d2007187808 */ /* 0x000fe40000000100 */
[----:B------:R-:W-:Y:S01]  /*11400*/  FSEL R23, R8, 0.0052134888246655464172, P0 ;  /* 0x3baad5ea08177808 */ /* 0x000fe20000000000 */
[----:B------:R-:W2:Y:S01]  /*11410*/  LDL.LU R56, [R1+0x28] ;  /* 0x0000280001387983 */ /* 0x000ea20000300800 */
[----:B------:R-:W-:Y:S01]  /*11420*/  FSEL R25, -R9, -0.026868773624300956726, P0 ;  /* 0xbcdc1be709197808 */ /* 0x000fe20000000100 */
[C---:B------:R-:W-:Y:S01]  /*11430*/  FFMA R22, R19.reuse, R22, R24 ;  /* 0x0000001613167223 */ /* 0x040fe20000000018 */
[----:B------:R-:W-:Y:S01]  /*11440*/  FSEL R24, -|R28|, R28, P0 ;  /* 0x0000001c1c187208 */ /* 0x000fe20000000300 */
[----:B------:R-:W2:Y:S02]  /*11450*/  LDL.LU R53, [R1+0x2c] ;  /* 0x00002c0001357983 */ /* 0x000ea40000300800 */
[----:B------:R-:W-:Y:S01]  /*11460*/  FFMA R22, R19, R22, R23 ;  /* 0x0000001613167223 */ /* 0x000fe20000000017 */
[----:B------:R-:W-:-:S03]  /*11470*/  FSEL R23, R10, 0.11284004896879196167, P0 ;  /* 0x3de718af0a177808 */ /* 0x000fc60000000000 */
[----:B------:R-:W-:Y:S01]  /*11480*/  FFMA R22, R19, R22, R25 ;  /* 0x0000001613167223 */ /* 0x000fe20000000019 */
[----:B------:R-:W-:-:S03]  /*11490*/  FSEL R25, R11, -0.37612664699554443359, P0 ;  /* 0xbec093ac0b197808 */ /* 0x000fc60000000000 */
[----:B------:R-:W-:Y:S01]  /*114a0*/  FFMA R22, R19, R22, R23 ;  /* 0x0000001613167223 */ /* 0x000fe20000000017 */
[----:B------:R-:W-:-:S03]  /*114b0*/  FSEL R23, R12, 0.12837915122509002686, P0 ;  /* 0x3e0375d30c177808 */ /* 0x000fc60000000000 */
[----:B------:R-:W-:-:S04]  /*114c0*/  FFMA R22, R19, R22, R25 ;  /* 0x0000001613167223 */ /* 0x000fc80000000019 */
[----:B------:R-:W-:Y:S01]  /*114d0*/  FFMA R19, R19, R22, R23 ;  /* 0x0000001613137223 */ /* 0x000fe20000000017 */
[----:B------:R-:W-:Y:S01]  /*114e0*/  F2FP.F16.E4M3.UNPACK_B R23, R4 ;  /* 0x00000004ff17723e */ /* 0x000fe200020006ff */
[----:B------:R-:W-:Y:S02]  /*114f0*/  HADD2.F32 R22, -RZ, R27.H1_H1 ;  /* 0x3000001bff167230 */ /* 0x000fe40000004100 */
[----:B------:R-:W-:Y:S02]  /*11500*/  FFMA R19, R19, R24, R24 ;  /* 0x0000001813137223 */ /* 0x000fe40000000018 */
[--C-:B------:R-:W-:Y:S02]  /*11510*/  HADD2.F32 R24, -RZ, R23.reuse.H0_H0 ;  /* 0x20000017ff187230 */ /* 0x100fe40000004100 */
[----:B------:R-:W1:Y:S01]  /*11520*/  @P0 MUFU.EX2 R26, R19 ;  /* 0x00000013001a0308 */ /* 0x000e620000000800 */
[----:B------:R-:W-:Y:S02]  /*11530*/  HADD2.F32 R30, -RZ, R23.H1_H1 ;  /* 0x30000017ff1e7230 */ /* 0x000fe40000004100 */
[----:B-1----:R-:W-:-:S05]  /*11540*/  @P0 FADD R26, -R26, 1 ;  /* 0x3f8000001a1a0421 */ /* 0x002fca0000000100 */
[----:B------:R-:W-:Y:S02]  /*11550*/  @P0 LOP3.LUT R19, R26, 0x80000000, R28, 0xb8, !PT ;  /* 0x800000001a130812 */ /* 0x000fe400078eb81c */
[----:B------:R-:W-:Y:S01]  /*11560*/  F2FP.F16.E4M3.UNPACK_B R47, R3 ;  /* 0x00000003ff2f723e */ /* 0x000fe200020006ff */
[C---:B---3--:R-:W-:Y:S01]  /*11570*/  FMUL R23, R2.reuse, R32 ;  /* 0x0000002002177220 */ /* 0x048fe20000400000 */
[----:B----4-:R-:W-:-:S03]  /*11580*/  FMUL R25, R2, R31 ;  /* 0x0000001f02197220 */ /* 0x010fc60000400000 */
[C---:B------:R-:W-:Y:S01]  /*11590*/  FFMA R22, R16.reuse, R22, R23 ;  /* 0x0000001610167223 */ /* 0x040fe20000000017 */
[----:B------:R-:W-:-:S03]  /*115a0*/  FFMA R23, R16, R24, R25 ;  /* 0x0000001810177223 */ /* 0x000fc60000000019 */
[----:B------:R-:W-:Y:S01]  /*115b0*/  FMUL R37, R22, 0.70710676908493041992 ;  /* 0x3f3504f316257820 */ /* 0x000fe20000400000 */
[----:B-----5:R-:W-:Y:S01]  /*115c0*/  FMUL R27, R2, R29 ;  /* 0x0000001d021b7220 */ /* 0x020fe20000400000 */
[----:B------:R-:W-:Y:S02]  /*115d0*/  FMUL R39, R23, 0.70710676908493041992 ;  /* 0x3f3504f317277820 */ /* 0x000fe40000400000 */
[C---:B------:R-:W-:Y:S01]  /*115e0*/  FMUL R25, R37.reuse, R37 ;  /* 0x0000002525197220 */ /* 0x040fe20000400000 */
[----:B------:R-:W-:Y:S01]  /*115f0*/  FSETP.GE.AND P0, PT, |R37|, 1.0029599666595458984, PT ;  /* 0x3f8060fe2500780b */ /* 0x000fe20003f06200 */
[----:B------:R-:W-:Y:S01]  /*11600*/  FFMA R24, R16, R30, R27 ;  /* 0x0000001e10187223 */ /* 0x000fe2000000001b */
[C---:B------:R-:W-:Y:S01]  /*11610*/  FMUL R27, R39.reuse, R39 ;  /* 0x00000027271b7220 */ /* 0x040fe20000400000 */
[----:B------:R-:W-:Y:S02]  /*11620*/  FSETP.GE.AND P4, PT, |R39|, 1.0029599666595458984, PT ;  /* 0x3f8060fe2700780b */ /* 0x000fe40003f86200 */
[----:B------:R-:W-:Y:S01]  /*11630*/  FSEL R25, |R37|, R25, P0 ;  /* 0x0000001925197208 */ /* 0x000fe20000000200 */
[----:B------:R-:W-:Y:S01]  /*11640*/  FMUL R42, R24, 0.70710676908493041992 ;  /* 0x3f3504f3182a7820 */ /* 0x000fe20000400000 */
[----:B------:R-:W-:-:S02]  /*11650*/  FSEL R26, R6, 8.4834944573231041431e-05, P0 ;  /* 0x38b1e96a061a7808 */ /* 0x000fc40000000000 */
[----:B------:R-:W-:Y:S01]  /*11660*/  FSEL R28, -R7, -0.00082130916416645050049, P0 ;  /* 0xba574d20071c7808 */ /* 0x000fe20000000100 */
[----:B------:R-:W-:Y:S01]  /*11670*/  FMUL R29, R42, R42 ;  /* 0x0000002a2a1d7220 */ /* 0x000fe20000400000 */
[----:B------:R-:W-:Y:S02]  /*11680*/  FSEL R27, |R39|, R27, P4 ;  /* 0x0000001b271b7208 */ /* 0x000fe40002000200 */
[----:B------:R-:W-:Y:S01]  /*11690*/  FSEL R30, R6, 8.4834944573231041431e-05, P4 ;  /* 0x38b1e96a061e7808 */ /* 0x000fe20002000000 */
[----:B------:R-:W-:Y:S01]  /*116a0*/  FFMA R26, R25, R26, R28 ;  /* 0x0000001a191a7223 */ /* 0x000fe2000000001c */
[----:B------:R-:W-:Y:S02]  /*116b0*/  FSEL R32, -R7, -0.00082130916416645050049, P4 ;  /* 0xba574d2007207808 */ /* 0x000fe40002000100 */
[----:B------:R-:W-:Y:S02]  /*116c0*/  FSETP.GE.AND P5, PT, |R42|, 1.0029599666595458984, PT ;  /* 0x3f8060fe2a00780b */ /* 0x000fe40003fa6200 */
[----:B------:R-:W-:Y:S01]  /*116d0*/  FSEL R28, R8, 0.0052134888246655464172, P0 ;  /* 0x3baad5ea081c7808 */ /* 0x000fe20000000000 */
[----:B------:R-:W-:Y:S01]  /*116e0*/  FFMA R32, R27, R30, R32 ;  /* 0x0000001e1b207223 */ /* 0x000fe20000000020 */
[----:B------:R-:W-:-:S02]  /*116f0*/  FSEL R29, |R42|, R29, P5 ;  /* 0x0000001d2a1d7208 */ /* 0x000fc40002800200 */
[----:B------:R-:W-:Y:S01]  /*11700*/  FSEL R36, R6, 8.4834944573231041431e-05, P5 ;  /* 0x38b1e96a06247808 */ /* 0x000fe20002800000 */
[----:B------:R-:W-:Y:S01]  /*11710*/  FFMA R26, R25, R26, R28 ;  /* 0x0000001a191a7223 */ /* 0x000fe2000000001c */
[----:B------:R-:W-:Y:S02]  /*11720*/  FSEL R38, -R7, -0.00082130916416645050049, P5 ;  /* 0xba574d2007267808 */ /* 0x000fe40002800100 */
        /* <DEDUP_REMOVED lines=23> */
[----:B------:R-:W-:Y:S01]  /*118a0*/  FSEL R26, R12, 0.12837915122509002686, P4 ;  /* 0x3e0375d30c1a7808 */ /* 0x000fe20002000000 */
[----:B------:R-:W-:Y:S01]  /*118b0*/  FFMA R25, R25, R30, R30 ;  /* 0x0000001e19197223 */ /* 0x000fe2000000001e */
[----:B------:R-:W-:Y:S01]  /*118c0*/  FSEL R30, R11, -0.37612664699554443359, P5 ;  /* 0xbec093ac0b1e7808 */ /* 0x000fe20002800000 */
[----:B------:R-:W-:-:S02]  /*118d0*/  FFMA R36, R29, R38, R36 ;  /* 0x000000261d247223 */ /* 0x000fc40000000024 */
[----:B------:R-:W-:Y:S01]  /*118e0*/  FFMA R26, R27, R32, R26 ;  /* 0x000000201b1a7223 */ /* 0x000fe2000000001a */
[----:B------:R-:W-:Y:S01]  /*118f0*/  FSEL R27, -|R39|, R39, P4 ;  /* 0x00000027271b7208 */ /* 0x000fe20002000300 */
[C---:B------:R-:W-:Y:S01]  /*11900*/  FFMA R30, R29.reuse, R36, R30 ;  /* 0x000000241d1e7223 */ /* 0x040fe2000000001e */
[----:B------:R-:W-:Y:S01]  /*11910*/  FSEL R31, R12, 0.12837915122509002686, P5 ;  /* 0x3e0375d30c1f7808 */ /* 0x000fe20002800000 */
[----:B------:R-:W1:Y:S02]  /*11920*/  @P0 MUFU.EX2 R28, R25 ;  /* 0x00000019001c0308 */ /* 0x000e640000000800 */
[----:B------:R-:W-:Y:S01]  /*11930*/  FFMA R26, R26, R27, R27 ;  /* 0x0000001b1a1a7223 */ /* 0x000fe2000000001b */
[----:B------:R-:W-:Y:S01]  /*11940*/  FSEL R32, -|R42|, R42, P5 ;  /* 0x0000002a2a207208 */ /* 0x000fe20002800300 */
[----:B------:R-:W-:-:S04]  /*11950*/  FFMA R31, R29, R30, R31 ;  /* 0x0000001e1d1f7223 */ /* 0x000fc8000000001f */
[----:B------:R-:W3:Y:S01]  /*11960*/  @P4 MUFU.EX2 R30, R26 ;  /* 0x0000001a001e4308 */ /* 0x000ee20000000800 */
[----:B------:R-:W-:Y:S01]  /*11970*/  F2FP.F16.E4M3.UNPACK_B R29, R4.H1 ;  /* 0x00000004ff1d723e */ /* 0x000fe200030006ff */
[----:B------:R-:W-:-:S04]  /*11980*/  FFMA R27, R31, R32, R32 ;  /* 0x000000201f1b7223 */ /* 0x000fc80000000020 */
[--C-:B------:R-:W-:Y:S02]  /*11990*/  HADD2.F32 R34, -RZ, R29.reuse.H0_H0 ;  /* 0x2000001dff227230 */ /* 0x100fe40000004100 */
[----:B------:R-:W4:Y:S01]  /*119a0*/  @P5 MUFU.EX2 R35, R27 ;  /* 0x0000001b00235308 */ /* 0x000f220000000800 */
[----:B------:R-:W-:Y:S02]  /*119b0*/  HADD2.F32 R36, -RZ, R29.H1_H1 ;  /* 0x3000001dff247230 */ /* 0x000fe40000004100 */
[----:B------:R-:W-:Y:S01]  /*119c0*/  FMUL R29, R2, R43 ;  /* 0x0000002b021d7220 */ /* 0x000fe20000400000 */
[----:B-1----:R-:W-:Y:S01]  /*119d0*/  @P0 FADD R32, -R28, 1 ;  /* 0x3f8000001c200421 */ /* 0x002fe20000000100 */
[----:B--2---:R-:W-:Y:S02]  /*119e0*/  FMUL R31, R2, R41 ;  /* 0x00000029021f7220 */ /* 0x004fe40000400000 */
[----:B------:R-:W-:Y:S01]  /*119f0*/  FFMA R28, R16, R34, R29 ;  /* 0x00000022101c7223 */ /* 0x000fe2000000001d */
[----:B------:R-:W-:-:S02]  /*11a00*/  HADD2.F32 R38, -RZ, R47.H0_H0 ;  /* 0x2000002fff267230 */ /* 0x000fc40000004100 */
[----:B---3--:R-:W-:Y:S01]  /*11a10*/  @P4 FADD R34, -R30, 1 ;  /* 0x3f8000001e224421 */ /* 0x008fe20000000100 */
[----:B------:R-:W-:Y:S01]  /*11a20*/  FFMA R30, R16, R36, R31 ;  /* 0x00000024101e7223 */ /* 0x000fe2000000001f */
[----:B------:R-:W-:Y:S01]  /*11a30*/  FMUL R43, R28, 0.70710676908493041992 ;  /* 0x3f3504f31c2b7820 */ /* 0x000fe20000400000 */
[----:B------:R-:W-:Y:S01]  /*11a40*/  FMUL R33, R2, R33 ;  /* 0x0000002102217220 */ /* 0x000fe20000400000 */
[----:B------:R-:W-:Y:S01]  /*11a50*/  @P0 LOP3.LUT R25, R32, 0x80000000, R37, 0xb8, !PT ;  /* 0x8000000020190812 */ /* 0x000fe200078eb825 */
[----:B------:R-:W-:Y:S01]  /*11a60*/  FMUL R45, R30, 0.70710676908493041992 ;  /* 0x3f3504f31e2d7820 */ /* 0x000fe20000400000 */
[C---:B------:R-:W-:Y:S01]  /*11a70*/  FMUL R31, R43.reuse, R43 ;  /* 0x0000002b2b1f7220 */ /* 0x040fe20000400000 */
[----:B------:R-:W-:Y:S01]  /*11a80*/  FSETP.GE.AND P0, PT, |R43|, 1.0029599666595458984, PT ;  /* 0x3f8060fe2b00780b */ /* 0x000fe20003f06200 */
[----:B------:R-:W-:Y:S01]  /*11a90*/  FFMA R29, R16, R38, R33 ;  /* 0x00000026101d7223 */ /* 0x000fe20000000021 */
[----:B----4-:R-:W-:Y:S01]  /*11aa0*/  @P5 FADD R35, -R35, 1 ;  /* 0x3f80000023235421 */ /* 0x010fe20000000100 */
[----:B------:R-:W-:Y:S01]  /*11ab0*/  @P4 LOP3.LUT R26, R34, 0x80000000, R39, 0xb8, !PT ;  /* 0x80000000221a4812 */ /* 0x000fe200078eb827 */
[C---:B------:R-:W-:Y:S01]  /*11ac0*/  FMUL R33, R45.reuse, R45 ;  /* 0x0000002d2d217220 */ /* 0x040fe20000400000 */
[----:B------:R-:W-:Y:S01]  /*11ad0*/  FSETP.GE.AND P4, PT, |R45|, 1.0029599666595458984, PT ;  /* 0x3f8060fe2d00780b */ /* 0x000fe20003f86200 */
[----:B------:R-:W-:Y:S01]  /*11ae0*/  FMUL R48, R29, 0.70710676908493041992 ;  /* 0x3f3504f31d307820 */ /* 0x000fe20000400000 */
[----:B------:R-:W-:-:S02]  /*11af0*/  FSEL R31, |R43|, R31, P0 ;  /* 0x0000001f2b1f7208 */ /* 0x000fc40000000200 */
[----:B------:R-:W-:Y:S02]  /*11b00*/  FSEL R32, R6, 8.4834944573231041431e-05, P0 ;  /* 0x38b1e96a06207808 */ /* 0x000fe40000000000 */
[----:B------:R-:W-:Y:S02]  /*11b10*/  FSEL R34, -R7, -0.00082130916416645050049, P0 ;  /* 0xba574d2007227808 */ /* 0x000fe40000000100 */
[----:B------:R-:W-:Y:S01]  /*11b20*/  @P5 LOP3.LUT R27, R35, 0x80000000, R42, 0xb8, !PT ;  /* 0x80000000231b5812 */ /* 0x000fe200078eb82a */
[----:B------:R-:W-:Y:S01]  /*11b30*/  FMUL R35, R48, R48 ;  /* 0x0000003030237220 */ /* 0x000fe20000400000 */
[----:B------:R-:W-:Y:S01]  /*11b40*/  FSEL R33, |R45|, R33, P4 ;  /* 0x000000212d217208 */ /* 0x000fe20002000200 */
[----:B------:R-:W-:Y:S01]  /*11b50*/  FFMA R32, R31, R32, R34 ;  /* 0x000000201f207223 */ /* 0x000fe20000000022 */
[----:B------:R-:W-:Y:S02]  /*11b60*/  FSEL R36, R6, 8.4834944573231041431e-05, P4 ;  /* 0x38b1e96a06247808 */ /* 0x000fe40002000000 */
        /* <DEDUP_REMOVED lines=25> */
[----:B------:R-:W-:Y:S01]  /*11d00*/  FSEL R44, -R9, -0.026868773624300956726, P5 ;  /* 0xbcdc1be7092c7808 */ /* 0x000fe20002800100 */
[----:B------:R-:W-:Y:S01]  /*11d10*/  FFMA R31, R31, R32, R34 ;  /* 0x000000201f1f7223 */ /* 0x000fe20000000022 */
[----:B------:R-:W-:Y:S01]  /*11d20*/  FSEL R36, -|R43|, R43, P0 ;  /* 0x0000002b2b247208 */ /* 0x000fe20000000300 */
[----:B------:R-:W-:Y:S01]  /*11d30*/  FFMA R38, R33, R38, R40 ;  /* 0x0000002621267223 */ /* 0x000fe20000000028 */
[----:B------:R-:W-:Y:S01]  /*11d40*/  FSEL R32, R12, 0.12837915122509002686, P4 ;  /* 0x3e0375d30c207808 */ /* 0x000fe20002000000 */
[----:B------:R-:W-:Y:S01]  /*11d50*/  FFMA R44, R35, R46, R44 ;  /* 0x0000002e232c7223 */ /* 0x000fe2000000002c */
[----:B------:R-:W-:Y:S01]  /*11d60*/  FSEL R42, R10, 0.11284004896879196167, P5 ;  /* 0x3de718af0a2a7808 */ /* 0x000fe20002800000 */
[----:B------:R-:W-:Y:S01]  /*11d70*/  FFMA R31, R31, R36, R36 ;  /* 0x000000241f1f7223 */ /* 0x000fe20000000024 */
[----:B------:R-:W-:Y:S01]  /*11d80*/  FSEL R36, R11, -0.37612664699554443359, P5 ;  /* 0xbec093ac0b247808 */ /* 0x000fe20002800000 */
[----:B------:R-:W-:Y:S01]  /*11d90*/  FFMA R32, R33, R38, R32 ;  /* 0x0000002621207223 */ /* 0x000fe20000000020 */
[----:B------:R-:W-:Y:S01]  /*11da0*/  FSEL R33, -|R45|, R45, P4 ;  /* 0x0000002d2d217208 */ /* 0x000fe20002000300 */
[C---:B------:R-:W-:Y:S01]  /*11db0*/  FFMA R42, R35.reuse, R44, R42 ;  /* 0x0000002c232a7223 */ /* 0x040fe2000000002a */
[----:B------:R-:W-:Y:S01]  /*11dc0*/  FSEL R37, R12, 0.12837915122509002686, P5 ;  /* 0x3e0375d30c257808 */ /* 0x000fe20002800000 */
[----:B------:R-:W1:Y:S02]  /*11dd0*/  @P0 MUFU.EX2 R34, R31 ;  /* 0x0000001f00220308 */ /* 0x000e640000000800 */
[----:B------:R-:W-:Y:S01]  /*11de0*/  FFMA R36, R35, R42, R36 ;  /* 0x0000002a23247223 */ /* 0x000fe20000000024 */
[----:B------:R-:W-:Y:S01]  /*11df0*/  FFMA R32, R32, R33, R33 ;  /* 0x0000002120207223 */ /* 0x000fe20000000021 */
[----:B------:R-:W-:-:S02]  /*11e00*/  FSEL R33, -|R48|, R48, P5 ;  /* 0x0000003030217208 */ /* 0x000fc40002800300 */
[----:B------:R-:W-:Y:S01]  /*11e10*/  FFMA R36, R35, R36, R37 ;  /* 0x0000002423247223 */ /* 0x000fe20000000025 */
[----:B------:R-:W-:Y:S01]  /*11e20*/  F2FP.F16.E4M3.UNPACK_B R35, R3.H1 ;  /* 0x00000003ff23723e */ /* 0x000fe200030006ff */
[----:B------:R-:W2:Y:S02]  /*11e30*/  @P4 MUFU.EX2 R40, R32 ;  /* 0x0000002000284308 */ /* 0x000ea40000000800 */
[----:B------:R-:W-:Y:S01]  /*11e40*/  FFMA R33, R36, R33, R33 ;  /* 0x0000002124217223 */ /* 0x000fe20000000021 */
[----:B------:R-:W-:Y:S02]  /*11e50*/  HADD2.F32 R36, -RZ, R47.H1_H1 ;  /* 0x3000002fff247230 */ /* 0x000fe40000004100 */
[--C-:B------:R-:W-:Y:S02]  /*11e60*/  HADD2.F32 R42, -RZ, R35.reuse.H0_H0 ;  /* 0x20000023ff2a7230 */ /* 0x100fe40000004100 */
[----:B------:R-:W-:Y:S02]  /*11e70*/  HADD2.F32 R44, -RZ, R35.H1_H1 ;  /* 0x30000023ff2c7230 */ /* 0x000fe40000004100 */
[C---:B------:R-:W-:Y:S01]  /*11e80*/  FMUL R35, R2.reuse, R51 ;  /* 0x0000003302237220 */ /* 0x040fe20000400000 */
[----:B------:R-:W3:Y:S01]  /*11e90*/  @P5 MUFU.EX2 R41, R33 ;  /* 0x0000002100295308 */ /* 0x000ee20000000800 */
[----:B------:R-:W-:-:S02]  /*11ea0*/  FMUL R37, R2, R50 ;  /* 0x0000003202257220 */ /* 0x000fc40000400000 */
[----:B------:R-:W-:Y:S01]  /*11eb0*/  FFMA R36, R16, R36, R35 ;  /* 0x0000002410247223 */ /* 0x000fe20000000023 */
[----:B------:R-:W-:Y:S01]  /*11ec0*/  FMUL R39, R2, R49 ;  /* 0x0000003102277220 */ /* 0x000fe20000400000 */
[----:B-1----:R-:W-:Y:S01]  /*11ed0*/  @P0 FADD R38, -R34, 1 ;  /* 0x3f80000022260421 */ /* 0x002fe20000000100 */
[----:B------:R-:W-:Y:S01]  /*11ee0*/  FFMA R34, R16, R42, R37 ;  /* 0x0000002a10227223 */ /* 0x000fe20000000025 */
[----:B------:R-:W-:Y:S01]  /*11ef0*/  FMUL R49, R36, 0.70710676908493041992 ;  /* 0x3f3504f324317820 */ /* 0x000fe20000400000 */
[----:B--2---:R-:W-:Y:S02]  /*11f00*/  @P4 FADD R40, -R40, 1 ;  /* 0x3f80000028284421 */ /* 0x004fe40000000100 */
[----:B------:R-:W-:Y:S01]  /*11f10*/  @P0 LOP3.LUT R31, R38, 0x80000000, R43, 0xb8, !PT ;  /* 0x80000000261f0812 */ /* 0x000fe200078eb82b */
[----:B------:R-:W-:Y:S01]  /*11f20*/  FMUL R51, R34, 0.70710676908493041992 ;  /* 0x3f3504f322337820 */ /* 0x000fe20000400000 */
[C---:B------:R-:W-:Y:S01]  /*11f30*/  FMUL R37, R49.reuse, R49 ;  /* 0x0000003131257220 */ /* 0x040fe20000400000 */
[----:B------:R-:W-:Y:S01]  /*11f40*/  FSETP.GE.AND P0, PT, |R49|, 1.0029599666595458984, PT ;  /* 0x3f8060fe3100780b */ /* 0x000fe20003f06200 */
[----:B------:R-:W-:Y:S01]  /*11f50*/  FFMA R35, R16, R44, R39 ;  /* 0x0000002c10237223 */ /* 0x000fe20000000027 */
[----:B------:R-:W-:Y:S01]  /*11f60*/  @P4 LOP3.LUT R32, R40, 0x80000000, R45, 0xb8, !PT ;  /* 0x8000000028204812 */ /* 0x000fe200078eb82d */
[C---:B------:R-:W-:Y:S01]  /*11f70*/  FMUL R39, R51.reuse, R51 ;  /* 0x0000003333277220 */ /* 0x040fe20000400000 */
[----:B------:R-:W-:Y:S01]  /*11f80*/  FSETP.GE.AND P4, PT, |R51|, 1.0029599666595458984, PT ;  /* 0x3f8060fe3300780b */ /* 0x000fe20003f86200 */
[----:B---3--:R-:W-:Y:S01]  /*11f90*/  @P5 FADD R41, -R41, 1 ;  /* 0x3f80000029295421 */ /* 0x008fe20000000100 */
[----:B------:R-:W-:-:S02]  /*11fa0*/  FSEL R37, |R49|, R37, P0 ;  /* 0x0000002531257208 */ /* 0x000fc40000000200 */
[C---:B------:R-:W-:Y:S02]  /*11fb0*/  FSEL R38, R6.reuse, 8.4834944573231041431e-05, P0 ;  /* 0x38b1e96a06267808 */ /* 0x040fe40000000000 */
[----:B------:R-:W-:Y:S01]  /*11fc0*/  FSEL R40, -R7, -0.00082130916416645050049, P0 ;  /* 0xba574d2007287808 */ /* 0x000fe20000000100 */
[----:B------:R-:W-:Y:S01]  /*11fd0*/  FMUL R54, R35, 0.70710676908493041992 ;  /* 0x3f3504f323367820 */ /* 0x000fe20000400000 */
[----:B------:R-:W-:Y:S02]  /*11fe0*/  FSEL R39, |R51|, R39, P4 ;  /* 0x0000002733277208 */ /* 0x000fe40002000200 */
[----:B------:R-:W-:Y:S01]  /*11ff0*/  FSEL R42, R6, 8.4834944573231041431e-05, P4 ;  /* 0x38b1e96a062a7808 */ /* 0x000fe20002000000 */
[----:B------:R-:W-:Y:S01]  /*12000*/  FFMA R38, R37, R38, R40 ;  /* 0x0000002625267223 */ /* 0x000fe20000000028 */
[----:B------:R-:W-:Y:S02]  /*12010*/  FSEL R44, -R7, -0.00082130916416645050049, P4 ;  /* 0xba574d20072c7808 */ /* 0x000fe40002000100 */
[----:B------:R-:W-:Y:S01]  /*12020*/  @P5 LOP3.LUT R33, R41, 0x80000000, R48, 0xb8, !PT ;  /* 0x8000000029215812 */ /* 0x000fe200078eb830 */
[----:B------:R-:W-:Y:S01]  /*12030*/  FMUL R41, R54, R54 ;  /* 0x0000003636297220 */ /* 0x000fe20000400000 */
[----:B------:R-:W-:Y:S01]  /*12040*/  FSEL R40, R8, 0.0052134888246655464172, P0 ;  /* 0x3baad5ea08287808 */ /* 0x000fe20000000000 */
[----:B------:R-:W-:Y:S01]  /*12050*/  FFMA R44, R39, R42, R44 ;  /* 0x0000002a272c7223 */ /* 0x000fe2000000002c */
[----:B------:R-:W-:-:S02]  /*12060*/  FSETP.GE.AND P5, PT, |R54|, 1.0029599666595458984, PT ;  /* 0x3f8060fe3600780b */ /* 0x000fc40003fa6200 */
[----:B------:R-:W-:Y:S01]  /*12070*/  FSEL R42, -R9, -0.026868773624300956726, P0 ;  /* 0xbcdc1be7092a7808 */ /* 0x000fe20000000100 */
[----:B------:R-:W-:Y:S01]  /*12080*/  FFMA R38, R37, R38, R40 ;  /* 0x0000002625267223 */ /* 0x000fe20000000028 */
[----:B------:R-:W-:Y:S02]  /*12090*/  FSEL R41, |R54|, R41, P5 ;  /* 0x0000002936297208 */ /* 0x000fe40002800200 */
[----:B------:R-:W-:Y:S02]  /*120a0*/  FSEL R48, R6, 8.4834944573231041431e-05, P5 ;  /* 0x38b1e96a06307808 */ /* 0x000fe40002800000 */
[----:B------:R-:W-:Y:S02]  /*120b0*/  FSEL R50, -R7, -0.00082130916416645050049, P5 ;  /* 0xba574d2007327808 */ /* 0x000fe40002800100 */
        /* <DEDUP_REMOVED lines=19> */
[----:B------:R-:W-:-:S02]  /*121f0*/  FFMA R50, R41, R52, R50 ;  /* 0x0000003429327223 */ /* 0x000fc40000000032 */
[----:B------:R-:W-:Y:S01]  /*12200*/  FFMA R37, R37, R42, R42 ;  /* 0x0000002a25257223 */ /* 0x000fe2000000002a */
[----:B------:R-:W-:Y:S01]  /*12210*/  FSEL R42, R11, -0.37612664699554443359, P5 ;  /* 0xbec093ac0b2a7808 */ /* 0x000fe20002800000 */
[----:B------:R-:W-:Y:S01]  /*12220*/  FFMA R48, R41, R50, R48 ;  /* 0x0000003229307223 */ /* 0x000fe20000000030 */
[----:B------:R-:W-:-:S03]  /*12230*/  FSEL R43, R12, 0.12837915122509002686, P5 ;  /* 0x3e0375d30c2b7808 */ /* 0x000fc60002800000 */
[----:B------:R-:W-:Y:S01]  /*12240*/  FFMA R42, R41, R48, R42 ;  /* 0x00000030292a7223 */ /* 0x000fe2000000002a */
[----:B------:R-:W-:-:S03]  /*12250*/  FSEL R46, R11, -0.37612664699554443359, P4 ;  /* 0xbec093ac0b2e7808 */ /* 0x000fc60002000000 */
[----:B------:R-:W-:Y:S01]  /*12260*/  FFMA R43, R41, R42, R43 ;  /* 0x0000002a292b7223 */ /* 0x000fe2000000002b */
[----:B------:R-:W-:Y:S01]  /*12270*/  F2FP.F16.E4M3.UNPACK_B R41, R0 ;  /* 0x00000000ff29723e */ /* 0x000fe200020006ff */
[----:B------:R-:W-:-:S04]  /*12280*/  FFMA R44, R39, R44, R46 ;  /* 0x0000002c272c7223 */ /* 0x000fc8000000002e */
[--C-:B------:R-:W-:Y:S02]  /*12290*/  HADD2.F32 R46, -RZ, R41.reuse.H0_H0 ;  /* 0x20000029ff2e7230 */ /* 0x100fe40000004100 */
[----:B------:R-:W-:Y:S02]  /*122a0*/  HADD2.F32 R48, -RZ, R41.H1_H1 ;  /* 0x30000029ff307230 */ /* 0x000fe40000004100 */
[----:B------:R-:W-:Y:S02]  /*122b0*/  FMUL R41, R2, R57 ;  /* 0x0000003902297220 */ /* 0x000fe40000400000 */
[----:B------:R-:W2:Y:S01]  /*122c0*/  LDL.LU R57, [R1+0x30] ;  /* 0x0000300001397983 */ /* 0x000ea20000300800 */
[----:B------:R-:W-:-:S05]  /*122d0*/  FSEL R38, R12, 0.12837915122509002686, P4 ;  /* 0x3e0375d30c267808 */ /* 0x000fca0002000000 */
[----:B------:R-:W-:Y:S01]  /*122e0*/  FFMA R38, R39, R44, R38 ;  /* 0x0000002c27267223 */ /* 0x000fe20000000026 */
[----:B------:R-:W-:Y:S01]  /*122f0*/  FSEL R39, -|R51|, R51, P4 ;  /* 0x0000003333277208 */ /* 0x000fe20002000300 */
[----:B------:R-:W1:Y:S04]  /*12300*/  @P0 MUFU.EX2 R40, R37 ;  /* 0x0000002500280308 */ /* 0x000e680000000800 */
[----:B------:R-:W-:Y:S01]  /*12310*/  FFMA R38, R38, R39, R39 ;  /* 0x0000002726267223 */ /* 0x000fe20000000027 */
[----:B------:R-:W-:-:S03]  /*12320*/  FSEL R44, -|R54|, R54, P5 ;  /* 0x00000036362c7208 */ /* 0x000fc60002800300 */
[----:B------:R-:W3:Y:S02]  /*12330*/  @P4 MUFU.EX2 R42, R38 ;  /* 0x00000026002a4308 */ /* 0x000ee40000000800 */
[----:B------:R-:W-:Y:S01]  /*12340*/  FFMA R39, R43, R44, R44 ;  /* 0x0000002c2b277223 */ /* 0x000fe2000000002c */
[----:B------:R-:W-:-:S05]  /*12350*/  F2FP.F16.E4M3.UNPACK_B R55, R0.H1 ;  /* 0x00000000ff37723e */ /* 0x000fca00030006ff */
[----:B------:R-:W4:Y:S01]  /*12360*/  @P5 MUFU.EX2 R47, R39 ;  /* 0x00000027002f5308 */ /* 0x000f220000000800 */
[----:B------:R-:W-:Y:S01]  /*12370*/  FMUL R43, R2, R56 ;  /* 0x00000038022b7220 */ /* 0x000fe20000400000 */
[----:B------:R-:W-:Y:S01]  /*12380*/  FFMA R41, R16, R46, R41 ;  /* 0x0000002e10297223 */ /* 0x000fe20000000029 */
[----:B------:R-:W-:Y:S01]  /*12390*/  FMUL R45, R2, R53 ;  /* 0x00000035022d7220 */ /* 0x000fe20000400000 */
[----:B-1----:R-:W-:Y:S01]  /*123a0*/  @P0 FADD R44, -R40, 1 ;  /* 0x3f800000282c0421 */ /* 0x002fe20000000100 */
[----:B------:R-:W-:Y:S02]  /*123b0*/  HADD2.F32 R50, -RZ, R55.H0_H0 ;  /* 0x20000037ff327230 */ /* 0x000fe40000004100 */
[----:B------:R-:W-:Y:S01]  /*123c0*/  FMUL R53, R41, 0.70710676908493041992 ;  /* 0x3f3504f329357820 */ /* 0x000fe20000400000 */
[----:B---3--:R-:W-:Y:S01]  /*123d0*/  @P4 FADD R46, -R42, 1 ;  /* 0x3f8000002a2e4421 */ /* 0x008fe20000000100 */
[----:B------:R-:W-:Y:S01]  /*123e0*/  FFMA R42, R16, R48, R43 ;  /* 0x00000030102a7223 */ /* 0x000fe2000000002b */
[----:B------:R-:W-:Y:S01]  /*123f0*/  @P0 LOP3.LUT R37, R44, 0x80000000, R49, 0xb8, !PT ;  /* 0x800000002c250812 */ /* 0x000fe200078eb831 */
[C---:B------:R-:W-:Y:S01]  /*12400*/  FMUL R43, R53.reuse, R53 ;  /* 0x00000035352b7220 */ /* 0x040fe20000400000 */
[----:B------:R-:W-:Y:S01]  /*12410*/  FSETP.GE.AND P0, PT, |R53|, 1.0029599666595458984, PT ;  /* 0x3f8060fe3500780b */ /* 0x000fe20003f06200 */
[----:B------:R-:W-:Y:S01]  /*12420*/  FMUL R59, R42, 0.70710676908493041992 ;  /* 0x3f3504f32a3b7820 */ /* 0x000fe20000400000 */
[----:B------:R-:W-:Y:S01]  /*12430*/  FFMA R40, R16, R50, R45 ;  /* 0x0000003210287223 */ /* 0x000fe2000000002d */
[----:B------:R-:W-:Y:S01]  /*12440*/  @P4 LOP3.LUT R38, R46, 0x80000000, R51, 0xb8, !PT ;  /* 0x800000002e264812 */ /* 0x000fe200078eb833 */
[----:B----4-:R-:W-:Y:S01]  /*12450*/  @P5 FADD R47, -R47, 1 ;  /* 0x3f8000002f2f5421 */ /* 0x010fe20000000100 */
[C---:B------:R-:W-:Y:S01]  /*12460*/  FMUL R45, R59.reuse, R59 ;  /* 0x0000003b3b2d7220 */ /* 0x040fe20000400000 */
[----:B------:R-:W-:Y:S01]  /*12470*/  FSETP.GE.AND P4, PT, |R59|, 1.0029599666595458984, PT ;  /* 0x3f8060fe3b00780b */ /* 0x000fe20003f86200 */
[----:B------:R-:W-:Y:S01]  /*12480*/  FMUL R61, R40, 0.70710676908493041992 ;  /* 0x3f3504f3283d7820 */ /* 0x000fe20000400000 */
[----:B------:R-:W-:-:S02]  /*12490*/  FSEL R43, |R53|, R43, P0 ;  /* 0x0000002b352b7208 */ /* 0x000fc40000000200 */
[C---:B------:R-:W-:Y:S02]  /*124a0*/  FSEL R44, R6.reuse, 8.4834944573231041431e-05, P0 ;  /* 0x38b1e96a062c7808 */ /* 0x040fe40000000000 */
        /* <DEDUP_REMOVED lines=46> */
[----:B------:R-:W-:-:S02]  /*12790*/  FFMA R49, R46, R43, R43 ;  /* 0x0000002b2e317223 */ /* 0x000fc4000000002b */
[----:B------:R-:W-:Y:S02]  /*127a0*/  FFMA R45, R51, R50, R45 ;  /* 0x00000032332d7223 */ /* 0x000fe4000000002d */
[----:B------:R-:W1:Y:S02]  /*127b0*/  @P4 MUFU.EX2 R46, R49 ;  /* 0x00000031002e4308 */ /* 0x000e640000000800 */
[----:B------:R-:W-:-:S06]  /*127c0*/  FFMA R51, R45, R48, R48 ;  /* 0x000000302d337223 */ /* 0x000fcc0000000030 */
[----:B------:R-:W3:Y:S01]  /*127d0*/  @P5 MUFU.EX2 R48, R51 ;  /* 0x0000003300305308 */ /* 0x000ee20000000800 */
[----:B------:R-:W-:-:S07]  /*127e0*/  F2FP.F16.E4M3.UNPACK_B R43, R5 ;  /* 0x00000005ff2b723e */ /* 0x000fce00020006ff */
[----:B------:R-:W4:Y:S01]  /*127f0*/  @P0 MUFU.EX2 R44, R47 ;  /* 0x0000002f002c0308 */ /* 0x000f220000000800 */
[----:B------:R-:W-:Y:S02]  /*12800*/  HADD2.F32 R55, -RZ, R55.H1_H1 ;  /* 0x30000037ff377230 */ /* 0x000fe40000004100 */
[----:B------:R-:W-:Y:S01]  /*12810*/  FMUL R17, R2, R17 ;  /* 0x0000001102117220 */ /* 0x000fe20000400000 */
[--C-:B------:R-:W-:Y:S02]  /*12820*/  HADD2.F32 R50, -RZ, R43.reuse.H0_H0 ;  /* 0x2000002bff327230 */ /* 0x100fe40000004100 */
[----:B-1----:R-:W-:Y:S01]  /*12830*/  @P4 FADD R46, -R46, 1 ;  /* 0x3f8000002e2e4421 */ /* 0x002fe20000000100 */
[----:B------:R-:W-:Y:S02]  /*12840*/  HADD2.F32 R52, -RZ, R43.H1_H1 ;  /* 0x3000002bff347230 */ /* 0x000fe40000004100 */
[----:B------:R-:W-:Y:S01]  /*12850*/  FMUL R43, R2, R228 ;  /* 0x000000e4022b7220 */ /* 0x000fe20000400000 */
[----:B---3--:R-:W-:Y:S01]  /*12860*/  @P5 FADD R48, -R48, 1 ;  /* 0x3f80000030305421 */ /* 0x008fe20000000100 */
[----:B------:R-:W-:-:S04]  /*12870*/  @P4 LOP3.LUT R49, R46, 0x80000000, R59, 0xb8, !PT ;  /* 0x800000002e314812 */ /* 0x000fc800078eb83b */
[----:B------:R-:W-:Y:S01]  /*12880*/  @P5 LOP3.LUT R51, R48, 0x80000000, R61, 0xb8, !PT ;  /* 0x8000000030335812 */ /* 0x000fe200078eb83d */
[----:B----4-:R-:W-:-:S05]  /*12890*/  @P0 FADD R44, -R44, 1 ;  /* 0x3f8000002c2c0421 */ /* 0x010fca0000000100 */
[----:B------:R-:W-:Y:S01]  /*128a0*/  @P0 LOP3.LUT R47, R44, 0x80000000, R53, 0xb8, !PT ;  /* 0x800000002c2f0812 */ /* 0x000fe200078eb835 */
[----:B------:R-:W-:Y:S01]  /*128b0*/  FMUL R18, R18, 0.5 ;  /* 0x3f00000012127820 */ /* 0x000fe20000400000 */
[----:B------:R-:W-:Y:S01]  /*128c0*/  FADD R19, R19, 1 ;  /* 0x3f80000013137421 */ /* 0x000fe20000000000 */
[----:B------:R-:W-:Y:S01]  /*128d0*/  FMUL R22, R22, 0.5 ;  /* 0x3f00000016167820 */ /* 0x000fe20000400000 */
[----:B------:R-:W-:Y:S01]  /*128e0*/  FADD R25, R25, 1 ;  /* 0x3f80000019197421 */ /* 0x000fe20000000000 */
[----:B------:R-:W-:Y:S01]  /*128f0*/  FMUL R30, R30, 0.5 ;  /* 0x3f0000001e1e7820 */ /* 0x000fe20000400000 */
[----:B------:R-:W-:Y:S01]  /*12900*/  FMUL R29, R29, 0.5 ;  /* 0x3f0000001d1d7820 */ /* 0x000fe20000400000 */
[----:B------:R-:W-:Y:S01]  /*12910*/  FMUL R34, R34, 0.5 ;  /* 0x3f00000022227820 */ /* 0x000fe20000400000 */
[----:B------:R-:W-:Y:S01]  /*12920*/  FMUL R35, R35, 0.5 ;  /* 0x3f00000023237820 */ /* 0x000fe20000400000 */
[----:B------:R-:W-:Y:S01]  /*12930*/  FMUL R41, R41, 0.5 ;  /* 0x3f00000029297820 */ /* 0x000fe20000400000 */
[----:B------:R-:W-:Y:S01]  /*12940*/  FMUL R23, R23, 0.5 ;  /* 0x3f00000017177820 */ /* 0x000fe20000400000 */
[----:B------:R-:W-:Y:S01]  /*12950*/  FMUL R24, R24, 0.5 ;  /* 0x3f00000018187820 */ /* 0x000fe20000400000 */
[----:B------:R-:W-:Y:S01]  /*12960*/  FADD R26, R26, 1 ;  /* 0x3f8000001a1a7421 */ /* 0x000fe20000000000 */
[----:B------:R-:W-:Y:S01]  /*12970*/  FADD R27, R27, 1 ;  /* 0x3f8000001b1b7421 */ /* 0x000fe20000000000 */
[----:B------:R-:W-:Y:S01]  /*12980*/  FMUL R28, R28, 0.5 ;  /* 0x3f0000001c1c7820 */ /* 0x000fe20000400000 */
[----:B------:R-:W-:Y:S01]  /*12990*/  FMUL R36, R36, 0.5 ;  /* 0x3f00000024247820 */ /* 0x000fe20000400000 */
[----:B------:R-:W-:Y:S01]  /*129a0*/  FADD R31, R31, 1 ;  /* 0x3f8000001f1f7421 */ /* 0x000fe20000000000 */
[----:B------:R-:W-:Y:S01]  /*129b0*/  FADD R37, R37, 1 ;  /* 0x3f80000025257421 */ /* 0x000fe20000000000 */
[----:B------:R-:W-:Y:S01]  /*129c0*/  FMUL R42, R42, 0.5 ;  /* 0x3f0000002a2a7820 */ /* 0x000fe20000400000 */
[----:B------:R-:W-:Y:S01]  /*129d0*/  FADD R49, R49, 1 ;  /* 0x3f80000031317421 */ /* 0x000fe20000000000 */
[----:B------:R-:W-:Y:S01]  /*129e0*/  FMUL R40, R40, 0.5 ;  /* 0x3f00000028287820 */ /* 0x000fe20000400000 */
[----:B------:R-:W-:Y:S01]  /*129f0*/  FADD R51, R51, 1 ;  /* 0x3f80000033337421 */ /* 0x000fe20000000000 */
[----:B------:R-:W-:Y:S01]  /*12a00*/  FMUL R23, R23, R26 ;  /* 0x0000001a17177220 */ /* 0x000fe20000400000 */
[----:B------:R-:W-:Y:S01]  /*12a10*/  FMUL R24, R24, R27 ;  /* 0x0000001b18187220 */ /* 0x000fe20000400000 */
[----:B------:R-:W-:Y:S01]  /*12a20*/  FMUL R28, R28, R31 ;  /* 0x0000001f1c1c7220 */ /* 0x000fe20000400000 */
[----:B------:R-:W-:Y:S01]  /*12a30*/  FMUL R36, R36, R37 ;  /* 0x0000002524247220 */ /* 0x000fe20000400000 */
[----:B------:R-:W-:Y:S01]  /*12a40*/  FMUL R42, R42, R49 ;  /* 0x000000312a2a7220 */ /* 0x000fe20000400000 */
[----:B------:R-:W-:Y:S01]  /*12a50*/  FMUL R51, R40, R51 ;  /* 0x0000003328337220 */ /* 0x000fe20000400000 */
[----:B------:R-:W-:Y:S01]  /*12a60*/  F2FP.SATFINITE.E4M3.F32.PACK_AB_MERGE_C R24, R24, R23, RZ ;  /* 0x000000171818723e */ /* 0x000fe200048070ff */
[----:B--2---:R-:W-:-:S04]  /*12a70*/  FMUL R45, R2, R57 ;  /* 0x00000039022d7220 */ /* 0x004fc80000400000 */
[C---:B------:R-:W-:Y:S01]  /*12a80*/  FFMA R58, R16.reuse, R55, R45 ;  /* 0x00000037103a7223 */ /* 0x040fe2000000002d */
[C---:B------:R-:W-:Y:S01]  /*12a90*/  FFMA R55, R16.reuse, R50, R17 ;  /* 0x0000003210377223 */ /* 0x040fe20000000011 */
[----:B------:R-:W-:Y:S02]  /*12aa0*/  FFMA R57, R16, R52, R43 ;  /* 0x0000003410397223 */ /* 0x000fe4000000002b */
[----:B------:R-:W-:Y:S01]  /*12ab0*/  FMUL R59, R58, 0.70710676908493041992 ;  /* 0x3f3504f33a3b7820 */ /* 0x000fe20000400000 */
[----:B------:R-:W-:Y:S01]  /*12ac0*/  FMUL R60, R55, 0.70710676908493041992 ;  /* 0x3f3504f3373c7820 */ /* 0x000fe20000400000 */
[----:B------:R-:W-:Y:S02]  /*12ad0*/  FMUL R62, R57, 0.70710676908493041992 ;  /* 0x3f3504f3393e7820 */ /* 0x000fe40000400000 */
[C---:B------:R-:W-:Y:S01]  /*12ae0*/  FMUL R43, R59.reuse, R59 ;  /* 0x0000003b3b2b7220 */ /* 0x040fe20000400000 */
[----:B------:R-:W-:Y:S01]  /*12af0*/  FSETP.GE.AND P5, PT, |R59|, 1.0029599666595458984, PT ;  /* 0x3f8060fe3b00780b */ /* 0x000fe20003fa6200 */
[C---:B------:R-:W-:Y:S01]  /*12b00*/  FMUL R17, R60.reuse, R60 ;  /* 0x0000003c3c117220 */ /* 0x040fe20000400000 */
[----:B------:R-:W-:-:S02]  /*12b10*/  FSETP.GE.AND P0, PT, |R60|, 1.0029599666595458984, PT ;  /* 0x3f8060fe3c00780b */ /* 0x000fc40003f06200 */
[----:B------:R-:W-:Y:S01]  /*12b20*/  FSEL R45, |R59|, R43, P5 ;  /* 0x0000002b3b2d7208 */ /* 0x000fe20002800200 */
[----:B------:R-:W-:Y:S01]  /*12b30*/  FMUL R43, R62, R62 ;  /* 0x0000003e3e2b7220 */ /* 0x000fe20000400000 */
[----:B------:R-:W-:Y:S02]  /*12b40*/  FSEL R48, R6, 8.4834944573231041431e-05, P5 ;  /* 0x38b1e96a06307808 */ /* 0x000fe40002800000 */
[----:B------:R-:W-:Y:S02]  /*12b50*/  FSEL R50, -R7, -0.00082130916416645050049, P5 ;  /* 0xba574d2007327808 */ /* 0x000fe40002800100 */
[----:B------:R-:W-:Y:S02]  /*12b60*/  FSETP.GE.AND P4, PT, |R62|, 1.0029599666595458984, PT ;  /* 0x3f8060fe3e00780b */ /* 0x000fe40003f86200 */
[----:B------:R-:W-:Y:S02]  /*12b70*/  FSEL R17, |R60|, R17, P0 ;  /* 0x000000113c117208 */ /* 0x000fe40000000200 */
[----:B------:R-:W-:-:S02]  /*12b80*/  FSEL R44, R6, 8.4834944573231041431e-05, P0 ;  /* 0x38b1e96a062c7808 */ /* 0x000fc40000000000 */
[----:B------:R-:W-:Y:S01]  /*12b90*/  FSEL R46, -R7, -0.00082130916416645050049, P0 ;  /* 0xba574d20072e7808 */ /* 0x000fe20000000100 */
[----:B------:R-:W-:Y:S01]  /*12ba0*/  FFMA R54, R45, R48, R50 ;  /* 0x000000302d367223 */ /* 0x000fe20000000032 */
[----:B------:R-:W-:Y:S02]  /*12bb0*/  FSEL R43, |R62|, R43, P4 ;  /* 0x0000002b3e2b7208 */ /* 0x000fe40002000200 */
[----:B------:R-:W-:Y:S01]  /*12bc0*/  FSEL R48, R6, 8.4834944573231041431e-05, P4 ;  /* 0x38b1e96a06307808 */ /* 0x000fe20002000000 */
[----:B------:R-:W-:Y:S01]  /*12bd0*/  FFMA R44, R17, R44, R46 ;  /* 0x0000002c112c7223 */ /* 0x000fe2000000002e */
[----:B------:R-:W-:Y:S02]  /*12be0*/  FSEL R50, -R7, -0.00082130916416645050049, P4 ;  /* 0xba574d2007327808 */ /* 0x000fe40002000100 */
[C---:B------:R-:W-:Y:S02]  /*12bf0*/  FSEL R56, R8.reuse, 0.0052134888246655464172, P5 ;  /* 0x3baad5ea08387808 */ /* 0x040fe40002800000 */
[C---:B------:R-:W-:Y:S01]  /*12c00*/  FSEL R46, R8.reuse, 0.0052134888246655464172, P0 ;  /* 0x3baad5ea082e7808 */ /* 0x040fe20000000000 */
[----:B------:R-:W-:Y:S01]  /*12c10*/  FFMA R48, R43, R48, R50 ;  /* 0x000000302b307223 */ /* 0x000fe20000000032 */
[----:B------:R-:W-:Y:S01]  /*12c20*/  FSEL R52, R8, 0.0052134888246655464172, P4 ;  /* 0x3baad5ea08347808 */ /* 0x000fe20002000000 */
[----:B------:R-:W-:Y:S01]  /*12c30*/  FFMA R54, R45, R54, R56 ;  /* 0x000000362d367223 */ /* 0x000fe20000000038 */
[----:B------:R-:W-:Y:S01]  /*12c40*/  FSEL R50, -R9, -0.026868773624300956726, P5 ;  /* 0xbcdc1be709327808 */ /* 0x000fe20002800100 */
        /* <DEDUP_REMOVED lines=8> */
[----:B------:R-:W-:-:S02]  /*12cd0*/  FFMA R54, R45, R54, R56 ;  /* 0x000000362d367223 */ /* 0x000fc40000000038 */
[----:B------:R-:W-:Y:S01]  /*12ce0*/  FFMA R44, R17, R44, R48 ;  /* 0x0000002c112c7223 */ /* 0x000fe20000000030 */
[C---:B------:R-:W-:Y:S01]  /*12cf0*/  FSEL R48, R12.reuse, 0.12837915122509002686, P5 ;  /* 0x3e0375d30c307808 */ /* 0x040fe20002800000 */
[----:B------:R-:W-:Y:S01]  /*12d00*/  FFMA R54, R45, R54, R46 ;  /* 0x000000362d367223 */ /* 0x000fe2000000002e */
[----:B------:R-:W-:Y:S02]  /*12d10*/  FSEL R50, -R9, -0.026868773624300956726, P4 ;  /* 0xbcdc1be709327808 */ /* 0x000fe40002000100 */
[----:B------:R-:W-:Y:S01]  /*12d20*/  FSEL R46, R11, -0.37612664699554443359, P0 ;  /* 0xbec093ac0b2e7808 */ /* 0x000fe20000000000 */
[----:B------:R-:W-:Y:S01]  /*12d30*/  FFMA R54, R45, R54, R48 ;  /* 0x000000362d367223 */ /* 0x000fe20000000030 */
[----:B------:R-:W-:Y:S01]  /*12d40*/  FSEL R48, R12, 0.12837915122509002686, P0 ;  /* 0x3e0375d30c307808 */ /* 0x000fe20000000000 */
[----:B------:R-:W-:Y:S01]  /*12d50*/  FFMA R50, R43, R52, R50 ;  /* 0x000000342b327223 */ /* 0x000fe20000000032 */
[----:B------:R-:W-:Y:S01]  /*12d60*/  FSEL R52, R10, 0.11284004896879196167, P4 ;  /* 0x3de718af0a347808 */ /* 0x000fe20002000000 */
[----:B------:R-:W-:Y:S01]  /*12d70*/  FFMA R44, R17, R44, R46 ;  /* 0x0000002c112c7223 */ /* 0x000fe2000000002e */
[----:B------:R-:W-:-:S03]  /*12d80*/  FSEL R46, R11, -0.37612664699554443359, P4 ;  /* 0xbec093ac0b2e7808 */ /* 0x000fc60002000000 */
[----:B------:R-:W-:Y:S01]  /*12d90*/  FFMA R44, R17, R44, R48 ;  /* 0x0000002c112c7223 */ /* 0x000fe20000000030 */
[C---:B------:R-:W-:Y:S01]  /*12da0*/  FFMA R50, R43.reuse, R50, R52 ;  /* 0x000000322b327223 */ /* 0x040fe20000000034 */
[----:B------:R-:W-:Y:S02]  /*12db0*/  FSEL R17, -|R60|, R60, P0 ;  /* 0x0000003c3c117208 */ /* 0x000fe40000000300 */
[----:B------:R-:W-:Y:S01]  /*12dc0*/  FSEL R45, R12, 0.12837915122509002686, P4 ;  /* 0x3e0375d30c2d7808 */ /* 0x000fe20002000000 */
[----:B------:R-:W-:Y:S02]  /*12dd0*/  FFMA R46, R43, R50, R46 ;  /* 0x000000322b2e7223 */ /* 0x000fe4000000002e */
[----:B------:R-:W-:Y:S01]  /*12de0*/  FFMA R17, R44, R17, R17 ;  /* 0x000000112c117223 */ /* 0x000fe20000000011 */
[----:B------:R-:W-:Y:S01]  /*12df0*/  FSEL R53, -|R59|, R59, P5 ;  /* 0x0000003b3b357208 */ /* 0x000fe20002800300 */
[----:B------:R-:W-:Y:S01]  /*12e00*/  FFMA R45, R43, R46, R45 ;  /* 0x0000002e2b2d7223 */ /* 0x000fe2000000002d */
[----:B------:R-:W-:Y:S01]  /*12e10*/  FSEL R44, -|R62|, R62, P4 ;  /* 0x0000003e3e2c7208 */ /* 0x000fe20002000300 */
[----:B------:R-:W1:Y:S02]  /*12e20*/  @P0 MUFU.EX2 R43, R17 ;  /* 0x00000011002b0308 */ /* 0x000e640000000800 */
[----:B------:R-:W-:-:S02]  /*12e30*/  FFMA R53, R54, R53, R53 ;  /* 0x0000003536357223 */ /* 0x000fc40000000035 */
[----:B------:R-:W-:-:S04]  /*12e40*/  FFMA R44, R45, R44, R44 ;  /* 0x0000002c2d2c7223 */ /* 0x000fc8000000002c */
[----:B------:R-:W2:Y:S08]  /*12e50*/  @P5 MUFU.EX2 R48, R53 ;  /* 0x0000003500305308 */ /* 0x000eb00000000800 */
[----:B------:R-:W3:Y:S01]  /*12e60*/  @P4 MUFU.EX2 R45, R44 ;  /* 0x0000002c002d4308 */ /* 0x000ee20000000800 */
[----:B-1----:R-:W-:-:S05]  /*12e70*/  @P0 FADD R43, -R43, 1 ;  /* 0x3f8000002b2b0421 */ /* 0x002fca0000000100 */
[----:B------:R-:W-:Y:S01]  /*12e80*/  @P0 LOP3.LUT R17, R43, 0x80000000, R60, 0xb8, !PT ;  /* 0x800000002b110812 */ /* 0x000fe200078eb83c */
[----:B------:R-:W-:Y:S01]  /*12e90*/  FMUL R43, R18, R19 ;  /* 0x00000013122b7220 */ /* 0x000fe20000400000 */
[----:B------:R-:W-:Y:S01]  /*12ea0*/  FADD R19, R32, 1 ;  /* 0x3f80000020137421 */ /* 0x000fe20000000000 */
[----:B--2---:R-:W-:Y:S01]  /*12eb0*/  @P5 FADD R48, -R48, 1 ;  /* 0x3f80000030305421 */ /* 0x004fe20000000100 */
[----:B------:R-:W-:Y:S01]  /*12ec0*/  FADD R18, R33, 1 ;  /* 0x3f80000021127421 */ /* 0x000fe20000000000 */
[----:B------:R-:W-:Y:S01]  /*12ed0*/  FMUL R46, R22, R25 ;  /* 0x00000019162e7220 */ /* 0x000fe20000400000 */
[----:B------:R-:W-:Y:S01]  /*12ee0*/  FMUL R25, R30, R19 ;  /* 0x000000131e197220 */ /* 0x000fe20000400000 */
[----:B---3--:R-:W-:Y:S01]  /*12ef0*/  @P4 FADD R45, -R45, 1 ;  /* 0x3f8000002d2d4421 */ /* 0x008fe20000000100 */
[----:B------:R-:W-:Y:S01]  /*12f00*/  FMUL R29, R29, R18 ;  /* 0x000000121d1d7220 */ /* 0x000fe20000400000 */
[----:B------:R-:W-:Y:S01]  /*12f10*/  @P5 LOP3.LUT R53, R48, 0x80000000, R59, 0xb8, !PT ;  /* 0x8000000030355812 */ /* 0x000fe200078eb83b */
[----:B------:R-:W-:Y:S01]  /*12f20*/  FADD R19, R38, 1 ;  /* 0x3f80000026137421 */ /* 0x000fe20000000000 */
[----:B------:R-:W-:Y:S01]  /*12f30*/  FADD R18, R39, 1 ;  /* 0x3f80000027127421 */ /* 0x000fe20000000000 */
[----:B------:R-:W-:Y:S01]  /*12f40*/  @P4 LOP3.LUT R44, R45, 0x80000000, R62, 0xb8, !PT ;  /* 0x800000002d2c4812 */ /* 0x000fe200078eb83e */
[----:B------:R-:W-:Y:S01]  /*12f50*/  FADD R22, R47, 1 ;  /* 0x3f8000002f167421 */ /* 0x000fe20000000000 */
[----:B------:R-:W-:Y:S01]  /*12f60*/  FMUL R34, R34, R19 ;  /* 0x0000001322227220 */ /* 0x000fe20000400000 */
[----:B------:R-:W-:Y:S01]  /*12f70*/  FMUL R35, R35, R18 ;  /* 0x0000001223237220 */ /* 0x000fe20000400000 */
[----:B------:R-:W-:Y:S01]  /*12f80*/  FMUL R18, R55, 0.5 ;  /* 0x3f00000037127820 */ /* 0x000fe20000400000 */
[----:B------:R-:W-:Y:S01]  /*12f90*/  FMUL R41, R41, R22 ;  /* 0x0000001629297220 */ /* 0x000fe20000400000 */
[----:B------:R-:W-:Y:S01]  /*12fa0*/  FMUL R22, R58, 0.5 ;  /* 0x3f0000003a167820 */ /* 0x000fe20000400000 */
[----:B------:R-:W-:Y:S01]  /*12fb0*/  FMUL R19, R57, 0.5 ;  /* 0x3f00000039137820 */ /* 0x000fe20000400000 */
[----:B------:R-:W-:Y:S01]  /*12fc0*/  FADD R53, R53, 1 ;  /* 0x3f80000035357421 */ /* 0x000fe20000000000 */
[----:B------:R-:W-:Y:S01]  /*12fd0*/  FADD R17, R17, 1 ;  /* 0x3f80000011117421 */ /* 0x000fe20000000000 */
[----:B------:R-:W-:-:S02]  /*12fe0*/  FADD R44, R44, 1 ;  /* 0x3f8000002c2c7421 */ /* 0x000fc40000000000 */
[----:B------:R-:W-:Y:S01]  /*12ff0*/  FMUL R22, R53, R22 ;  /* 0x0000001635167220 */ /* 0x000fe20000400000 */
[----:B------:R-:W-:Y:S01]  /*13000*/  FMUL R17, R18, R17 ;  /* 0x0000001112117220 */ /* 0x000fe20000400000 */
[----:B------:R-:W-:Y:S01]  /*13010*/  FMUL R44, R19, R44 ;  /* 0x0000002c132c7220 */ /* 0x000fe20000400000 */
[----:B------:R-:W-:Y:S02]  /*13020*/  F2FP.SATFINITE.E4M3.F32.PACK_AB_MERGE_C R46, R46, R43, RZ ;  /* 0x0000002b2e2e723e */ /* 0x000fe400048070ff */
[----:B------:R-:W-:Y:S02]  /*13030*/  F2FP.SATFINITE.E4M3.F32.PACK_AB_MERGE_C R28, R25, R28, RZ ;  /* 0x0000001c191c723e */ /* 0x000fe400048070ff */
[----:B------:R-:W-:Y:S02]  /*13040*/  F2FP.SATFINITE.E4M3.F32.PACK_AB_MERGE_C R36, R36, R29, RZ ;  /* 0x0000001d2424723e */ /* 0x000fe400048070ff */
[----:B------:R-:W-:Y:S02]  /*13050*/  F2FP.SATFINITE.E4M3.F32.PACK_AB_MERGE_C R34, R35, R34, RZ ;  /* 0x000000222322723e */ /* 0x000fe400048070ff */
[----:B------:R-:W-:-:S02]  /*13060*/  F2FP.SATFINITE.E4M3.F32.PACK_AB_MERGE_C R42, R42, R41, RZ ;  /* 0x000000292a2a723e */ /* 0x000fc400048070ff */
[----:B------:R-:W-:Y:S02]  /*13070*/  F2FP.SATFINITE.E4M3.F32.PACK_AB_MERGE_C R22, R22, R51, RZ ;  /* 0x000000331616723e */ /* 0x000fe400048070ff */
[----:B------:R-:W-:Y:S01]  /*13080*/  F2FP.SATFINITE.E4M3.F32.PACK_AB_MERGE_C R44, R44, R17, RZ ;  /* 0x000000112c2c723e */ /* 0x000fe200048070ff */
[----:B------:R-:W-:Y:S06]  /*13090*/  @P1 BRA `(.L_x_114) ;  /* 0x0000000000041947 */ /* 0x000fec0003800000 */
[----:B------:R-:W-:-:S04]  /*130a0*/  DEPBAR.LE SB0, 0x1 ;  /* 0x000080400000791a */ /* 0x000fc80000000000 */
.L_x_114:
        /* <DEDUP_REMOVED lines=27> */
.L_x_116:
[----:B------:R-:W-:Y:S05]  /*13260*/  BSYNC B0 ;  /* 0x0000000000007941 */ /* 0x000fea0003800000 */
.L_x_115:
[----:B------:R-:W-:Y:S04]  /*13270*/  BSSY B0, `(.L_x_117) ;  /* 0x000003c000007945 */ /* 0x000fe80003800000 */
[----:B------:R-:W-:Y:S05]  /*13280*/  @P3 BRA `(.L_x_118) ;  /* 0x0000000000e83947 */ /* 0x000fea0003800000 */
[----:B------:R-:W-:-:S04]  /*13290*/  MOV R17, UR56 ;  /* 0x0000003800117c02 */ /* 0x000fc80008000f00 */
[----:B------:R-:W-:-:S13]  /*132a0*/  ISETP.NE.AND P4, PT, R17, 0x3, PT ;  /* 0x000000031100780c */ /* 0x000fda0003f85270 */
[----:B------:R-:W-:Y:S05]  /*132b0*/  @!P4 BRA `(.L_x_119) ;  /* 0x000000000004c947 */ /* 0x000fea0003800000 */
[----:B------:R-:W-:Y:S01]  /*132c0*/  BPT.TRAP 0x1 ;  /* 0x000000040000795c */ /* 0x000fe20000300000 */
.L_x_119:
[----:B------:R-:W2:Y:S04]  /*132d0*/  LDL R18, [R1+0xb8] ;  /* 0x0000b80001127983 */ /* 0x000ea80000100800 */
[----:B------:R-:W3:Y:S01]  /*132e0*/  LDL R17, [R1+0xb4] ;  /* 0x0000b40001117983 */ /* 0x000ee20000100800 */
[----:B------:R-:W-:Y:S01]  /*132f0*/  BSSY B1, `(.L_x_120) ;  /* 0x0000005000017945 */ /* 0x000fe20003800000 */
[----:B--2---:R-:W-:Y:S02]  /*13300*/  SHF.L.U32 R18, R18, 0x1f, RZ ;  /* 0x0000001f12127819 */ /* 0x004fe400000006ff */
[----:B---3--:R-:W-:-:S04]  /*13310*/  LEA R17, R17, UR44, 0x3 ;  /* 0x0000002c11117c11 */ /* 0x008fc8000f8e18ff */
[----:B------:R-:W1:Y:S02]  /*13320*/  SYNCS.PHASECHK.TRANS64.TRYWAIT P0, [R17+URZ+0x80], R18 ;  /* 0x00008012110075a7 */ /* 0x000e64000800017f */
[----:B-1----:R-:W-:Y:S05]  /*13330*/  @!P0 BRA `(.L_x_121) ;  /* 0x0000008000988947 */ /* 0x002fea0003800000 */
.L_x_248:
[----:B------:R-:W-:Y:S05]  /*13340*/  BSYNC B1 ;  /* 0x0000000000017941 */ /* 0x000fea0003800000 */
.L_x_120:
        /* <DEDUP_REMOVED lines=18> */
.L_x_123:
[----:B------:R-:W-:Y:S05]  /*13470*/  BSYNC B1 ;  /* 0x0000000000017941 */ /* 0x000fea0003800000 */
.L_x_122:
        /* <DEDUP_REMOVED lines=8> */
.L_x_124:
[----:B------:R-:W3:Y:S04]  /*13500*/  LDL.LU R19, [R1+0xb4] ;  /* 0x0000b40001137983 */ /* 0x000ee80000300800 */
[----:B------:R-:W4:Y:S01]  /*13510*/  LDL.LU R22, [R1+0xb8] ;  /* 0x0000b80001167983 */ /* 0x000f220000300800 */
[C---:B-1----:R-:W-:Y:S02]  /*13520*/  LEA R17, R20.reuse, UR44, 0x3 ;  /* 0x0000002c14117c11 */ /* 0x042fe4000f8e18ff */
[----:B------:R-:W-:Y:S01]  /*13530*/  IADD3 R20, R20, 0x1, RZ ;  /* 0x0000000114147810 */ /* 0x000fe20007ffe0ff */
[----:B------:R-:W1:Y:S01]  /*13540*/  S2R R18, SR_CgaCtaId ;  /* 0x0000000000127919 */ /* 0x000e620000008800 */
[----:B------:R-:W-:Y:S02]  /*13550*/  IADD3 R17, R17, 0xa0, RZ ;  /* 0x000000a011117810 */ /* 0x000fe40007ffe0ff */
[----:B------:R-:W-:-:S04]  /*13560*/  ISETP.NE.AND P0, PT, R20, 0x4, PT ;  /* 0x000000041400780c */ /* 0x000fc80003f05270 */
[----:B------:R-:W-:Y:S02]  /*13570*/  SEL R20, R20, RZ, P0 ;  /* 0x000000ff14147207 */ /* 0x000fe40000000000 */
[----:B-1----:R-:W-:Y:S02]  /*13580*/  PRMT R17, R18, 0x654, R17 ;  /* 0x0000065412117816 */ /* 0x002fe40000000011 */
[----:B------:R-:W-:Y:S02]  /*13590*/  SEL R18, RZ, 0x1, P0 ;  /* 0x00000001ff127807 */ /* 0x000fe40000000000 */
[----:B--2---:R3:W-:Y:S02]  /*135a0*/  SYNCS.ARRIVE.TRANS64.RED.A1T0 RZ, [R17+URZ], RZ ;  /* 0x000000ff11ff79a7 */ /* 0x0047e4000810043f */
[----:B------:R-:W-:Y:S02]  /*135b0*/  LOP3.LUT R21, R21, R18, RZ, 0x3c, !PT ;  /* 0x0000001215157212 */ /* 0x000fe400078e3cff */
[----:B---3--:R-:W-:-:S04]  /*135c0*/  IADD3 R17, R19, 0x1, RZ ;  /* 0x0000000113117810 */ /* 0x008fc80007ffe0ff */
[----:B------:R-:W-:-:S04]  /*135d0*/  ISETP.NE.AND P4, PT, R17, 0x4, PT ;  /* 0x000000041100780c */ /* 0x000fc80003f85270 */
[----:B------:R-:W-:Y:S02]  /*135e0*/  SEL R19, RZ, 0x1, P4 ;  /* 0x00000001ff137807 */ /* 0x000fe40002000000 */
[----:B------:R-:W-:Y:S02]  /*135f0*/  SEL R17, R17, RZ, P4 ;  /* 0x000000ff11117207 */ /* 0x000fe40002000000 */
[----:B----4-:R-:W-:-:S03]  /*13600*/  LOP3.LUT R22, R22, R19, RZ, 0x3c, !PT ;  /* 0x0000001316167212 */ /* 0x010fc600078e3cff */
[----:B------:R1:W-:Y:S04]  /*13610*/  STL [R1+0xb4], R17 ;  /* 0x0000b41101007387 */ /* 0x0003e80000100800 */
[----:B------:R1:W-:Y:S02]  /*13620*/  STL [R1+0xb8], R22 ;  /* 0x0000b81601007387 */ /* 0x0003e40000100800 */
.L_x_118:
[----:B------:R-:W-:Y:S05]  /*13630*/  BSYNC B0 ;  /* 0x0000000000007941 */ /* 0x000fea0003800000 */
.L_x_117:
[----:B-1----:R-:W2:Y:S04]  /*13640*/  LDL.LU R17, [R1+0x3c] ;  /* 0x00003c0001117983 */ /* 0x002ea80000300800 */
[----:B------:R-:W3:Y:S04]  /*13650*/  LDL.LU R31, [R1+0x40] ;  /* 0x00004000011f7983 */ /* 0x000ee80000300800 */
[----:B------:R-:W4:Y:S04]  /*13660*/  LDL.LU R30, [R1+0x44] ;  /* 0x00004400011e7983 */ /* 0x000f280000300800 */
[----:B------:R-:W5:Y:S01]  /*13670*/  LDL.LU R29, [R1+0x48] ;  /* 0x00004800011d7983 */ /* 0x000f620000300800 */
[----:B------:R-:W-:-:S03]  /*13680*/  F2FP.F16.E4M3.UNPACK_B R25, R5.H1 ;  /* 0x00000005ff19723e */ /* 0x000fc600030006ff */
[----:B------:R-:W3:Y:S02]  /*13690*/  LDL.LU R44, [R1+0x4c] ;  /* 0x00004c00012c7983 */ /* 0x000ee40000300800 */
[----:B------:R-:W-:Y:S02]  /*136a0*/  HADD2.F32 R18, -RZ, R25.H0_H0 ;  /* 0x20000019ff127230 */ /* 0x000fe40000004100 */
[----:B------:R-:W3:Y:S04]  /*136b0*/  LDL.LU R40, [R1+0x50] ;  /* 0x0000500001287983 */ /* 0x000ee80000300800 */
[----:B------:R-:W3:Y:S04]  /*136c0*/  LDL.LU R38, [R1+0x54] ;  /* 0x0000540001267983 */ /* 0x000ee80000300800 */
[----:B------:R-:W3:Y:S04]  /*136d0*/  LDL.LU R51, [R1+0x58] ;  /* 0x0000580001337983 */ /* 0x000ee80000300800 */
[----:B------:R-:W3:Y:S04]  /*136e0*/  LDL.LU R50, [R1+0x5c] ;  /* 0x00005c0001327983 */ /* 0x000ee80000300800 */
[----:B------:R-:W3:Y:S01]  /*136f0*/  LDL.LU R48, [R1+0x60] ;  /* 0x0000600001307983 */ /* 0x000ee20000300800 */
[----:B------:R-:W-:-:S03]  /*13700*/  F2FP.F16.E4M3.UNPACK_B R42, R3 ;  /* 0x00000003ff2a723e */ /* 0x000fc600020006ff */
[----:B------:R-:W3:Y:S04]  /*13710*/  LDL.LU R54, [R1+0x64] ;  /* 0x0000640001367983 */ /* 0x000ee80000300800 */
[----:B------:R-:W3:Y:S01]  /*13720*/  LDL.LU R52, [R1+0x68] ;  /* 0x0000680001347983 */ /* 0x000ee20000300800 */
[----:B--2---:R-:W-:-:S04]  /*13730*/  FMUL R17, R2, R17 ;  /* 0x0000001102117220 */ /* 0x004fc80000400000 */
[----:B------:R-:W-:-:S04]  /*13740*/  FFMA R17, R16, R18, R17 ;  /* 0x0000001210117223 */ /* 0x000fc80000000011 */
[----:B------:R-:W-:-:S04]  /*13750*/  FMUL R27, R17, 0.70710676908493041992 ;  /* 0x3f3504f3111b7820 */ /* 0x000fc80000400000 */
        /* <DEDUP_REMOVED lines=19> */
[----:B-----5:R-:W-:Y:S01]  /*13890*/  FMUL R25, R2, R29 ;  /* 0x0000001d02197220 */ /* 0x020fe20000400000 */
[----:B------:R-:W-:Y:S01]  /*138a0*/  FFMA R18, R18, R23, R23 ;  /* 0x0000001712127223 */ /* 0x000fe20000000017 */
[----:B----4-:R-:W-:Y:S01]  /*138b0*/  FMUL R23, R2, R30 ;  /* 0x0000001e02177220 */ /* 0x010fe20000400000 */
[--C-:B------:R-:W-:Y:S02]  /*138c0*/  HADD2.F32 R26, -RZ, R19.reuse.H0_H0 ;  /* 0x20000013ff1a7230 */ /* 0x100fe40000004100 */
[----:B------:R-:W1:Y:S01]  /*138d0*/  @P0 MUFU.EX2 R24, R18 ;  /* 0x0000001200180308 */ /* 0x000e620000000800 */
[----:B------:R-:W-:-:S02]  /*138e0*/  HADD2.F32 R28, -RZ, R19.H1_H1 ;  /* 0x30000013ff1c7230 */ /* 0x000fc40000004100 */
[----:B---3--:R-:W-:-:S04]  /*138f0*/  FMUL R19, R2, R31 ;  /* 0x0000001f02137220 */ /* 0x008fc80000400000 */
[C---:B------:R-:W-:Y:S01]  /*13900*/  FFMA R19, R16.reuse, R22, R19 ;  /* 0x0000001610137223 */ /* 0x040fe20000000013 */
[----:B------:R-:W-:-:S03]  /*13910*/  FFMA R22, R16, R26, R23 ;  /* 0x0000001a10167223 */ /* 0x000fc60000000017 */
[----:B------:R-:W-:Y:S01]  /*13920*/  FMUL R41, R19, 0.70710676908493041992 ;  /* 0x3f3504f313297820 */ /* 0x000fe20000400000 */
[----:B------:R-:W-:Y:S01]  /*13930*/  FMUL R43, R22, 0.70710676908493041992 ;  /* 0x3f3504f3162b7820 */ /* 0x000fe20000400000 */
[----:B-1----:R-:W-:Y:S01]  /*13940*/  @P0 FADD R24, -R24, 1 ;  /* 0x3f80000018180421 */ /* 0x002fe20000000100 */
[----:B------:R-:W-:-:S04]  /*13950*/  FFMA R23, R16, R28, R25 ;  /* 0x0000001c10177223 */ /* 0x000fc80000000019 */
[----:B------:R-:W-:Y:S01]  /*13960*/  @P0 LOP3.LUT R18, R24, 0x80000000, R27, 0xb8, !PT ;  /* 0x8000000018120812 */ /* 0x000fe200078eb81b */
[C---:B------:R-:W-:Y:S01]  /*13970*/  FMUL R24, R41.reuse, R41 ;  /* 0x0000002929187220 */ /* 0x040fe20000400000 */
[----:B------:R-:W-:Y:S01]  /*13980*/  FSETP.GE.AND P0, PT, |R41|, 1.0029599666595458984, PT ;  /* 0x3f8060fe2900780b */ /* 0x000fe20003f06200 */
[C---:B------:R-:W-:Y:S01]  /*13990*/  FMUL R26, R43.reuse, R43 ;  /* 0x0000002b2b1a7220 */ /* 0x040fe20000400000 */
[----:B------:R-:W-:Y:S01]  /*139a0*/  FSETP.GE.AND P4, PT, |R43|, 1.0029599666595458984, PT ;  /* 0x3f8060fe2b00780b */ /* 0x000fe20003f86200 */
[----:B------:R-:W-:Y:S01]  /*139b0*/  FMUL R34, R23, 0.70710676908493041992 ;  /* 0x3f3504f317227820 */ /* 0x000fe20000400000 */
[----:B------:R-:W-:Y:S02]  /*139c0*/  FSEL R24, |R41|, R24, P0 ;  /* 0x0000001829187208 */ /* 0x000fe40000000200 */
[----:B------:R-:W-:Y:S02]  /*139d0*/  FSEL R25, R6, 8.4834944573231041431e-05, P0 ;  /* 0x38b1e96a06197808 */ /* 0x000fe40000000000 */
[----:B------:R-:W-:Y:S01]  /*139e0*/  FSEL R27, -R7, -0.00082130916416645050049, P0 ;  /* 0xba574d20071b7808 */ /* 0x000fe20000000100 */
[----:B------:R-:W-:Y:S01]  /*139f0*/  FMUL R28, R34, R34 ;  /* 0x00000022221c7220 */ /* 0x000fe20000400000 */
[----:B------:R-:W-:-:S02]  /*13a00*/  FSEL R26, |R43|, R26, P4 ;  /* 0x0000001a2b1a7208 */ /* 0x000fc40002000200 */
[----:B------:R-:W-:Y:S01]  /*13a10*/  FSEL R29, R6, 8.4834944573231041431e-05, P4 ;  /* 0x38b1e96a061d7808 */ /* 0x000fe20002000000 */
[----:B------:R-:W-:Y:S01]  /*13a20*/  FFMA R25, R24, R25, R27 ;  /* 0x0000001918197223 */ /* 0x000fe2000000001b */
[C---:B------:R-:W-:Y:S02]  /*13a30*/  FSEL R31, -R7.reuse, -0.00082130916416645050049, P4 ;  /* 0xba574d20071f7808 */ /* 0x040fe40002000100 */
[----:B------:R-:W-:Y:S02]  /*13a40*/  FSETP.GE.AND P5, PT, |R34|, 1.0029599666595458984, PT ;  /* 0x3f8060fe2200780b */ /* 0x000fe40003fa6200 */
[----:B------:R-:W-:Y:S01]  /*13a50*/  FSEL R27, R8, 0.0052134888246655464172, P0 ;  /* 0x3baad5ea081b7808 */ /* 0x000fe20000000000 */
[----:B------:R-:W-:Y:S01]  /*13a60*/  FFMA R31, R26, R29, R31 ;  /* 0x0000001d1a1f7223 */ /* 0x000fe2000000001f */
[----:B------:R-:W-:Y:S02]  /*13a70*/  FSEL R30, |R34|, R28, P5 ;  /* 0x0000001c221e7208 */ /* 0x000fe40002800200 */
[----:B------:R-:W-:Y:S01]  /*13a80*/  FSEL R35, R6, 8.4834944573231041431e-05, P5 ;  /* 0x38b1e96a06237808 */ /* 0x000fe20002800000 */
[----:B------:R-:W-:Y:S01]  /*13a90*/  FFMA R25, R24, R25, R27 ;  /* 0x0000001918197223 */ /* 0x000fe2000000001b */
[----:B------:R-:W-:-:S02]  /*13aa0*/  FSEL R37, -R7, -0.00082130916416645050049, P5 ;  /* 0xba574d2007257808 */ /* 0x000fc40002800100 */
[----:B------:R-:W-:Y:S02]  /*13ab0*/  FSEL R33, R8, 0.0052134888246655464172, P4 ;  /* 0x3baad5ea08217808 */ /* 0x000fe40002000000 */
[C---:B------:R-:W-:Y:S01]  /*13ac0*/  FSEL R29, -R9.reuse, -0.026868773624300956726, P0 ;  /* 0xbcdc1be7091d7808 */ /* 0x040fe20000000100 */
[----:B------:R-:W-:Y:S01]  /*13ad0*/  FFMA R35, R30, R35, R37 ;  /* 0x000000231e237223 */ /* 0x000fe20000000025 */
[----:B------:R-:W-:Y:S01]  /*13ae0*/  FSEL R39, R8, 0.0052134888246655464172, P5 ;  /* 0x3baad5ea08277808 */ /* 0x000fe20002800000 */
[----:B------:R-:W-:Y:S01]  /*13af0*/  FFMA R31, R26, R31, R33 ;  /* 0x0000001f1a1f7223 */ /* 0x000fe20000000021 */
[----:B------:R-:W-:Y:S01]  /*13b00*/  FSEL R27, R10, 0.11284004896879196167, P0 ;  /* 0x3de718af0a1b7808 */ /* 0x000fe20000000000 */
        /* <DEDUP_REMOVED lines=20> */
[----:B------:R-:W-:Y:S02]  /*13c50*/  FSEL R26, -|R43|, R43, P4 ;  /* 0x0000002b2b1a7208 */ /* 0x000fe40002000300 */
[----:B------:R-:W-:Y:S01]  /*13c60*/  FSEL R29, -|R41|, R41, P0 ;  /* 0x00000029291d7208 */ /* 0x000fe20000000300 */
[----:B------:R-:W-:Y:S01]  /*13c70*/  FFMA R27, R30, R35, R27 ;  /* 0x000000231e1b7223 */ /* 0x000fe2000000001b */
[----:B------:R-:W-:Y:S01]  /*13c80*/  FSEL R32, R12, 0.12837915122509002686, P5 ;  /* 0x3e0375d30c207808 */ /* 0x000fe20002800000 */
[----:B------:R-:W-:Y:S01]  /*13c90*/  FFMA R25, R25, R26, R26 ;  /* 0x0000001a19197223 */ /* 0x000fe2000000001a */
[----:B------:R-:W-:Y:S01]  /*13ca0*/  FSEL R26, -|R34|, R34, P5 ;  /* 0x00000022221a7208 */ /* 0x000fe20002800300 */
[----:B------:R-:W-:Y:S02]  /*13cb0*/  FFMA R24, R24, R29, R29 ;  /* 0x0000001d18187223 */ /* 0x000fe4000000001d */
[----:B------:R-:W-:-:S02]  /*13cc0*/  FFMA R27, R30, R27, R32 ;  /* 0x0000001b1e1b7223 */ /* 0x000fc40000000020 */
[----:B------:R-:W1:Y:S02]  /*13cd0*/  @P0 MUFU.EX2 R28, R24 ;  /* 0x00000018001c0308 */ /* 0x000e640000000800 */
[----:B------:R-:W-:Y:S01]  /*13ce0*/  FFMA R26, R27, R26, R26 ;  /* 0x0000001a1b1a7223 */ /* 0x000fe2000000001a */
[----:B------:R-:W-:-:S05]  /*13cf0*/  F2FP.F16.E4M3.UNPACK_B R27, R4.H1 ;  /* 0x00000004ff1b723e */ /* 0x000fca00030006ff */
[----:B------:R-:W2:Y:S01]  /*13d00*/  @P4 MUFU.EX2 R32, R25 ;  /* 0x0000001900204308 */ /* 0x000ea20000000800 */
[--C-:B------:R-:W-:Y:S02]  /*13d10*/  HADD2.F32 R35, -RZ, R27.reuse.H0_H0 ;  /* 0x2000001bff237230 */ /* 0x100fe40000004100 */
[----:B------:R-:W-:-:S05]  /*13d20*/  HADD2.F32 R36, -RZ, R27.H1_H1 ;  /* 0x3000001bff247230 */ /* 0x000fca0000004100 */
[----:B------:R-:W3:Y:S01]  /*13d30*/  @P5 MUFU.EX2 R33, R26 ;  /* 0x0000001a00215308 */ /* 0x000ee20000000800 */
[C---:B------:R-:W-:Y:S01]  /*13d40*/  FMUL R27, R2.reuse, R44 ;  /* 0x0000002c021b7220 */ /* 0x040fe20000400000 */
[----:B------:R-:W-:Y:S01]  /*13d50*/  FMUL R29, R2, R40 ;  /* 0x00000028021d7220 */ /* 0x000fe20000400000 */
[----:B-1----:R-:W-:Y:S02]  /*13d60*/  @P0 FADD R30, -R28, 1 ;  /* 0x3f8000001c1e0421 */ /* 0x002fe40000000100 */
[----:B------:R-:W-:Y:S01]  /*13d70*/  FFMA R27, R16, R35, R27 ;  /* 0x00000023101b7223 */ /* 0x000fe2000000001b */
[----:B------:R-:W-:Y:S01]  /*13d80*/  FMUL R31, R2, R38 ;  /* 0x00000026021f7220 */ /* 0x000fe20000400000 */
[----:B------:R-:W-:Y:S01]  /*13d90*/  FFMA R29, R16, R36, R29 ;  /* 0x00000024101d7223 */ /* 0x000fe2000000001d */
[----:B------:R-:W-:Y:S02]  /*13da0*/  HADD2.F32 R38, -RZ, R42.H0_H0 ;  /* 0x2000002aff267230 */ /* 0x000fe40000004100 */
[----:B------:R-:W-:Y:S01]  /*13db0*/  FMUL R47, R27, 0.70710676908493041992 ;  /* 0x3f3504f31b2f7820 */ /* 0x000fe20000400000 */
[----:B--2---:R-:W-:Y:S01]  /*13dc0*/  @P4 FADD R32, -R32, 1 ;  /* 0x3f80000020204421 */ /* 0x004fe20000000100 */
[----:B------:R-:W-:Y:S01]  /*13dd0*/  @P0 LOP3.LUT R24, R30, 0x80000000, R41, 0xb8, !PT ;  /* 0x800000001e180812 */ /* 0x000fe200078eb829 */
[----:B------:R-:W-:Y:S01]  /*13de0*/  FMUL R49, R29, 0.70710676908493041992 ;  /* 0x3f3504f31d317820 */ /* 0x000fe20000400000 */
[C---:B------:R-:W-:Y:S01]  /*13df0*/  FMUL R30, R47.reuse, R47 ;  /* 0x0000002f2f1e7220 */ /* 0x040fe20000400000 */
[----:B------:R-:W-:Y:S01]  /*13e00*/  FSETP.GE.AND P0, PT, |R47|, 1.0029599666595458984, PT ;  /* 0x3f8060fe2f00780b */ /* 0x000fe20003f06200 */
[----:B---3--:R-:W-:Y:S01]  /*13e10*/  @P5 FADD R33, -R33, 1 ;  /* 0x3f80000021215421 */ /* 0x008fe20000000100 */
[----:B------:R-:W-:Y:S01]  /*13e20*/  FFMA R28, R16, R38, R31 ;  /* 0x00000026101c7223 */ /* 0x000fe2000000001f */
[----:B------:R-:W-:Y:S01]  /*13e30*/  @P4 LOP3.LUT R25, R32, 0x80000000, R43, 0xb8, !PT ;  /* 0x8000000020194812 */ /* 0x000fe200078eb82b */
[C---:B------:R-:W-:Y:S01]  /*13e40*/  FMUL R32, R49.reuse, R49 ;  /* 0x0000003131207220 */ /* 0x040fe20000400000 */
[----:B------:R-:W-:-:S02]  /*13e50*/  FSETP.GE.AND P4, PT, |R49|, 1.0029599666595458984, PT ;  /* 0x3f8060fe3100780b */ /* 0x000fc40003f86200 */
[----:B------:R-:W-:Y:S01]  /*13e60*/  @P5 LOP3.LUT R26, R33, 0x80000000, R34, 0xb8, !PT ;  /* 0x80000000211a5812 */ /* 0x000fe200078eb822 */
[----:B------:R-:W-:Y:S01]  /*13e70*/  FMUL R40, R28, 0.70710676908493041992 ;  /* 0x3f3504f31c287820 */ /* 0x000fe20000400000 */
[----:B------:R-:W-:Y:S02]  /*13e80*/  FSEL R30, |R47|, R30, P0 ;  /* 0x0000001e2f1e7208 */ /* 0x000fe40000000200 */
[----:B------:R-:W-:Y:S02]  /*13e90*/  FSEL R31, R6, 8.4834944573231041431e-05, P0 ;  /* 0x38b1e96a061f7808 */ /* 0x000fe40000000000 */
[----:B------:R-:W-:Y:S01]  /*13ea0*/  FSEL R33, -R7, -0.00082130916416645050049, P0 ;  /* 0xba574d2007217808 */ /* 0x000fe20000000100 */
[----:B------:R-:W-:Y:S01]  /*13eb0*/  FMUL R34, R40, R40 ;  /* 0x0000002828227220 */ /* 0x000fe20000400000 */
[----:B------:R-:W-:Y:S02]  /*13ec0*/  FSEL R32, |R49|, R32, P4 ;  /* 0x0000002031207208 */ /* 0x000fe40002000200 */
        /* <DEDUP_REMOVED lines=37> */
[----:B------:R-:W-:Y:S01]  /*14120*/  FFMA R33, R36, R41, R33 ;  /* 0x0000002924217223 */ /* 0x000fe20000000021 */
[----:B------:R-:W-:-:S03]  /*14130*/  FSEL R38, R12, 0.12837915122509002686, P5 ;  /* 0x3e0375d30c267808 */ /* 0x000fc60002800000 */
[----:B------:R-:W-:Y:S01]  /*14140*/  FFMA R31, R31, R32, R32 ;  /* 0x000000201f1f7223 */ /* 0x000fe20000000020 */
[----:B------:R-:W-:Y:S01]  /*14150*/  FSEL R32, -|R40|, R40, P5 ;  /* 0x0000002828207208 */ /* 0x000fe20002800300 */
[----:B------:R-:W-:-:S04]  /*14160*/  FFMA R33, R36, R33, R38 ;  /* 0x0000002124217223 */ /* 0x000fc80000000026 */
[----:B------:R-:W-:Y:S01]  /*14170*/  FFMA R32, R33, R32, R32 ;  /* 0x0000002021207223 */ /* 0x000fe20000000020 */
[----:B------:R-:W-:-:S05]  /*14180*/  F2FP.F16.E4M3.UNPACK_B R33, R3.H1 ;  /* 0x00000003ff21723e */ /* 0x000fca00030006ff */
[--C-:B------:R-:W-:Y:S02]  /*14190*/  HADD2.F32 R44, -RZ, R33.reuse.H0_H0 ;  /* 0x20000021ff2c7230 */ /* 0x100fe40000004100 */
[----:B------:R-:W-:Y:S02]  /*141a0*/  HADD2.F32 R46, -RZ, R33.H1_H1 ;  /* 0x30000021ff2e7230 */ /* 0x000fe40000004100 */
[----:B------:R-:W-:Y:S02]  /*141b0*/  FMUL R33, R2, R50 ;  /* 0x0000003202217220 */ /* 0x000fe40000400000 */
[----:B------:R-:W2:Y:S04]  /*141c0*/  LDL.LU R50, [R1+0x6c] ;  /* 0x00006c0001327983 */ /* 0x000ea80000300800 */
[----:B------:R-:W3:Y:S04]  /*141d0*/  LDL.LU R64, [R1+0x70] ;  /* 0x0000700001407983 */ /* 0x000ee80000300800 */
[----:B------:R-:W4:Y:S04]  /*141e0*/  LDL.LU R62, [R1+0x34] ;  /* 0x00003400013e7983 */ /* 0x000f280000300800 */
[----:B------:R-:W5:Y:S01]  /*141f0*/  LDL.LU R60, [R1+0x38] ;  /* 0x00003800013c7983 */ /* 0x000f620000300800 */
[----:B------:R-:W-:-:S05]  /*14200*/  FSEL R35, -|R47|, R47, P0 ;  /* 0x0000002f2f237208 */ /* 0x000fca0000000300 */
[----:B------:R-:W-:-:S04]  /*14210*/  FFMA R30, R30, R35, R35 ;  /* 0x000000231e1e7223 */ /* 0x000fc80000000023 */
[----:B------:R-:W1:Y:S01]  /*14220*/  @P0 MUFU.EX2 R34, R30 ;  /* 0x0000001e00220308 */ /* 0x000e620000000800 */
[----:B------:R-:W-:-:S07]  /*14230*/  HADD2.F32 R42, -RZ, R42.H1_H1 ;  /* 0x3000002aff2a7230 */ /* 0x000fce0000004100 */
[----:B------:R-:W1:Y:S01]  /*14240*/  @P4 MUFU.EX2 R38, R31 ;  /* 0x0000001f00264308 */ /* 0x000e620000000800 */
[----:B------:R-:W-:-:S07]  /*14250*/  FMUL R35, R2, R51 ;  /* 0x0000003302237220 */ /* 0x000fce0000400000 */
[----:B------:R-:W1:Y:S01]  /*14260*/  @P5 MUFU.EX2 R39, R32 ;  /* 0x0000002000275308 */ /* 0x000e620000000800 */
[----:B------:R-:W-:Y:S01]  /*14270*/  FFMA R35, R16, R42, R35 ;  /* 0x0000002a10237223 */ /* 0x000fe20000000023 */
[----:B-1----:R-:W-:Y:S01]  /*14280*/  @P0 FADD R36, -R34, 1 ;  /* 0x3f80000022240421 */ /* 0x002fe20000000100 */
[----:B------:R-:W-:Y:S02]  /*14290*/  FFMA R33, R16, R44, R33 ;  /* 0x0000002c10217223 */ /* 0x000fe40000000021 */
[----:B------:R-:W-:Y:S01]  /*142a0*/  FMUL R53, R35, 0.70710676908493041992 ;  /* 0x3f3504f323357820 */ /* 0x000fe20000400000 */
[----:B------:R-:W-:Y:S01]  /*142b0*/  FMUL R37, R2, R48 ;  /* 0x0000003002257220 */ /* 0x000fe20000400000 */
[----:B------:R-:W-:Y:S01]  /*142c0*/  @P0 LOP3.LUT R30, R36, 0x80000000, R47, 0xb8, !PT ;  /* 0x80000000241e0812 */ /* 0x000fe200078eb82f */
[----:B------:R-:W-:Y:S01]  /*142d0*/  @P4 FADD R38, -R38, 1 ;  /* 0x3f80000026264421 */ /* 0x000fe20000000100 */
[----:B------:R-:W-:Y:S01]  /*142e0*/  FMUL R55, R33, 0.70710676908493041992 ;  /* 0x3f3504f321377820 */ /* 0x000fe20000400000 */
[C---:B------:R-:W-:Y:S01]  /*142f0*/  FMUL R36, R53.reuse, R53 ;  /* 0x0000003535247220 */ /* 0x040fe20000400000 */
[----:B------:R-:W-:Y:S01]  /*14300*/  FSETP.GE.AND P0, PT, |R53|, 1.0029599666595458984, PT ;  /* 0x3f8060fe3500780b */ /* 0x000fe20003f06200 */
[----:B------:R-:W-:Y:S01]  /*14310*/  FFMA R34, R16, R46, R37 ;  /* 0x0000002e10227223 */ /* 0x000fe20000000025 */
[----:B------:R-:W-:Y:S01]  /*14320*/  @P5 FADD R39, -R39, 1 ;  /* 0x3f80000027275421 */ /* 0x000fe20000000100 */
        /* <DEDUP_REMOVED lines=50> */
[----:B------:R-:W-:-:S02]  /*14650*/  FFMA R39, R42, R47, R39 ;  /* 0x0000002f2a277223 */ /* 0x000fc40000000027 */
[----:B------:R-:W-:Y:S01]  /*14660*/  FFMA R37, R37, R38, R38 ;  /* 0x0000002625257223 */ /* 0x000fe20000000026 */
[----:B------:R-:W-:Y:S01]  /*14670*/  FSEL R38, -|R46|, R46, P5 ;  /* 0x0000002e2e267208 */ /* 0x000fe20002800300 */
[----:B------:R-:W1:Y:S01]  /*14680*/  @P0 MUFU.EX2 R40, R36 ;  /* 0x0000002400280308 */ /* 0x000e620000000800 */
[----:B------:R-:W-:-:S04]  /*14690*/  FFMA R39, R42, R39, R44 ;  /* 0x000000272a277223 */ /* 0x000fc8000000002c */
[----:B------:R-:W-:Y:S01]  /*146a0*/  FFMA R38, R39, R38, R38 ;  /* 0x0000002627267223 */ /* 0x000fe20000000026 */
[----:B------:R-:W-:Y:S02]  /*146b0*/  F2FP.F16.E4M3.UNPACK_B R39, R0 ;  /* 0x00000000ff27723e */ /* 0x000fe400020006ff */
[----:B------:R-:W1:Y:S03]  /*146c0*/  @P4 MUFU.EX2 R44, R37 ;  /* 0x00000025002c4308 */ /* 0x000e660000000800 */
[----:B------:R-:W-:-:S05]  /*146d0*/  HADD2.F32 R47, -RZ, R39.H0_H0 ;  /* 0x20000027ff2f7230 */ /* 0x000fca0000004100 */
[----:B------:R-:W1:Y:S01]  /*146e0*/  @P5 MUFU.EX2 R45, R38 ;  /* 0x00000026002d5308 */ /* 0x000e620000000800 */
[----:B------:R-:W-:Y:S02]  /*146f0*/  HADD2.F32 R48, -RZ, R39.H1_H1 ;  /* 0x30000027ff307230 */ /* 0x000fe40000004100 */
[----:B------:R-:W-:Y:S01]  /*14700*/  FMUL R39, R2, R54 ;  /* 0x0000003602277220 */ /* 0x000fe20000400000 */
[----:B-1----:R-:W-:Y:S01]  /*14710*/  @P0 FADD R42, -R40, 1 ;  /* 0x3f800000282a0421 */ /* 0x002fe20000000100 */
[----:B------:R-:W-:Y:S02]  /*14720*/  FMUL R41, R2, R52 ;  /* 0x0000003402297220 */ /* 0x000fe40000400000 */
[C---:B------:R-:W-:Y:S01]  /*14730*/  FFMA R40, R16.reuse, R47, R39 ;  /* 0x0000002f10287223 */ /* 0x040fe20000000027 */
[----:B------:R-:W-:Y:S01]  /*14740*/  F2FP.F16.E4M3.UNPACK_B R56, R0.H1 ;  /* 0x00000000ff38723e */ /* 0x000fe200030006ff */
[----:B------:R-:W-:Y:S02]  /*14750*/  FFMA R41, R16, R48, R41 ;  /* 0x0000003010297223 */ /* 0x000fe40000000029 */
[----:B------:R-:W-:Y:S01]  /*14760*/  FMUL R59, R40, 0.70710676908493041992 ;  /* 0x3f3504f3283b7820 */ /* 0x000fe20000400000 */
[----:B------:R-:W-:Y:S01]  /*14770*/  @P4 FADD R44, -R44, 1 ;  /* 0x3f8000002c2c4421 */ /* 0x000fe20000000100 */
[----:B------:R-:W-:Y:S01]  /*14780*/  @P0 LOP3.LUT R36, R42, 0x80000000, R53, 0xb8, !PT ;  /* 0x800000002a240812 */ /* 0x000fe200078eb835 */
[----:B------:R-:W-:Y:S01]  /*14790*/  FMUL R61, R41, 0.70710676908493041992 ;  /* 0x3f3504f3293d7820 */ /* 0x000fe20000400000 */
[C---:B------:R-:W-:Y:S01]  /*147a0*/  FMUL R42, R59.reuse, R59 ;  /* 0x0000003b3b2a7220 */ /* 0x040fe20000400000 */
[----:B------:R-:W-:Y:S01]  /*147b0*/  FSETP.GE.AND P0, PT, |R59|, 1.0029599666595458984, PT ;  /* 0x3f8060fe3b00780b */ /* 0x000fe20003f06200 */
[----:B------:R-:W-:Y:S01]  /*147c0*/  @P5 FADD R45, -R45, 1 ;  /* 0x3f8000002d2d5421 */ /* 0x000fe20000000100 */
[----:B------:R-:W-:Y:S01]  /*147d0*/  @P4 LOP3.LUT R37, R44, 0x80000000, R55, 0xb8, !PT ;  /* 0x800000002c254812 */ /* 0x000fe200078eb837 */
[C---:B------:R-:W-:Y:S01]  /*147e0*/  FMUL R44, R61.reuse, R61 ;  /* 0x0000003d3d2c7220 */ /* 0x040fe20000400000 */
[----:B------:R-:W-:-:S02]  /*147f0*/  FSETP.GE.AND P4, PT, |R61|, 1.0029599666595458984, PT ;  /* 0x3f8060fe3d00780b */ /* 0x000fc40003f86200 */
[----:B------:R-:W-:Y:S02]  /*14800*/  @P5 LOP3.LUT R38, R45, 0x80000000, R46, 0xb8, !PT ;  /* 0x800000002d265812 */ /* 0x000fe400078eb82e */
[----:B------:R-:W-:Y:S02]  /*14810*/  FSEL R42, |R59|, R42, P0 ;  /* 0x0000002a3b2a7208 */ /* 0x000fe40000000200 */
[----:B------:R-:W-:Y:S02]  /*14820*/  FSEL R45, -R7, -0.00082130916416645050049, P0 ;  /* 0xba574d20072d7808 */ /* 0x000fe40000000100 */
[----:B------:R-:W-:Y:S02]  /*14830*/  FSEL R46, |R61|, R44, P4 ;  /* 0x0000002c3d2e7208 */ /* 0x000fe40002000200 */
[----:B------:R-:W-:Y:S02]  /*14840*/  FSEL R47, R6, 8.4834944573231041431e-05, P4 ;  /* 0x38b1e96a062f7808 */ /* 0x000fe40002000000 */
[----:B------:R-:W-:-:S02]  /*14850*/  FSEL R49, -R7, -0.00082130916416645050049, P4 ;  /* 0xba574d2007317808 */ /* 0x000fc40002000100 */
[----:B------:R-:W-:-:S03]  /*14860*/  FSEL R51, R8, 0.0052134888246655464172, P4 ;  /* 0x3baad5ea08337808 */ /* 0x000fc60002000000 */
[----:B------:R-:W-:Y:S01]  /*14870*/  FFMA R49, R46, R47, R49 ;  /* 0x0000002f2e317223 */ /* 0x000fe20000000031 */
[----:B------:R-:W-:-:S03]  /*14880*/  FSEL R47, -R9, -0.026868773624300956726, P0 ;  /* 0xbcdc1be7092f7808 */ /* 0x000fc60000000100 */
[----:B------:R-:W-:Y:S01]  /*14890*/  FFMA R49, R46, R49, R51 ;  /* 0x000000312e317223 */ /* 0x000fe20000000033 */
[----:B------:R-:W-:Y:S02]  /*148a0*/  FSEL R51, -R9, -0.026868773624300956726, P4 ;  /* 0xbcdc1be709337808 */ /* 0x000fe40002000100 */
[----:B------:R-:W-:-:S03]  /*148b0*/  FSEL R44, -|R59|, R59, P0 ;  /* 0x0000003b3b2c7208 */ /* 0x000fc60000000300 */
[----:B------:R-:W-:Y:S01]  /*148c0*/  FFMA R49, R46, R49, R51 ;  /* 0x000000312e317223 */ /* 0x000fe20000000033 */
[--C-:B------:R-:W-:Y:S02]  /*148d0*/  HADD2.F32 R58, -RZ, R56.reuse.H1_H1 ;  /* 0x30000038ff3a7230 */ /* 0x100fe40000004100 */
[----:B--2---:R-:W-:Y:S01]  /*148e0*/  FMUL R43, R2, R50 ;  /* 0x00000032022b7220 */ /* 0x004fe20000400000 */
[----:B------:R-:W-:-:S05]  /*148f0*/  HADD2.F32 R50, -RZ, R56.H0_H0 ;  /* 0x20000038ff327230 */ /* 0x000fca0000004100 */
[----:B------:R-:W-:Y:S01]  /*14900*/  FFMA R39, R16, R50, R43 ;  /* 0x0000003210277223 */ /* 0x000fe2000000002b */
[----:B------:R-:W-:-:S03]  /*14910*/  FSEL R43, R6, 8.4834944573231041431e-05, P0 ;  /* 0x38b1e96a062b7808 */ /* 0x000fc60000000000 */
[----:B------:R-:W-:Y:S02]  /*14920*/  FMUL R63, R39, 0.70710676908493041992 ;  /* 0x3f3504f3273f7820 */ /* 0x000fe40000400000 */
[----:B------:R-:W-:Y:S01]  /*14930*/  FFMA R43, R42, R43, R45 ;  /* 0x0000002b2a2b7223 */ /* 0x000fe2000000002d */
[----:B------:R-:W-:Y:S01]  /*14940*/  FSEL R45, R8, 0.0052134888246655464172, P0 ;  /* 0x3baad5ea082d7808 */ /* 0x000fe20000000000 */
[C---:B------:R-:W-:Y:S01]  /*14950*/  FMUL R48, R63.reuse, R63 ;  /* 0x0000003f3f307220 */ /* 0x040fe20000400000 */
[----:B------:R-:W-:-:S03]  /*14960*/  FSETP.GE.AND P5, PT, |R63|, 1.0029599666595458984, PT ;  /* 0x3f8060fe3f00780b */ /* 0x000fc60003fa6200 */
[----:B------:R-:W-:Y:S01]  /*14970*/  FFMA R43, R42, R43, R45 ;  /* 0x0000002b2a2b7223 */ /* 0x000fe2000000002d */
[----:B------:R-:W-:Y:S02]  /*14980*/  FSEL R48, |R63|, R48, P5 ;  /* 0x000000303f307208 */ /* 0x000fe40002800200 */
[----:B------:R-:W-:Y:S02]  /*14990*/  FSEL R53, R6, 8.4834944573231041431e-05, P5 ;  /* 0x38b1e96a06357808 */ /* 0x000fe40002800000 */
[----:B------:R-:W-:Y:S01]  /*149a0*/  FSEL R55, -R7, -0.00082130916416645050049, P5 ;  /* 0xba574d2007377808 */ /* 0x000fe20002800100 */
[----:B------:R-:W-:Y:S01]  /*149b0*/  FFMA R43, R42, R43, R47 ;  /* 0x0000002b2a2b7223 */ /* 0x000fe2000000002f */
[----:B------:R-:W-:Y:S02]  /*149c0*/  FSEL R45, R10, 0.11284004896879196167, P0 ;  /* 0x3de718af0a2d7808 */ /* 0x000fe40000000000 */
[----:B------:R-:W-:Y:S01]  /*149d0*/  FSEL R57, R8, 0.0052134888246655464172, P5 ;  /* 0x3baad5ea08397808 */ /* 0x000fe20002800000 */
[----:B------:R-:W-:Y:S01]  /*149e0*/  FFMA R53, R48, R53, R55 ;  /* 0x0000003530357223 */ /* 0x000fe20000000037 */
[----:B------:R-:W-:Y:S01]  /*149f0*/  FSEL R47, R11, -0.37612664699554443359, P0 ;  /* 0xbec093ac0b2f7808 */ /* 0x000fe20000000000 */
[----:B------:R-:W-:Y:S01]  /*14a00*/  FFMA R43, R42, R43, R45 ;  /* 0x0000002b2a2b7223 */ /* 0x000fe2000000002d */
[----:B------:R-:W-:Y:S01]  /*14a10*/  FSEL R45, R12, 0.12837915122509002686, P0 ;  /* 0x3e0375d30c2d7808 */ /* 0x000fe20000000000 */
[----:B------:R-:W-:Y:S01]  /*14a20*/  FFMA R57, R48, R53, R57 ;  /* 0x0000003530397223 */ /* 0x000fe20000000039 */
[----:B------:R-:W-:Y:S01]  /*14a30*/  FSEL R53, R10, 0.11284004896879196167, P4 ;  /* 0x3de718af0a357808 */ /* 0x000fe20002000000 */
[----:B------:R-:W-:Y:S01]  /*14a40*/  FFMA R43, R42, R43, R47 ;  /* 0x0000002b2a2b7223 */ /* 0x000fe2000000002f */
[----:B------:R-:W-:-:S02]  /*14a50*/  FSEL R55, -R9, -0.026868773624300956726, P5 ;  /* 0xbcdc1be709377808 */ /* 0x000fc40002800100 */
[----:B------:R-:W-:Y:S01]  /*14a60*/  FSEL R47, R11, -0.37612664699554443359, P4 ;  /* 0xbec093ac0b2f7808 */ /* 0x000fe20002000000 */
[----:B------:R-:W-:Y:S01]  /*14a70*/  FFMA R49, R46, R49, R53 ;  /* 0x000000312e317223 */ /* 0x000fe20000000035 */
[----:B------:R-:W-:Y:S01]  /*14a80*/  FFMA R43, R42, R43, R45 ;  /* 0x0000002b2a2b7223 */ /* 0x000fe2000000002d */
[----:B------:R-:W-:Y:S01]  /*14a90*/  FSEL R51, R10, 0.11284004896879196167, P5 ;  /* 0x3de718af0a337808 */ /* 0x000fe20002800000 */
[----:B------:R-:W-:Y:S01]  /*14aa0*/  FFMA R55, R48, R57, R55 ;  /* 0x0000003930377223 */ /* 0x000fe20000000037 */
[----:B------:R-:W-:Y:S01]  /*14ab0*/  FSEL R45, R12, 0.12837915122509002686, P4 ;  /* 0x3e0375d30c2d7808 */ /* 0x000fe20002000000 */
[----:B------:R-:W-:Y:S01]  /*14ac0*/  FFMA R47, R46, R49, R47 ;  /* 0x000000312e2f7223 */ /* 0x000fe2000000002f */
[----:B------:R-:W-:Y:S01]  /*14ad0*/  FFMA R50, R43, R44, R44 ;  /* 0x0000002c2b327223 */ /* 0x000fe2000000002c */
[----:B------:R-:W-:Y:S01]  /*14ae0*/  FSEL R43, R11, -0.37612664699554443359, P5 ;  /* 0xbec093ac0b2b7808 */ /* 0x000fe20002800000 */
[----:B------:R-:W-:Y:S01]  /*14af0*/  FFMA R51, R48, R55, R51 ;  /* 0x0000003730337223 */ /* 0x000fe20000000033 */
[----:B------:R-:W-:Y:S01]  /*14b00*/  FFMA R45, R46, R47, R45 ;  /* 0x0000002f2e2d7223 */ /* 0x000fe2000000002d */
[----:B------:R-:W-:-:S02]  /*14b10*/  FSEL R46, R12, 0.12837915122509002686, P5 ;  /* 0x3e0375d30c2e7808 */ /* 0x000fc40002800000 */
[C---:B------:R-:W-:Y:S01]  /*14b20*/  FFMA R43, R48.reuse, R51, R43 ;  /* 0x00000033302b7223 */ /* 0x040fe2000000002b */
[----:B------:R-:W-:Y:S02]  /*14b30*/  FSEL R54, -|R63|, R63, P5 ;  /* 0x0000003f3f367208 */ /* 0x000fe40002800300 */
[----:B------:R-:W-:Y:S01]  /*14b40*/  FSEL R44, -|R61|, R61, P4 ;  /* 0x0000003d3d2c7208 */ /* 0x000fe20002000300 */
[----:B------:R-:W-:Y:S01]  /*14b50*/  FFMA R43, R48, R43, R46 ;  /* 0x0000002b302b7223 */ /* 0x000fe2000000002e */
[----:B------:R-:W1:Y:S03]  /*14b60*/  @P0 MUFU.EX2 R42, R50 ;  /* 0x00000032002a0308 */ /* 0x000e660000000800 */
[----:B------:R-:W-:Y:S01]  /*14b70*/  FFMA R54, R43, R54, R54 ;  /* 0x000000362b367223 */ /* 0x000fe20000000036 */
[----:B------:R-:W-:-:S04]  /*14b80*/  FFMA R52, R45, R44, R44 ;  /* 0x0000002c2d347223 */ /* 0x000fc8000000002c */
[----:B------:R-:W2:Y:S01]  /*14b90*/  @P5 MUFU.EX2 R46, R54 ;  /* 0x00000036002e5308 */ /* 0x000ea20000000800 */
[----:B------:R-:W-:-:S07]  /*14ba0*/  F2FP.F16.E4M3.UNPACK_B R43, R5 ;  /* 0x00000005ff2b723e */ /* 0x000fce00020006ff */
[----:B------:R-:W2:Y:S01]  /*14bb0*/  @P4 MUFU.EX2 R44, R52 ;  /* 0x00000034002c4308 */ /* 0x000ea20000000800 */
[C---:B---3--:R-:W-:Y:S01]  /*14bc0*/  FMUL R47, R2.reuse, R64 ;  /* 0x00000040022f7220 */ /* 0x048fe20000400000 */
[--C-:B------:R-:W-:Y:S02]  /*14bd0*/  HADD2.F32 R56, -RZ, R43.reuse.H0_H0 ;  /* 0x2000002bff387230 */ /* 0x100fe40000004100 */
[----:B------:R-:W-:Y:S02]  /*14be0*/  HADD2.F32 R48, -RZ, R43.H1_H1 ;  /* 0x3000002bff307230 */ /* 0x000fe40000004100 */
[----:B----4-:R-:W-:Y:S01]  /*14bf0*/  FMUL R43, R2, R62 ;  /* 0x0000003e022b7220 */ /* 0x010fe20000400000 */
[----:B-1----:R-:W-:Y:S01]  /*14c00*/  @P0 FADD R42, -R42, 1 ;  /* 0x3f8000002a2a0421 */ /* 0x002fe20000000100 */
[----:B------:R-:W-:Y:S01]  /*14c10*/  FFMA R58, R16, R58, R47 ;  /* 0x0000003a103a7223 */ /* 0x000fe2000000002f */
[----:B-----5:R-:W-:Y:S01]  /*14c20*/  FMUL R45, R2, R60 ;  /* 0x0000003c022d7220 */ /* 0x020fe20000400000 */
[----:B------:R-:W-:Y:S01]  /*14c30*/  FFMA R56, R16, R56, R43 ;  /* 0x0000003810387223 */ /* 0x000fe2000000002b */
[----:B--2---:R-:W-:Y:S01]  /*14c40*/  @P5 FADD R46, -R46, 1 ;  /* 0x3f8000002e2e5421 */ /* 0x004fe20000000100 */
[----:B------:R-:W-:Y:S01]  /*14c50*/  FMUL R60, R58, 0.70710676908493041992 ;  /* 0x3f3504f33a3c7820 */ /* 0x000fe20000400000 */
[----:B------:R-:W-:Y:S01]  /*14c60*/  @P0 LOP3.LUT R50, R42, 0x80000000, R59, 0xb8, !PT ;  /* 0x800000002a320812 */ /* 0x000fe200078eb83b */
[----:B------:R-:W-:Y:S01]  /*14c70*/  FFMA R57, R16, R48, R45 ;  /* 0x0000003010397223 */ /* 0x000fe2000000002d */
[----:B------:R-:W-:Y:S01]  /*14c80*/  FMUL R59, R56, 0.70710676908493041992 ;  /* 0x3f3504f3383b7820 */ /* 0x000fe20000400000 */
[----:B------:R-:W-:Y:S01]  /*14c90*/  @P4 FADD R44, -R44, 1 ;  /* 0x3f8000002c2c4421 */ /* 0x000fe20000000100 */
[----:B------:R-:W-:Y:S01]  /*14ca0*/  @P5 LOP3.LUT R54, R46, 0x80000000, R63, 0xb8, !PT ;  /* 0x800000002e365812 */ /* 0x000fe200078eb83f */
[C---:B------:R-:W-:Y:S01]  /*14cb0*/  FMUL R43, R60.reuse, R60 ;  /* 0x0000003c3c2b7220 */ /* 0x040fe20000400000 */
[----:B------:R-:W-:Y:S01]  /*14cc0*/  FSETP.GE.AND P5, PT, |R60|, 1.0029599666595458984, PT ;  /* 0x3f8060fe3c00780b */ /* 0x000fe20003fa6200 */
[----:B------:R-:W-:Y:S01]  /*14cd0*/  FMUL R42, R59, R59 ;  /* 0x0000003b3b2a7220 */ /* 0x000fe20000400000 */
[----:B------:R-:W-:Y:S01]  /*14ce0*/  @P4 LOP3.LUT R52, R44, 0x80000000, R61, 0xb8, !PT ;  /* 0x800000002c344812 */ /* 0x000fe200078eb83d */
[----:B------:R-:W-:Y:S01]  /*14cf0*/  FMUL R61, R57, 0.70710676908493041992 ;  /* 0x3f3504f3393d7820 */ /* 0x000fe20000400000 */
[----:B------:R-:W-:-:S02]  /*14d00*/  FSETP.GE.AND P0, PT, |R59|, 1.0029599666595458984, PT ;  /* 0x3f8060fe3b00780b */ /* 0x000fc40003f06200 */
[----:B------:R-:W-:Y:S01]  /*14d10*/  FSEL R46, |R60|, R43, P5 ;  /* 0x0000002b3c2e7208 */ /* 0x000fe20002800200 */
[----:B------:R-:W-:Y:S01]  /*14d20*/  FMUL R44, R61, R61 ;  /* 0x0000003d3d2c7220 */ /* 0x000fe20000400000 */
[C---:B------:R-:W-:Y:S02]  /*14d30*/  FSEL R47, R6.reuse, 8.4834944573231041431e-05, P5 ;  /* 0x38b1e96a062f7808 */ /* 0x040fe40002800000 */
        /* <DEDUP_REMOVED lines=24> */
[----:B------:R-:W-:-:S02]  /*14ec0*/  FFMA R53, R46, R53, R55 ;  /* 0x000000352e357223 */ /* 0x000fc40000000037 */
[----:B------:R-:W-:Y:S01]  /*14ed0*/  FFMA R43, R42, R43, R47 ;  /* 0x0000002b2a2b7223 */ /* 0x000fe2000000002f */
[----:B------:R-:W-:Y:S01]  /*14ee0*/  FSEL R47, R12, 0.12837915122509002686, P5 ;  /* 0x3e0375d30c2f7808 */ /* 0x000fe20002800000 */
[C---:B------:R-:W-:Y:S01]  /*14ef0*/  FFMA R53, R46.reuse, R53, R45 ;  /* 0x000000352e357223 */ /* 0x040fe2000000002d */
[----:B------:R-:W-:Y:S02]  /*14f00*/  FSEL R49, -R9, -0.026868773624300956726, P4 ;  /* 0xbcdc1be709317808 */ /* 0x000fe40002000100 */
[C---:B------:R-:W-:Y:S01]  /*14f10*/  FSEL R45, R11.reuse, -0.37612664699554443359, P0 ;  /* 0xbec093ac0b2d7808 */ /* 0x040fe20000000000 */
[----:B------:R-:W-:Y:S01]  /*14f20*/  FFMA R53, R46, R53, R47 ;  /* 0x000000352e357223 */ /* 0x000fe2000000002f */
[----:B------:R-:W-:Y:S01]  /*14f30*/  FSEL R47, R12, 0.12837915122509002686, P0 ;  /* 0x3e0375d30c2f7808 */ /* 0x000fe20000000000 */
[----:B------:R-:W-:Y:S01]  /*14f40*/  FFMA R49, R44, R51, R49 ;  /* 0x000000332c317223 */ /* 0x000fe20000000031 */
[----:B------:R-:W-:Y:S01]  /*14f50*/  FSEL R51, R10, 0.11284004896879196167, P4 ;  /* 0x3de718af0a337808 */ /* 0x000fe20002000000 */
[----:B------:R-:W-:Y:S01]  /*14f60*/  FFMA R43, R42, R43, R45 ;  /* 0x0000002b2a2b7223 */ /* 0x000fe2000000002d */
[----:B------:R-:W-:-:S03]  /*14f70*/  FSEL R45, R11, -0.37612664699554443359, P4 ;  /* 0xbec093ac0b2d7808 */ /* 0x000fc60002000000 */
[----:B------:R-:W-:Y:S01]  /*14f80*/  FFMA R43, R42, R43, R47 ;  /* 0x0000002b2a2b7223 */ /* 0x000fe2000000002f */
[----:B------:R-:W-:Y:S01]  /*14f90*/  FFMA R49, R44, R49, R51 ;  /* 0x000000312c317223 */ /* 0x000fe20000000033 */
[----:B------:R-:W-:Y:S02]  /*14fa0*/  FSEL R42, -|R59|, R59, P0 ;  /* 0x0000003b3b2a7208 */ /* 0x000fe40000000300 */
[----:B------:R-:W-:Y:S01]  /*14fb0*/  FSEL R48, -|R60|, R60, P5 ;  /* 0x0000003c3c307208 */ /* 0x000fe20002800300 */
[----:B------:R-:W-:Y:S01]  /*14fc0*/  FFMA R45, R44, R49, R45 ;  /* 0x000000312c2d7223 */ /* 0x000fe2000000002d */
[----:B------:R-:W-:Y:S01]  /*14fd0*/  FSEL R46, R12, 0.12837915122509002686, P4 ;  /* 0x3e0375d30c2e7808 */ /* 0x000fe20002000000 */
[----:B------:R-:W-:Y:S02]  /*14fe0*/  FFMA R42, R43, R42, R42 ;  /* 0x0000002a2b2a7223 */ /* 0x000fe4000000002a */
[----:B------:R-:W-:Y:S01]  /*14ff0*/  FFMA R53, R53, R48, R48 ;  /* 0x0000003035357223 */ /* 0x000fe20000000030 */
[----:B------:R-:W-:Y:S01]  /*15000*/  FSEL R48, -|R61|, R61, P4 ;  /* 0x0000003d3d307208 */ /* 0x000fe20002000300 */
[----:B------:R-:W-:Y:S01]  /*15010*/  FFMA R45, R44, R45, R46 ;  /* 0x0000002d2c2d7223 */ /* 0x000fe2000000002e */
[----:B------:R-:W1:Y:S03]  /*15020*/  @P0 MUFU.EX2 R43, R42 ;  /* 0x0000002a002b0308 */ /* 0x000e660000000800 */
[----:B------:R-:W-:-:S05]  /*15030*/  FFMA R45, R45, R48, R48 ;  /* 0x000000302d2d7223 */ /* 0x000fca0000000030 */
[----:B------:R-:W2:Y:S08]  /*15040*/  @P5 MUFU.EX2 R47, R53 ;  /* 0x00000035002f5308 */ /* 0x000eb00000000800 */
[----:B------:R-:W3:Y:S01]  /*15050*/  @P4 MUFU.EX2 R44, R45 ;  /* 0x0000002d002c4308 */ /* 0x000ee20000000800 */
[----:B-1----:R-:W-:Y:S01]  /*15060*/  @P0 FADD R43, -R43, 1 ;  /* 0x3f8000002b2b0421 */ /* 0x002fe20000000100 */
[----:B------:R-:W-:Y:S01]  /*15070*/  FMUL R17, R17, 0.5 ;  /* 0x3f00000011117820 */ /* 0x000fe20000400000 */
[----:B------:R-:W-:Y:S01]  /*15080*/  FADD R18, R18, 1 ;  /* 0x3f80000012127421 */ /* 0x000fe20000000000 */
[----:B------:R-:W-:Y:S01]  /*15090*/  FMUL R27, R27, 0.5 ;  /* 0x3f0000001b1b7820 */ /* 0x000fe20000400000 */
[----:B------:R-:W-:Y:S01]  /*150a0*/  FADD R30, R30, 1 ;  /* 0x3f8000001e1e7421 */ /* 0x000fe20000000000 */
[----:B------:R-:W-:Y:S01]  /*150b0*/  @P0 LOP3.LUT R42, R43, 0x80000000, R59, 0xb8, !PT ;  /* 0x800000002b2a0812 */ /* 0x000fe200078eb83b */
[----:B------:R-:W-:Y:S01]  /*150c0*/  FMUL R43, R17, R18 ;  /* 0x00000012112b7220 */ /* 0x000fe20000400000 */
[----:B------:R-:W-:Y:S01]  /*150d0*/  FMUL R29, R29, 0.5 ;  /* 0x3f0000001d1d7820 */ /* 0x000fe20000400000 */
[----:B--2---:R-:W-:Y:S01]  /*150e0*/  @P5 FADD R47, -R47, 1 ;  /* 0x3f8000002f2f5421 */ /* 0x004fe20000000100 */
[----:B------:R-:W-:Y:S01]  /*150f0*/  FMUL R28, R28, 0.5 ;  /* 0x3f0000001c1c7820 */ /* 0x000fe20000400000 */
[----:B------:R-:W-:Y:S01]  /*15100*/  FADD R18, R31, 1 ;  /* 0x3f8000001f127421 */ /* 0x000fe20000000000 */
[----:B------:R-:W-:Y:S01]  /*15110*/  FADD R17, R32, 1 ;  /* 0x3f80000020117421 */ /* 0x000fe20000000000 */
[----:B------:R-:W-:Y:S01]  /*15120*/  FMUL R27, R27, R30 ;  /* 0x0000001e1b1b7220 */ /* 0x000fe20000400000 */
[----:B---3--:R-:W-:Y:S01]  /*15130*/  @P4 FADD R44, -R44, 1 ;  /* 0x3f8000002c2c4421 */ /* 0x008fe20000000100 */
[----:B------:R-:W-:Y:S01]  /*15140*/  FMUL R30, R29, R18 ;  /* 0x000000121d1e7220 */ /* 0x000fe20000400000 */
[----:B------:R-:W-:Y:S01]  /*15150*/  FMUL R28, R28, R17 ;  /* 0x000000111c1c7220 */ /* 0x000fe20000400000 */
[----:B------:R-:W-:Y:S01]  /*15160*/  @P5 LOP3.LUT R53, R47, 0x80000000, R60, 0xb8, !PT ;  /* 0x800000002f355812 */ /* 0x000fe200078eb83c */
[----:B------:R-:W-:Y:S01]  /*15170*/  FMUL R19, R19, 0.5 ;  /* 0x3f00000013137820 */ /* 0x000fe20000400000 */
[----:B------:R-:W-:Y:S01]  /*15180*/  @P4 LOP3.LUT R45, R44, 0x80000000, R61, 0xb8, !PT ;  /* 0x800000002c2d4812 */ /* 0x000fe200078eb83d */
[----:B------:R-:W-:Y:S01]  /*15190*/  FMUL R22, R22, 0.5 ;  /* 0x3f00000016167820 */ /* 0x000fe20000400000 */
[----:B------:R-:W-:Y:S01]  /*151a0*/  FADD R24, R24, 1 ;  /* 0x3f80000018187421 */ /* 0x000fe20000000000 */
[----:B------:R-:W-:Y:S01]  /*151b0*/  FADD R25, R25, 1 ;  /* 0x3f80000019197421 */ /* 0x000fe20000000000 */
[----:B------:R-:W-:Y:S01]  /*151c0*/  FMUL R33, R33, 0.5 ;  /* 0x3f00000021217820 */ /* 0x000fe20000400000 */
[----:B------:R-:W-:Y:S01]  /*151d0*/  FMUL R34, R34, 0.5 ;  /* 0x3f00000022227820 */ /* 0x000fe20000400000 */
[----:B------:R-:W-:Y:S01]  /*151e0*/  FADD R18, R37, 1 ;  /* 0x3f80000025127421 */ /* 0x000fe20000000000 */
[----:B------:R-:W-:Y:S01]  /*151f0*/  FADD R17, R38, 1 ;  /* 0x3f80000026117421 */ /* 0x000fe20000000000 */
[----:B------:R-:W-:Y:S01]  /*15200*/  FMUL R24, R19, R24 ;  /* 0x0000001813187220 */ /* 0x000fe20000400000 */
[----:B------:R-:W-:Y:S01]  /*15210*/  FMUL R25, R22, R25 ;  /* 0x0000001916197220 */ /* 0x000fe20000400000 */
[----:B------:R-:W-:Y:S01]  /*15220*/  FMUL R33, R33, R18 ;  /* 0x0000001221217220 */ /* 0x000fe20000400000 */
[----:B------:R-:W-:Y:S01]  /*15230*/  FMUL R34, R34, R17 ;  /* 0x0000001122227220 */ /* 0x000fe20000400000 */
[----:B------:R-:W-:Y:S01]  /*15240*/  FMUL R23, R23, 0.5 ;  /* 0x3f00000017177820 */ /* 0x000fe20000400000 */
[----:B------:R-:W-:Y:S01]  /*15250*/  FADD R26, R26, 1 ;  /* 0x3f8000001a1a7421 */ /* 0x000fe20000000000 */
[----:B------:R-:W-:Y:S01]  /*15260*/  FMUL R35, R35, 0.5 ;  /* 0x3f00000023237820 */ /* 0x000fe20000400000 */
[----:B------:R-:W-:Y:S01]  /*15270*/  FADD R36, R36, 1 ;  /* 0x3f80000024247421 */ /* 0x000fe20000000000 */
[----:B------:R-:W-:Y:S01]  /*15280*/  FMUL R40, R40, 0.5 ;  /* 0x3f00000028287820 */ /* 0x000fe20000400000 */
[----:B------:R-:W-:Y:S01]  /*15290*/  FMUL R41, R41, 0.5 ;  /* 0x3f00000029297820 */ /* 0x000fe20000400000 */
[----:B------:R-:W-:Y:S01]  /*152a0*/  FADD R19, R50, 1 ;  /* 0x3f80000032137421 */ /* 0x000fe20000000000 */
[----:B------:R-:W-:Y:S01]  /*152b0*/  FADD R52, R52, 1 ;  /* 0x3f80000034347421 */ /* 0x000fe20000000000 */
[----:B------:R-:W-:Y:S01]  /*152c0*/  FMUL R39, R39, 0.5 ;  /* 0x3f00000027277820 */ /* 0x000fe20000400000 */
[----:B------:R-:W-:Y:S01]  /*152d0*/  FMUL R22, R58, 0.5 ;  /* 0x3f0000003a167820 */ /* 0x000fe20000400000 */
[----:B------:R-:W-:Y:S01]  /*152e0*/  FMUL R17, R56, 0.5 ;  /* 0x3f00000038117820 */ /* 0x000fe20000400000 */
[----:B------:R-:W-:Y:S01]  /*152f0*/  FMUL R18, R57, 0.5 ;  /* 0x3f00000039127820 */ /* 0x000fe20000400000 */
[----:B------:R-:W-:Y:S01]  /*15300*/  FADD R54, R54, 1 ;  /* 0x3f80000036367421 */ /* 0x000fe20000000000 */
[----:B------:R-:W-:Y:S01]  /*15310*/  FADD R53, R53, 1 ;  /* 0x3f80000035357421 */ /* 0x000fe20000000000 */
[----:B------:R-:W-:Y:S01]  /*15320*/  FADD R42, R42, 1 ;  /* 0x3f8000002a2a7421 */ /* 0x000fe20000000000 */
[----:B------:R-:W-:Y:S01]  /*15330*/  FADD R45, R45, 1 ;  /* 0x3f8000002d2d7421 */ /* 0x000fe20000000000 */
[----:B------:R-:W-:Y:S01]  /*15340*/  FMUL R26, R23, R26 ;  /* 0x0000001a171a7220 */ /* 0x000fe20000400000 */
[----:B------:R-:W-:Y:S01]  /*15350*/  FMUL R35, R35, R36 ;  /* 0x0000002423237220 */ /* 0x000fe20000400000 */
[----:B------:R-:W-:Y:S01]  /*15360*/  FMUL R19, R40, R19 ;  /* 0x0000001328137220 */ /* 0x000fe20000400000 */
[----:B------:R-:W-:Y:S01]  /*15370*/  FMUL R52, R41, R52 ;  /* 0x0000003429347220 */ /* 0x000fe20000400000 */
[----:B------:R-:W-:Y:S01]  /*15380*/  FMUL R39, R39, R54 ;  /* 0x0000003627277220 */ /* 0x000fe20000400000 */
[----:B------:R-:W-:Y:S01]  /*15390*/  FMUL R22, R53, R22 ;  /* 0x0000001635167220 */ /* 0x000fe20000400000 */
[----:B------:R-:W-:Y:S01]  /*153a0*/  FMUL R17, R17, R42 ;  /* 0x0000002a11117220 */ /* 0x000fe20000400000 */
[----:B------:R-:W-:Y:S01]  /*153b0*/  FMUL R18, R18, R45 ;  /* 0x0000002d12127220 */ /* 0x000fe20000400000 */
[----:B------:R-:W-:-:S02]  /*153c0*/  F2FP.SATFINITE.E4M3.F32.PACK_AB_MERGE_C R24, R24, R43, RZ ;  /* 0x0000002b1818723e */ /* 0x000fc400048070ff */
[----:B------:R-:W-:Y:S02]  /*153d0*/  F2FP.SATFINITE.E4M3.F32.PACK_AB_MERGE_C R26, R26, R25, RZ ;  /* 0x000000191a1a723e */ /* 0x000fe400048070ff */
[----:B------:R-:W-:Y:S02]  /*153e0*/  F2FP.SATFINITE.E4M3.F32.PACK_AB_MERGE_C R30, R30, R27, RZ ;  /* 0x0000001b1e1e723e */ /* 0x000fe400048070ff */
[----:B------:R-:W-:Y:S02]  /*153f0*/  F2FP.SATFINITE.E4M3.F32.PACK_AB_MERGE_C R28, R35, R28, RZ ;  /* 0x0000001c231c723e */ /* 0x000fe400048070ff */
[----:B------:R-:W-:Y:S02]  /*15400*/  F2FP.SATFINITE.E4M3.F32.PACK_AB_MERGE_C R34, R34, R33, RZ ;  /* 0x000000212222723e */ /* 0x000fe400048070ff */
[----:B------:R-:W-:Y:S02]  /*15410*/  F2FP.SATFINITE.E4M3.F32.PACK_AB_MERGE_C R52, R52, R19, RZ ;  /* 0x000000133434723e */ /* 0x000fe400048070ff */
[----:B------:R-:W-:-:S02]  /*15420*/  F2FP.SATFINITE.E4M3.F32.PACK_AB_MERGE_C R22, R22, R39, RZ ;  /* 0x000000271616723e */ /* 0x000fc400048070ff */
[----:B------:R-:W-:Y:S01]  /*15430*/  F2FP.SATFINITE.E4M3.F32.PACK_AB_MERGE_C R18, R18, R17, RZ ;  /* 0x000000111212723e */ /* 0x000fe200048070ff */
[----:B------:R-:W-:Y:S06]  /*15440*/  @P1 BRA `(.L_x_125) ;  /* 0x0000000000041947 */ /* 0x000fec0003800000 */
[----:B------:R-:W-:-:S04]  /*15450*/  DEPBAR.LE SB0, 0x1 ;  /* 0x000080400000791a */ /* 0x000fc80000000000 */
.L_x_125:
        /* <DEDUP_REMOVED lines=27> */
.L_x_127:
[----:B------:R-:W-:Y:S05]  /*15610*/  BSYNC B0 ;  /* 0x0000000000007941 */ /* 0x000fea0003800000 */
.L_x_126:
[----:B------:R-:W-:Y:S04]  /*15620*/  BSSY B0, `(.L_x_128) ;  /* 0x0000033000007945 */ /* 0x000fe80003800000 */
[----:B------:R-:W-:Y:S05]  /*15630*/  @P3 BRA `(.L_x_129) ;  /* 0x0000000000c43947 */ /* 0x000fea0003800000 */
[----:B------:R-:W-:-:S04]  /*15640*/  MOV R17, UR56 ;  /* 0x0000003800117c02 */ /* 0x000fc80008000f00 */
[----:B------:R-:W-:-:S13]  /*15650*/  ISETP.NE.AND P3, PT, R17, 0x3, PT ;  /* 0x000000031100780c */ /* 0x000fda0003f65270 */
[----:B------:R-:W-:Y:S05]  /*15660*/  @!P3 BRA `(.L_x_130) ;  /* 0x000000000004b947 */ /* 0x000fea0003800000 */
[----:B------:R-:W-:Y:S01]  /*15670*/  BPT.TRAP 0x1 ;  /* 0x000000040000795c */ /* 0x000fe20000300000 */
.L_x_130:
[----:B------:R-:W2:Y:S04]  /*15680*/  LDL R18, [R1+0xb4] ;  /* 0x0000b40001127983 */ /* 0x000ea80000100800 */
[----:B------:R-:W3:Y:S01]  /*15690*/  LDL.LU R17, [R1+0xb8] ;  /* 0x0000b80001117983 */ /* 0x000ee20000300800 */
[----:B------:R-:W-:Y:S01]  /*156a0*/  BSSY B1, `(.L_x_131) ;  /* 0x0000005000017945 */ /* 0x000fe20003800000 */
[----:B--2---:R-:W-:Y:S02]  /*156b0*/  LEA R18, R18, UR44, 0x3 ;  /* 0x0000002c12127c11 */ /* 0x004fe4000f8e18ff */
[----:B---3--:R-:W-:-:S04]  /*156c0*/  SHF.L.U32 R17, R17, 0x1f, RZ ;  /* 0x0000001f11117819 */ /* 0x008fc800000006ff */
[----:B------:R-:W1:Y:S02]  /*156d0*/  SYNCS.PHASECHK.TRANS64.TRYWAIT P0, [R18+URZ+0x80], R17 ;  /* 0x00008011120075a7 */ /* 0x000e64000800017f */
[----:B-1----:R-:W-:Y:S05]  /*156e0*/  @!P0 BRA `(.L_x_132) ;  /* 0x0000005c00c08947 */ /* 0x002fea0003800000 */
.L_x_249:
[----:B------:R-:W-:Y:S05]  /*156f0*/  BSYNC B1 ;  /* 0x0000000000017941 */ /* 0x000fea0003800000 */
.L_x_131:
[----:B------:R-:W-:Y:S04]  /*15700*/  BSSY B1, `(.L_x_133) ;  /* 0x0000012000017945 */ /* 0x000fe80003800000 */
[----:B------:R-:W-:Y:S05]  /*15710*/  @P2 BRA `(.L_x_134) ;  /* 0x0000000000402947 */ /* 0x000fea0003800000 */
[----:B------:R-:W2:Y:S02]  /*15720*/  LDL.LU R19, [R1+0xb4] ;  /* 0x0000b40001137983 */ /* 0x000ea40000300800 */
        /* <DEDUP_REMOVED lines=15> */
.L_x_134:
[----:B------:R-:W-:Y:S05]  /*15820*/  BSYNC B1 ;  /* 0x0000000000017941 */ /* 0x000fea0003800000 */
.L_x_133:
        /* <DEDUP_REMOVED lines=8> */
.L_x_135:
[----:B-1----:R-:W1:Y:S01]  /*158b0*/  S2R R17, SR_CgaCtaId ;  /* 0x0000000000117919 */ /* 0x002e620000008800 */
[C---:B------:R-:W-:Y:S02]  /*158c0*/  LEA R14, R20.reuse, UR44, 0x3 ;  /* 0x0000002c140e7c11 */ /* 0x040fe4000f8e18ff */
[----:B------:R-:W-:Y:S02]  /*158d0*/  IADD3 R20, R20, 0x1, RZ ;  /* 0x0000000114147810 */ /* 0x000fe40007ffe0ff */
[----:B------:R-:W-:Y:S02]  /*158e0*/  IADD3 R14, R14, 0xa0, RZ ;  /* 0x000000a00e0e7810 */ /* 0x000fe40007ffe0ff */
[----:B------:R-:W-:-:S04]  /*158f0*/  ISETP.NE.AND P0, PT, R20, 0x4, PT ;  /* 0x000000041400780c */ /* 0x000fc80003f05270 */
[----:B------:R-:W-:Y:S02]  /*15900*/  SEL R20, R20, RZ, P0 ;  /* 0x000000ff14147207 */ /* 0x000fe40000000000 */
[----:B-1----:R-:W-:-:S04]  /*15910*/  PRMT R14, R17, 0x654, R14 ;  /* 0x00000654110e7816 */ /* 0x002fc8000000000e */
[----:B--2---:R1:W-:Y:S02]  /*15920*/  SYNCS.ARRIVE.TRANS64.RED.A1T0 RZ, [R14+URZ], RZ ;  /* 0x000000ff0eff79a7 */ /* 0x0043e4000810043f */
[----:B-1----:R-:W-:-:S04]  /*15930*/  SEL R14, RZ, 0x1, P0 ;  /* 0x00000001ff0e7807 */ /* 0x002fc80000000000 */
[----:B------:R-:W-:-:S07]  /*15940*/  LOP3.LUT R21, R21, R14, RZ, 0x3c, !PT ;  /* 0x0000000e15157212 */ /* 0x000fce00078e3cff */
.L_x_129:
[----:B------:R-:W-:Y:S05]  /*15950*/  BSYNC B0 ;  /* 0x0000000000007941 */ /* 0x000fea0003800000 */
.L_x_128:
[----:B------:R-:W2:Y:S04]  /*15960*/  LDL.LU R14, [R1+0xb0] ;  /* 0x0000b000010e7983 */ /* 0x000ea80000300800 */
[----:B------:R-:W3:Y:S04]  /*15970*/  LDL.LU R35, [R1+0x84] ;  /* 0x0000840001237983 */ /* 0x000ee80000300800 */
[----:B------:R-:W4:Y:S01]  /*15980*/  LDL.LU R33, [R1+0x88] ;  /* 0x0000880001217983 */ /* 0x000f220000300800 */
[----:B------:R-:W-:-:S03]  /*15990*/  F2FP.F16.E4M3.UNPACK_B R32, R0.H1 ;  /* 0x00000000ff20723e */ /* 0x000fc600030006ff */
[----:B------:R-:W5:Y:S02]  /*159a0*/  LDL.LU R30, [R1+0x8c] ;  /* 0x00008c00011e7983 */ /* 0x000f640000300800 */
[----:B------:R-:W-:Y:S02]  /*159b0*/  HADD2.F32 R17, -RZ, R32.H1_H1 ;  /* 0x30000020ff117230 */ /* 0x000fe40000004100 */
[----:B------:R-:W3:Y:S04]  /*159c0*/  LDL.LU R26, [R1+0x90] ;  /* 0x00009000011a7983 */ /* 0x000ee80000300800 */
[----:B------:R-:W3:Y:S04]  /*159d0*/  LDL.LU R28, [R1+0x94] ;  /* 0x00009400011c7983 */ /* 0x000ee80000300800 */
[----:B------:R-:W3:Y:S04]  /*159e0*/  LDL.LU R31, [R1+0x98] ;  /* 0x00009800011f7983 */ /* 0x000ee80000300800 */
[----:B------:R-:W3:Y:S04]  /*159f0*/  LDL.LU R29, [R1+0x9c] ;  /* 0x00009c00011d7983 */ /* 0x000ee80000300800 */
[----:B------:R-:W3:Y:S04]  /*15a00*/  LDL.LU R48, [R1+0xa0] ;  /* 0x0000a00001307983 */ /* 0x000ee80000300800 */
        /* <DEDUP_REMOVED lines=10> */
[----:B------:R-:W-:-:S03]  /*15ab0*/  FSEL R17, R8, 0.0052134888246655464172, P2 ;  /* 0x3baad5ea08117808 */ /* 0x000fc60001000000 */
[----:B------:R-:W-:Y:S01]  /*15ac0*/  FFMA R18, R19, R18, R22 ;  /* 0x0000001213127223 */ /* 0x000fe20000000016 */
[----:B------:R-:W-:-:S03]  /*15ad0*/  FSEL R23, -R9, -0.026868773624300956726, P2 ;  /* 0xbcdc1be709177808 */ /* 0x000fc60001000100 */
[----:B------:R-:W-:Y:S01]  /*15ae0*/  FFMA R18, R19, R18, R17 ;  /* 0x0000001213127223 */ /* 0x000fe20000000011 */
[----:B------:R-:W-:-:S03]  /*15af0*/  FSEL R25, R10, 0.11284004896879196167, P2 ;  /* 0x3de718af0a197808 */ /* 0x000fc60001000000 */
[----:B------:R-:W-:Y:S01]  /*15b00*/  FFMA R18, R19, R18, R23 ;  /* 0x0000001213127223 */ /* 0x000fe20000000017 */
[----:B------:R-:W-:Y:S02]  /*15b10*/  FSEL R27, R11, -0.37612664699554443359, P2 ;  /* 0xbec093ac0b1b7808 */ /* 0x000fe40001000000 */
[----:B------:R-:W-:Y:S01]  /*15b20*/  F2FP.F16.E4M3.UNPACK_B R17, R4 ;  /* 0x00000004ff11723e */ /* 0x000fe200020006ff */
[----:B------:R-:W-:Y:S01]  /*15b30*/  FFMA R18, R19, R18, R25 ;  /* 0x0000001213127223 */ /* 0x000fe20000000019 */
[----:B------:R-:W-:-:S03]  /*15b40*/  FSEL R24, R12, 0.12837915122509002686, P2 ;  /* 0x3e0375d30c187808 */ /* 0x000fc60001000000 */
[C---:B------:R-:W-:Y:S01]  /*15b50*/  FFMA R22, R19.reuse, R18, R27 ;  /* 0x0000001213167223 */ /* 0x040fe2000000001b */
[--C-:B------:R-:W-:Y:S02]  /*15b60*/  HADD2.F32 R23, -RZ, R17.reuse.H0_H0 ;  /* 0x20000011ff177230 */ /* 0x100fe40000004100 */
[----:B----4-:R-:W-:Y:S01]  /*15b70*/  FMUL R18, R2, R33 ;  /* 0x0000002102127220 */ /* 0x010fe20000400000 */
[----:B------:R-:W-:Y:S01]  /*15b80*/  HADD2.F32 R17, -RZ, R17.H1_H1 ;  /* 0x30000011ff117230 */ /* 0x000fe20000004100 */
[----:B------:R-:W-:Y:S01]  /*15b90*/  FSEL R27, -|R34|, R34, P2 ;  /* 0x00000022221b7208 */ /* 0x000fe20001000300 */
[----:B------:R-:W-:-:S03]  /*15ba0*/  FFMA R22, R19, R22, R24 ;  /* 0x0000001613167223 */ /* 0x000fc60000000018 */
[----:B------:R-:W-:Y:S01]  /*15bb0*/  FFMA R18, R16, R17, R18 ;  /* 0x0000001110127223 */ /* 0x000fe20000000012 */
[----:B------:R-:W-:Y:S01]  /*15bc0*/  FFMA R17, R22, R27, R27 ;  /* 0x0000001b16117223 */ /* 0x000fe2000000001b */
[----:B-----5:R-:W-:-:S03]  /*15bd0*/  FMUL R27, R2, R30 ;  /* 0x0000001e021b7220 */ /* 0x020fc60000400000 */
[----:B------:R-:W1:Y:S01]  /*15be0*/  @P2 MUFU.EX2 R30, R17 ;  /* 0x00000011001e2308 */ /* 0x000e620000000800 */
[----:B---3--:R-:W-:Y:S01]  /*15bf0*/  FMUL R25, R2, R35 ;  /* 0x0000002302197220 */ /* 0x008fe20000400000 */
[----:B------:R-:W-:Y:S02]  /*15c00*/  F2FP.F16.E4M3.UNPACK_B R19, R4.H1 ;  /* 0x00000004ff13723e */ /* 0x000fe400030006ff */
[----:B------:R-:W-:Y:S01]  /*15c10*/  F2FP.F16.E4M3.UNPACK_B R24, R3 ;  /* 0x00000003ff18723e */ /* 0x000fe200020006ff */
[----:B------:R-:W-:Y:S02]  /*15c20*/  FFMA R4, R16, R23, R25 ;  /* 0x0000001710047223 */ /* 0x000fe40000000019 */
[--C-:B------:R-:W-:Y:S02]  /*15c30*/  HADD2.F32 R23, -RZ, R19.reuse.H0_H0 ;  /* 0x20000013ff177230 */ /* 0x100fe40000004100 */
[----:B------:R-:W-:Y:S01]  /*15c40*/  FMUL R26, R2, R26 ;  /* 0x0000001a021a7220 */ /* 0x000fe20000400000 */
[----:B------:R-:W-:-:S02]  /*15c50*/  HADD2.F32 R19, -RZ, R19.H1_H1 ;  /* 0x30000013ff137230 */ /* 0x000fc40000004100 */
[----:B------:R-:W-:Y:S01]  /*15c60*/  FMUL R28, R2, R28 ;  /* 0x0000001c021c7220 */ /* 0x000fe20000400000 */
[--C-:B------:R-:W-:Y:S02]  /*15c70*/  HADD2.F32 R25, -RZ, R24.reuse.H0_H0 ;  /* 0x20000018ff197230 */ /* 0x100fe40000004100 */
[----:B------:R-:W-:Y:S01]  /*15c80*/  FMUL R47, R4, 0.70710676908493041992 ;  /* 0x3f3504f3042f7820 */ /* 0x000fe20000400000 */
[C---:B------:R-:W-:Y:S01]  /*15c90*/  FFMA R22, R16.reuse, R23, R27 ;  /* 0x0000001710167223 */ /* 0x040fe2000000001b */
[C---:B------:R-:W-:Y:S01]  /*15ca0*/  FFMA R19, R16.reuse, R19, R26 ;  /* 0x0000001310137223 */ /* 0x040fe2000000001a */
[----:B------:R-:W-:Y:S01]  /*15cb0*/  F2FP.F16.E4M3.UNPACK_B R27, R3.H1 ;  /* 0x00000003ff1b723e */ /* 0x000fe200030006ff */
[----:B------:R-:W-:Y:S01]  /*15cc0*/  FFMA R23, R16, R25, R28 ;  /* 0x0000001910177223 */ /* 0x000fe2000000001c */
[C---:B------:R-:W-:Y:S01]  /*15cd0*/  FMUL R26, R47.reuse, R47 ;  /* 0x0000002f2f1a7220 */ /* 0x040fe20000400000 */
[----:B------:R-:W-:Y:S01]  /*15ce0*/  HADD2.F32 R25, -RZ, R24.H1_H1 ;  /* 0x30000018ff197230 */ /* 0x000fe20000004100 */
[C---:B------:R-:W-:Y:S01]  /*15cf0*/  FSETP.GE.AND P0, PT, |R47|.reuse, 1.0029599666595458984, PT ;  /* 0x3f8060fe2f00780b */ /* 0x040fe20003f06200 */
[----:B------:R-:W-:Y:S01]  /*15d00*/  FMUL R3, R2, R31 ;  /* 0x0000001f02037220 */ /* 0x000fe20000400000 */
[----:B-1----:R-:W-:Y:S01]  /*15d10*/  @P2 FADD R30, -R30, 1 ;  /* 0x3f8000001e1e2421 */ /* 0x002fe20000000100 */
[----:B------:R-:W-:Y:S01]  /*15d20*/  FMUL R49, R22, 0.70710676908493041992 ;  /* 0x3f3504f316317820 */ /* 0x000fe20000400000 */
[----:B------:R-:W-:Y:S01]  /*15d30*/  FMUL R42, R18, 0.70710676908493041992 ;  /* 0x3f3504f3122a7820 */ /* 0x000fe20000400000 */
[----:B------:R-:W-:Y:S01]  /*15d40*/  FSEL R26, |R47|, R26, P0 ;  /* 0x0000001a2f1a7208 */ /* 0x000fe20000000200 */
[----:B------:R-:W-:Y:S01]  /*15d50*/  FMUL R24, R2, R29 ;  /* 0x0000001d02187220 */ /* 0x000fe20000400000 */
[----:B------:R-:W-:Y:S01]  /*15d60*/  FSEL R31, R6, 8.4834944573231041431e-05, P0 ;  /* 0x38b1e96a061f7808 */ /* 0x000fe20000000000 */
[----:B------:R-:W-:Y:S01]  /*15d70*/  FFMA R3, R16, R25, R3 ;  /* 0x0000001910037223 */ /* 0x000fe20000000003 */
[----:B------:R-:W-:Y:S01]  /*15d80*/  FSEL R33, -R7, -0.00082130916416645050049, P0 ;  /* 0xba574d2007217808 */ /* 0x000fe20000000100 */
[C---:B------:R-:W-:Y:S01]  /*15d90*/  FMUL R28, R49.reuse, R49 ;  /* 0x00000031311c7220 */ /* 0x040fe20000400000 */
[----:B------:R-:W-:Y:S01]  /*15da0*/  HADD2.F32 R29, -RZ, R27.H0_H0 ;  /* 0x2000001bff1d7230 */ /* 0x000fe20000004100 */
[----:B------:R-:W-:Y:S01]  /*15db0*/  @P2 LOP3.LUT R17, R30, 0x80000000, R34, 0xb8, !PT ;  /* 0x800000001e112812 */ /* 0x000fe200078eb822 */
[----:B------:R-:W-:Y:S01]  /*15dc0*/  FMUL R25, R42, R42 ;  /* 0x0000002a2a197220 */ /* 0x000fe20000400000 */
[----:B------:R-:W-:-:S02]  /*15dd0*/  FSETP.GE.AND P3, PT, |R49|, 1.0029599666595458984, PT ;  /* 0x3f8060fe3100780b */ /* 0x000fc40003f66200 */
[----:B------:R-:W-:Y:S01]  /*15de0*/  FSETP.GE.AND P2, PT, |R42|, 1.0029599666595458984, PT ;  /* 0x3f8060fe2a00780b */ /* 0x000fe20003f46200 */
[----:B------:R-:W-:Y:S01]  /*15df0*/  FFMA R31, R26, R31, R33 ;  /* 0x0000001f1a1f7223 */ /* 0x000fe20000000021 */
[----:B------:R-:W-:Y:S01]  /*15e00*/  FSEL R36, |R49|, R28, P3 ;  /* 0x0000001c31247208 */ /* 0x000fe20001800200 */
[----:B------:R-:W-:Y:S01]  /*15e10*/  FFMA R24, R16, R29, R24 ;  /* 0x0000001d10187223 */ /* 0x000fe20000000018 */
[----:B------:R-:W-:Y:S02]  /*15e20*/  FSEL R33, R6, 8.4834944573231041431e-05, P3 ;  /* 0x38b1e96a06217808 */ /* 0x000fe40001800000 */
[----:B------:R-:W-:Y:S02]  /*15e30*/  FSEL R35, -R7, -0.00082130916416645050049, P3 ;  /* 0xba574d2007237808 */ /* 0x000fe40001800100 */
[----:B------:R-:W-:Y:S02]  /*15e40*/  FSEL R30, |R42|, R25, P2 ;  /* 0x000000192a1e7208 */ /* 0x000fe40001000200 */
[----:B------:R-:W-:-:S02]  /*15e50*/  FSEL R25, R6, 8.4834944573231041431e-05, P2 ;  /* 0x38b1e96a06197808 */ /* 0x000fc40001000000 */
[----:B------:R-:W-:Y:S01]  /*15e60*/  FSEL R29, -R7, -0.00082130916416645050049, P2 ;  /* 0xba574d20071d7808 */ /* 0x000fe20001000100 */
[----:B------:R-:W-:Y:S01]  /*15e70*/  FFMA R35, R36, R33, R35 ;  /* 0x0000002124237223 */ /* 0x000fe20000000023 */
[----:B------:R-:W-:Y:S01]  /*15e80*/  FSEL R33, R8, 0.0052134888246655464172, P2 ;  /* 0x3baad5ea08217808 */ /* 0x000fe20001000000 */
[----:B------:R-:W-:Y:S02]  /*15e90*/  FMUL R51, R19, 0.70710676908493041992 ;  /* 0x3f3504f313337820 */ /* 0x000fe40000400000 */
[----:B------:R-:W-:Y:S01]  /*15ea0*/  FFMA R29, R30, R25, R29 ;  /* 0x000000191e1d7223 */ /* 0x000fe2000000001d */
[----:B------:R-:W-:Y:S01]  /*15eb0*/  FSEL R25, R8, 0.0052134888246655464172, P0 ;  /* 0x3baad5ea08197808 */ /* 0x000fe20000000000 */
[C---:B------:R-:W-:Y:S01]  /*15ec0*/  FMUL R28, R51.reuse, R51 ;  /* 0x00000033331c7220 */ /* 0x040fe20000400000 */
[----:B------:R-:W-:Y:S01]  /*15ed0*/  FSETP.GE.AND P4, PT, |R51|, 1.0029599666595458984, PT ;  /* 0x3f8060fe3300780b */ /* 0x000fe20003f86200 */
[----:B------:R-:W-:Y:S01]  /*15ee0*/  FFMA R33, R30, R29, R33 ;  /* 0x0000001d1e217223 */ /* 0x000fe20000000021 */
[----:B------:R-:W-:Y:S01]  /*15ef0*/  FSEL R37, R8, 0.0052134888246655464172, P3 ;  /* 0x3baad5ea08257808 */ /* 0x000fe20001800000 */
[----:B------:R-:W-:Y:S01]  /*15f00*/  FMUL R53, R23, 0.70710676908493041992 ;  /* 0x3f3504f317357820 */ /* 0x000fe20000400000 */
[----:B------:R-:W-:Y:S01]  /*15f10*/  FSEL R29, -R9, -0.026868773624300956726, P0 ;  /* 0xbcdc1be7091d7808 */ /* 0x000fe20000000100 */
[----:B------:R-:W-:Y:S01]  /*15f20*/  FFMA R25, R26, R31, R25 ;  /* 0x0000001f1a197223 */ /* 0x000fe20000000019 */
[----:B------:R-:W-:Y:S01]  /*15f30*/  FSEL R38, |R51|, R28, P4 ;  /* 0x0000001c33267208 */ /* 0x000fe20002000200 */
[----:B------:R-:W-:Y:S01]  /*15f40*/  FMUL R34, R53, R53 ;  /* 0x0000003535227220 */ /* 0x000fe20000400000 */
[----:B------:R-:W-:Y:S01]  /*15f50*/  FSEL R39, R6, 8.4834944573231041431e-05, P4 ;  /* 0x38b1e96a06277808 */ /* 0x000fe20002000000 */
[----:B------:R-:W-:Y:S01]  /*15f60*/  FFMA R37, R36, R35, R37 ;  /* 0x0000002324257223 */ /* 0x000fe20000000025 */
[----:B------:R-:W-:Y:S01]  /*15f70*/  FSEL R41, -R7, -0.00082130916416645050049, P4 ;  /* 0xba574d2007297808 */ /* 0x000fe20002000100 */
[----:B------:R-:W-:Y:S01]  /*15f80*/  FFMA R25, R26, R25, R29 ;  /* 0x000000191a197223 */ /* 0x000fe2000000001d */
[----:B------:R-:W-:-:S02]  /*15f90*/  FSEL R31, R10, 0.11284004896879196167, P0 ;  /* 0x3de718af0a1f7808 */ /* 0x000fc40000000000 */
[----:B------:R-:W-:Y:S02]  /*15fa0*/  FSETP.GE.AND P5, PT, |R53|, 1.0029599666595458984, PT ;  /* 0x3f8060fe3500780b */ /* 0x000fe40003fa6200 */
[----:B------:R-:W-:Y:S01]  /*15fb0*/  FSEL R35, -R9, -0.026868773624300956726, P2 ;  /* 0xbcdc1be709237808 */ /* 0x000fe20001000100 */
[----:B------:R-:W-:Y:S01]  /*15fc0*/  FFMA R41, R38, R39, R41 ;  /* 0x0000002726297223 */ /* 0x000fe20000000029 */
[----:B------:R-:W-:Y:S01]  /*15fd0*/  FFMA R25, R26, R25, R31 ;  /* 0x000000191a197223 */ /* 0x000fe2000000001f */
[----:B------:R-:W-:Y:S02]  /*15fe0*/  FSEL R40, |R53|, R34, P5 ;  /* 0x0000002235287208 */ /* 0x000fe40002800200 */
[----:B------:R-:W-:Y:S01]  /*15ff0*/  FSEL R43, R6, 8.4834944573231041431e-05, P5 ;  /* 0x38b1e96a062b7808 */ /* 0x000fe20002800000 */
[----:B------:R-:W-:Y:S01]  /*16000*/  FFMA R33, R30, R33, R35 ;  /* 0x000000211e217223 */ /* 0x000fe20000000023 */
[----:B------:R-:W-:Y:S02]  /*16010*/  FSEL R45, -R7, -0.00082130916416645050049, P5 ;  /* 0xba574d20072d7808 */ /* 0x000fe40002800100 */
[----:B------:R-:W-:-:S02]  /*16020*/  FSEL R39, -R9, -0.026868773624300956726, P3 ;  /* 0xbcdc1be709277808 */ /* 0x000fc40001800100 */
[----:B------:R-:W-:Y:S01]  /*16030*/  FSEL R31, R10, 0.11284004896879196167, P2 ;  /* 0x3de718af0a1f7808 */ /* 0x000fe20001000000 */
[----:B------:R-:W-:Y:S01]  /*16040*/  FFMA R45, R40, R43, R45 ;  /* 0x0000002b282d7223 */ /* 0x000fe2000000002d */
[----:B------:R-:W-:Y:S01]  /*16050*/  FSEL R35, R11, -0.37612664699554443359, P2 ;  /* 0xbec093ac0b237808 */ /* 0x000fe20001000000 */
[----:B------:R-:W-:Y:S01]  /*16060*/  FFMA R37, R36, R37, R39 ;  /* 0x0000002524257223 */ /* 0x000fe20000000027 */
[----:B------:R-:W-:Y:S01]  /*16070*/  FSEL R43, R8, 0.0052134888246655464172, P4 ;  /* 0x3baad5ea082b7808 */ /* 0x000fe20002000000 */
[----:B------:R-:W-:Y:S01]  /*16080*/  FFMA R31, R30, R33, R31 ;  /* 0x000000211e1f7223 */ /* 0x000fe2000000001f */
[----:B------:R-:W-:-:S03]  /*16090*/  FSEL R39, R10, 0.11284004896879196167, P3 ;  /* 0x3de718af0a277808 */ /* 0x000fc60001800000 */
[----:B------:R-:W-:Y:S01]  /*160a0*/  FFMA R31, R30, R31, R35 ;  /* 0x0000001f1e1f7223 */ /* 0x000fe20000000023 */
[----:B------:R-:W-:Y:S01]  /*160b0*/  FSEL R35, R11, -0.37612664699554443359, P3 ;  /* 0xbec093ac0b237808 */ /* 0x000fe20001800000 */
[----:B------:R-:W-:Y:S01]  /*160c0*/  FFMA R41, R38, R41, R43 ;  /* 0x0000002926297223 */ /* 0x000fe2000000002b */
[----:B------:R-:W-:Y:S01]  /*160d0*/  FFMA R37, R36, R37, R39 ;  /* 0x0000002524257223 */ /* 0x000fe20000000027 */
[----:B------:R-:W-:Y:S02]  /*160e0*/  FSEL R43, R8, 0.0052134888246655464172, P5 ;  /* 0x3baad5ea082b7808 */ /* 0x000fe40002800000 */
[----:B------:R-:W-:Y:S01]  /*160f0*/  FSEL R33, R12, 0.12837915122509002686, P2 ;  /* 0x3e0375d30c217808 */ /* 0x000fe20001000000 */
[----:B------:R-:W-:Y:S01]  /*16100*/  FFMA R35, R36, R37, R35 ;  /* 0x0000002524237223 */ /* 0x000fe20000000023 */
[C---:B------:R-:W-:Y:S01]  /*16110*/  FSEL R39, -R9.reuse, -0.026868773624300956726, P4 ;  /* 0xbcdc1be709277808 */ /* 0x040fe20002000100 */
[----:B------:R-:W-:Y:S01]  /*16120*/  FFMA R43, R40, R45, R43 ;  /* 0x0000002d282b7223 */ /* 0x000fe2000000002b */
[----:B------:R-:W-:Y:S01]  /*16130*/  FSEL R37, -R9, -0.026868773624300956726, P5 ;  /* 0xbcdc1be709257808 */ /* 0x000fe20002800100 */
[----:B------:R-:W-:Y:S01]  /*16140*/  FFMA R31, R30, R31, R33 ;  /* 0x0000001f1e1f7223 */ /* 0x000fe20000000021 */
[----:B------:R-:W-:Y:S01]  /*16150*/  FSEL R33, R10, 0.11284004896879196167, P4 ;  /* 0x3de718af0a217808 */ /* 0x000fe20002000000 */
[----:B------:R-:W-:-:S02]  /*16160*/  FFMA R39, R38, R41, R39 ;  /* 0x0000002926277223 */ /* 0x000fc40000000027 */
[----:B------:R-:W-:Y:S01]  /*16170*/  FFMA R43, R40, R43, R37 ;  /* 0x0000002b282b7223 */ /* 0x000fe20000000025 */
[----:B------:R-:W-:Y:S01]  /*16180*/  FSEL R37, R11, -0.37612664699554443359, P4 ;  /* 0xbec093ac0b257808 */ /* 0x000fe20002000000 */
[----:B------:R-:W-:-:S04]  /*16190*/  FFMA R33, R38, R39, R33 ;  /* 0x0000002726217223 */ /* 0x000fc80000000021 */
[----:B------:R-:W-:Y:S01]  /*161a0*/  FFMA R37, R38, R33, R37 ;  /* 0x0000002126257223 */ /* 0x000fe20000000025 */
[----:B------:R-:W-:Y:S02]  /*161b0*/  FMUL R33, R2, R44 ;  /* 0x0000002c02217220 */ /* 0x000fe40000400000 */
[----:B------:R-:W2:Y:S01]  /*161c0*/  LDL.LU R44, [R1+0xac] ;  /* 0x0000ac00012c7983 */ /* 0x000ea20000300800 */
[----:B------:R-:W-:-:S05]  /*161d0*/  FSEL R29, R11, -0.37612664699554443359, P0 ;  /* 0xbec093ac0b1d7808 */ /* 0x000fca0000000000 */
[----:B------:R-:W-:Y:S01]  /*161e0*/  FFMA R25, R26, R25, R29 ;  /* 0x000000191a197223 */ /* 0x000fe2000000001d */
[----:B------:R-:W-:-:S05]  /*161f0*/  FSEL R29, R12, 0.12837915122509002686, P0 ;  /* 0x3e0375d30c1d7808 */ /* 0x000fca0000000000 */
[----:B------:R-:W-:Y:S01]  /*16200*/  FFMA R25, R26, R25, R29 ;  /* 0x000000191a197223 */ /* 0x000fe2000000001d */
[----:B------:R-:W-:Y:S02]  /*16210*/  FSEL R29, R12, 0.12837915122509002686, P3 ;  /* 0x3e0375d30c1d7808 */ /* 0x000fe40001800000 */
[----:B------:R-:W-:-:S03]  /*16220*/  FSEL R28, -|R47|, R47, P0 ;  /* 0x0000002f2f1c7208 */ /* 0x000fc60000000300 */
[----:B------:R-:W-:Y:S01]  /*16230*/  FFMA R36, R36, R35, R29 ;  /* 0x0000002324247223 */ /* 0x000fe2000000001d */
[----:B------:R-:W-:Y:S01]  /*16240*/  HADD2.F32 R29, -RZ, R27.H1_H1 ;  /* 0x3000001bff1d7230 */ /* 0x000fe20000004100 */
[----:B------:R-:W-:Y:S01]  /*16250*/  FSEL R27, -|R49|, R49, P3 ;  /* 0x00000031311b7208 */ /* 0x000fe20001800300 */
[----:B------:R-:W-:Y:S01]  /*16260*/  FFMA R25, R25, R28, R28 ;  /* 0x0000001c19197223 */ /* 0x000fe2000000001c */
[----:B------:R-:W-:-:S03]  /*16270*/  FSEL R26, -|R42|, R42, P2 ;  /* 0x0000002a2a1a7208 */ /* 0x000fc60001000300 */
[----:B------:R-:W-:Y:S01]  /*16280*/  FFMA R27, R36, R27, R27 ;  /* 0x0000001b241b7223 */ /* 0x000fe2000000001b */
[----:B------:R-:W1:Y:S01]  /*16290*/  @P0 MUFU.EX2 R34, R25 ;  /* 0x0000001900220308 */ /* 0x000e620000000800 */
[----:B------:R-:W-:Y:S01]  /*162a0*/  FFMA R26, R31, R26, R26 ;  /* 0x0000001a1f1a7223 */ /* 0x000fe2000000001a */
[----:B------:R-:W-:Y:S01]  /*162b0*/  FMUL R31, R2, R48 ;  /* 0x00000030021f7220 */ /* 0x000fe20000400000 */
[----:B------:R-:W-:Y:S02]  /*162c0*/  F2FP.F16.E4M3.UNPACK_B R28, R0 ;  /* 0x00000000ff1c723e */ /* 0x000fe400020006ff */
[----:B------:R-:W-:-:S03]  /*162d0*/  FSEL R39, R10, 0.11284004896879196167, P5 ;  /* 0x3de718af0a277808 */ /* 0x000fc60002800000 */
[----:B------:R-:W3:Y:S01]  /*162e0*/  @P3 MUFU.EX2 R36, R27 ;  /* 0x0000001b00243308 */ /* 0x000ee20000000800 */
[----:B------:R-:W-:Y:S01]  /*162f0*/  FFMA R0, R16, R29, R31 ;  /* 0x0000001d10007223 */ /* 0x000fe2000000001f */
[--C-:B------:R-:W-:Y:S02]  /*16300*/  HADD2.F32 R29, -RZ, R28.reuse.H0_H0 ;  /* 0x2000001cff1d7230 */ /* 0x100fe40000004100 */
[----:B------:R-:W-:Y:S01]  /*16310*/  FFMA R43, R40, R43, R39 ;  /* 0x0000002b282b7223 */ /* 0x000fe20000000027 */
[----:B------:R-:W-:Y:S01]  /*16320*/  HADD2.F32 R31, -RZ, R28.H1_H1 ;  /* 0x3000001cff1f7230 */ /* 0x000fe20000004100 */
[----:B------:R-:W-:Y:S01]  /*16330*/  FSEL R41, R11, -0.37612664699554443359, P5 ;  /* 0xbec093ac0b297808 */ /* 0x000fe20002800000 */
[----:B------:R-:W-:Y:S01]  /*16340*/  FMUL R30, R2, R46 ;  /* 0x0000002e021e7220 */ /* 0x000fe20000400000 */
[----:B------:R-:W-:Y:S01]  /*16350*/  FSEL R39, R12, 0.12837915122509002686, P4 ;  /* 0x3e0375d30c277808 */ /* 0x000fe20002000000 */
[----:B------:R-:W-:Y:S01]  /*16360*/  FFMA R28, R16, R29, R33 ;  /* 0x0000001d101c7223 */ /* 0x000fe20000000021 */
[----:B------:R-:W-:Y:S01]  /*16370*/  FSEL R45, R12, 0.12837915122509002686, P5 ;  /* 0x3e0375d30c2d7808 */ /* 0x000fe20002800000 */
[----:B------:R-:W-:Y:S01]  /*16380*/  FFMA R29, R16, R31, R30 ;  /* 0x0000001f101d7223 */ /* 0x000fe2000000001e */
[----:B------:R-:W-:Y:S01]  /*16390*/  FFMA R41, R40, R43, R41 ;  /* 0x0000002b28297223 */ /* 0x000fe20000000029 */
[----:B------:R-:W-:Y:S01]  /*163a0*/  FSEL R30, -|R51|, R51, P4 ;  /* 0x00000033331e7208 */ /* 0x000fe20002000300 */
[----:B------:R-:W-:Y:S01]  /*163b0*/  FFMA R37, R38, R37, R39 ;  /* 0x0000002526257223 */ /* 0x000fe20000000027 */
[----:B------:R-:W4:Y:S01]  /*163c0*/  @P2 MUFU.EX2 R35, R26 ;  /* 0x0000001a00232308 */ /* 0x000f220000000800 */
[----:B------:R-:W-:Y:S01]  /*163d0*/  FSEL R38, -|R53|, R53, P5 ;  /* 0x0000003535267208 */ /* 0x000fe20002800300 */
[----:B-1----:R-:W-:Y:S01]  /*163e0*/  @P0 FADD R34, -R34, 1 ;  /* 0x3f80000022220421 */ /* 0x002fe20000000100 */
[----:B------:R-:W-:Y:S01]  /*163f0*/  FFMA R41, R40, R41, R45 ;  /* 0x0000002928297223 */ /* 0x000fe2000000002d */
[----:B------:R-:W-:Y:S01]  /*16400*/  FFMA R30, R37, R30, R30 ;  /* 0x0000001e251e7223 */ /* 0x000fe2000000001e */
[----:B---3--:R-:W-:Y:S01]  /*16410*/  @P3 FADD R36, -R36, 1 ;  /* 0x3f80000024243421 */ /* 0x008fe20000000100 */
[----:B------:R-:W-:Y:S01]  /*16420*/  FMUL R55, R3, 0.70710676908493041992 ;  /* 0x3f3504f303377820 */ /* 0x000fe20000400000 */
[----:B------:R-:W-:Y:S01]  /*16430*/  FFMA R31, R41, R38, R38 ;  /* 0x00000026291f7223 */ /* 0x000fe20000000026 */
[----:B------:R-:W-:Y:S01]  /*16440*/  @P0 LOP3.LUT R25, R34, 0x80000000, R47, 0xb8, !PT ;  /* 0x8000000022190812 */ /* 0x000fe200078eb82f */
[----:B------:R-:W-:Y:S01]  /*16450*/  FMUL R57, R24, 0.70710676908493041992 ;  /* 0x3f3504f318397820 */ /* 0x000fe20000400000 */
[----:B------:R-:W1:Y:S01]  /*16460*/  @P4 MUFU.EX2 R34, R30 ;  /* 0x0000001e00224308 */ /* 0x000e620000000800 */
[----:B------:R-:W-:Y:S01]  /*16470*/  @P3 LOP3.LUT R27, R36, 0x80000000, R49, 0xb8, !PT ;  /* 0x80000000241b3812 */ /* 0x000fe200078eb831 */
[----:B------:R-:W-:Y:S01]  /*16480*/  FMUL R54, R0, 0.70710676908493041992 ;  /* 0x3f3504f300367820 */ /* 0x000fe20000400000 */
[----:B------:R-:W-:-:S02]  /*16490*/  HADD2.F32 R33, -RZ, R32.H0_H0 ;  /* 0x20000020ff217230 */ /* 0x000fc40000004100 */
[----:B------:R-:W-:Y:S01]  /*164a0*/  FMUL R59, R28, 0.70710676908493041992 ;  /* 0x3f3504f31c3b7820 */ /* 0x000fe20000400000 */
[----:B------:R-:W-:Y:S01]  /*164b0*/  FMUL R61, R29, 0.70710676908493041992 ;  /* 0x3f3504f31d3d7820 */ /* 0x000fe20000400000 */
[----:B------:R-:W3:Y:S01]  /*164c0*/  LDL.LU R45, [R1+0x74] ;  /* 0x00007400012d7983 */ /* 0x000ee20000300800 */
[----:B------:R-:W5:Y:S01]  /*164d0*/  @P5 MUFU.EX2 R36, R31 ;  /* 0x0000001f00245308 */ /* 0x000f620000000800 */
[----:B----4-:R-:W-:Y:S01]  /*164e0*/  @P2 FADD R35, -R35, 1 ;  /* 0x3f80000023232421 */ /* 0x010fe20000000100 */
[----:B------:R-:W-:Y:S01]  /*164f0*/  FMUL R32, R55, R55 ;  /* 0x0000003737207220 */ /* 0x000fe20000400000 */
[----:B------:R-:W-:Y:S01]  /*16500*/  FMUL R38, R57, R57 ;  /* 0x0000003939267220 */ /* 0x000fe20000400000 */
[----:B------:R-:W-:Y:S01]  /*16510*/  FMUL R40, R54, R54 ;  /* 0x0000003636287220 */ /* 0x000fe20000400000 */
[----:B------:R-:W-:Y:S01]  /*16520*/  FSETP.GE.AND P0, PT, |R55|, 1.0029599666595458984, PT ;  /* 0x3f8060fe3700780b */ /* 0x000fe20003f06200 */
[----:B------:R-:W4:Y:S01]  /*16530*/  LDL.LU R58, [R1+0x78] ;  /* 0x00007800013a7983 */ /* 0x000f220000300800 */
[----:B------:R-:W-:-:S02]  /*16540*/  @P2 LOP3.LUT R26, R35, 0x80000000, R42, 0xb8, !PT ;  /* 0x80000000231a2812 */ /* 0x000fc400078eb82a */
[----:B------:R-:W-:Y:S01]  /*16550*/  FSETP.GE.AND P2, PT, |R57|, 1.0029599666595458984, PT ;  /* 0x3f8060fe3900780b */ /* 0x000fe20003f46200 */
[----:B-1----:R-:W-:Y:S01]  /*16560*/  @P4 FADD R34, -R34, 1 ;  /* 0x3f80000022224421 */ /* 0x002fe20000000100 */
[C---:B------:R-:W-:Y:S01]  /*16570*/  FSETP.GE.AND P3, PT, |R54|.reuse, 1.0029599666595458984, PT ;  /* 0x3f8060fe3600780b */ /* 0x040fe20003f66200 */
[----:B------:R-:W4:Y:S01]  /*16580*/  LDL.LU R56, [R1+0x7c] ;  /* 0x00007c0001387983 */ /* 0x000f220000300800 */
[----:B------:R-:W-:Y:S02]  /*16590*/  FSEL R37, |R55|, R32, P0 ;  /* 0x0000002037257208 */ /* 0x000fe40000000200 */
[----:B------:R-:W-:Y:S02]  /*165a0*/  FSEL R39, |R57|, R38, P2 ;  /* 0x0000002639277208 */ /* 0x000fe40001000200 */
[----:B------:R-:W-:Y:S01]  /*165b0*/  FSEL R41, |R54|, R40, P3 ;  /* 0x0000002836297208 */ /* 0x000fe20001800200 */
[----:B-----5:R-:W-:Y:S01]  /*165c0*/  @P5 FADD R36, -R36, 1 ;  /* 0x3f80000024245421 */ /* 0x020fe20000000100 */
[----:B------:R-:W-:-:S02]  /*165d0*/  FSEL R38, R6, 8.4834944573231041431e-05, P0 ;  /* 0x38b1e96a06267808 */ /* 0x000fc40000000000 */
[----:B------:R-:W-:Y:S02]  /*165e0*/  FSEL R40, -R7, -0.00082130916416645050049, P0 ;  /* 0xba574d2007287808 */ /* 0x000fe40000000100 */
[----:B------:R-:W-:Y:S02]  /*165f0*/  @P4 LOP3.LUT R30, R34, 0x80000000, R51, 0xb8, !PT ;  /* 0x80000000221e4812 */ /* 0x000fe400078eb833 */
[----:B------:R-:W-:Y:S01]  /*16600*/  FSETP.GE.AND P4, PT, |R59|, 1.0029599666595458984, PT ;  /* 0x3f8060fe3b00780b */ /* 0x000fe20003f86200 */
[----:B------:R-:W-:Y:S01]  /*16610*/  FMUL R34, R61, R61 ;  /* 0x0000003d3d227220 */ /* 0x000fe20000400000 */
[----:B------:R-:W-:Y:S01]  /*16620*/  @P5 LOP3.LUT R31, R36, 0x80000000, R53, 0xb8, !PT ;  /* 0x80000000241f5812 */ /* 0x000fe200078eb835 */
[----:B------:R-:W-:Y:S01]  /*16630*/  FFMA R38, R37, R38, R40 ;  /* 0x0000002625267223 */ /* 0x000fe20000000028 */
[----:B------:R-:W-:Y:S02]  /*16640*/  FSEL R42, R6, 8.4834944573231041431e-05, P2 ;  /* 0x38b1e96a062a7808 */ /* 0x000fe40001000000 */
[----:B------:R-:W-:-:S02]  /*16650*/  FSETP.GE.AND P5, PT, |R61|, 1.0029599666595458984, PT ;  /* 0x3f8060fe3d00780b */ /* 0x000fc40003fa6200 */
[C---:B------:R-:W-:Y:S02]  /*16660*/  FSEL R36, R6.reuse, 8.4834944573231041431e-05, P4 ;  /* 0x38b1e96a06247808 */ /* 0x040fe40002000000 */
[C---:B------:R-:W-:Y:S02]  /*16670*/  FSEL R40, -R7.reuse, -0.00082130916416645050049, P4 ;  /* 0xba574d2007287808 */ /* 0x040fe40002000100 */
[----:B------:R-:W-:Y:S02]  /*16680*/  FSEL R46, R6, 8.4834944573231041431e-05, P3 ;  /* 0x38b1e96a062e7808 */ /* 0x000fe40001800000 */
[----:B------:R-:W-:Y:S02]  /*16690*/  FSEL R48, -R7, -0.00082130916416645050049, P3 ;  /* 0xba574d2007307808 */ /* 0x000fe40001800100 */
[----:B------:R-:W-:Y:S02]  /*166a0*/  FSEL R47, |R61|, R34, P5 ;  /* 0x000000223d2f7208 */ /* 0x000fe40002800200 */
[----:B------:R-:W-:Y:S01]  /*166b0*/  FSEL R34, R8, 0.0052134888246655464172, P0 ;  /* 0x3baad5ea08227808 */ /* 0x000fe20000000000 */
[----:B------:R-:W-:Y:S01]  /*166c0*/  FFMA R46, R41, R46, R48 ;  /* 0x0000002e292e7223 */ /* 0x000fe20000000030 */
[----:B------:R-:W-:-:S02]  /*166d0*/  FSEL R48, R6, 8.4834944573231041431e-05, P5 ;  /* 0x38b1e96a06307808 */ /* 0x000fc40002800000 */
[----:B------:R-:W-:Y:S01]  /*166e0*/  FSEL R50, -R7, -0.00082130916416645050049, P5 ;  /* 0xba574d2007327808 */ /* 0x000fe20002800100 */
[----:B------:R-:W-:Y:S01]  /*166f0*/  FFMA R34, R37, R38, R34 ;  /* 0x0000002625227223 */ /* 0x000fe20000000022 */
[----:B------:R-:W-:-:S03]  /*16700*/  FSEL R38, R8, 0.0052134888246655464172, P4 ;  /* 0x3baad5ea08267808 */ /* 0x000fc60002000000 */
[----:B------:R-:W-:Y:S01]  /*16710*/  FFMA R48, R47, R48, R50 ;  /* 0x000000302f307223 */ /* 0x000fe20000000032 */
[----:B------:R-:W-:-:S05]  /*16720*/  FSEL R50, R8, 0.0052134888246655464172, P5 ;  /* 0x3baad5ea08327808 */ /* 0x000fca0002800000 */
[----:B------:R-:W-:Y:S01]  /*16730*/  FFMA R50, R47, R48, R50 ;  /* 0x000000302f327223 */ /* 0x000fe20000000032 */
[----:B------:R-:W-:Y:S01]  /*16740*/  FSEL R48, -R9, -0.026868773624300956726, P4 ;  /* 0xbcdc1be709307808 */ /* 0x000fe20002000100 */
[----:B--2---:R-:W-:-:S04]  /*16750*/  FMUL R35, R2, R44 ;  /* 0x0000002c02237220 */ /* 0x004fc80000400000 */
[----:B------:R-:W-:Y:S01]  /*16760*/  FFMA R32, R16, R33, R35 ;  /* 0x0000002110207223 */ /* 0x000fe20000000023 */
[----:B------:R-:W-:Y:S01]  /*16770*/  FMUL R33, R59, R59 ;  /* 0x0000003b3b217220 */ /* 0x000fe20000400000 */
[----:B------:R-:W-:-:S04]  /*16780*/  FSEL R44, -R7, -0.00082130916416645050049, P2 ;  /* 0xba574d20072c7808 */ /* 0x000fc80001000100 */
[----:B------:R-:W-:Y:S01]  /*16790*/  FSEL R43, |R59|, R33, P4 ;  /* 0x000000213b2b7208 */ /* 0x000fe20002000200 */
[----:B------:R-:W-:-:S04]  /*167a0*/  FFMA R42, R39, R42, R44 ;  /* 0x0000002a272a7223 */ /* 0x000fc8000000002c */
[----:B------:R-:W-:Y:S01]  /*167b0*/  FFMA R44, R43, R36, R40 ;  /* 0x000000242b2c7223 */ /* 0x000fe20000000028 */
[C---:B------:R-:W-:Y:S02]  /*167c0*/  FSEL R36, R8.reuse, 0.0052134888246655464172, P2 ;  /* 0x3baad5ea08247808 */ /* 0x040fe40001000000 */
[----:B------:R-:W-:-:S03]  /*167d0*/  FSEL R40, R8, 0.0052134888246655464172, P3 ;  /* 0x3baad5ea08287808 */ /* 0x000fc60001800000 */
[----:B------:R-:W-:Y:S01]  /*167e0*/  FFMA R42, R39, R42, R36 ;  /* 0x0000002a272a7223 */ /* 0x000fe20000000024 */
[----:B------:R-:W-:Y:S01]  /*167f0*/  FSEL R36, -R9, -0.026868773624300956726, P0 ;  /* 0xbcdc1be709247808 */ /* 0x000fe20000000100 */
[----:B------:R-:W-:Y:S01]  /*16800*/  FFMA R40, R41, R46, R40 ;  /* 0x0000002e29287223 */ /* 0x000fe20000000028 */
[----:B------:R-:W-:Y:S01]  /*16810*/  FFMA R46, R43, R44, R38 ;  /* 0x0000002c2b2e7223 */ /* 0x000fe20000000026 */
[C---:B------:R-:W-:Y:S02]  /*16820*/  FSEL R38, -R9.reuse, -0.026868773624300956726, P2 ;  /* 0xbcdc1be709267808 */ /* 0x040fe40001000100 */
[----:B------:R-:W-:Y:S01]  /*16830*/  FSEL R44, -R9, -0.026868773624300956726, P3 ;  /* 0xbcdc1be7092c7808 */ /* 0x000fe20001800100 */
[----:B------:R-:W-:Y:S01]  /*16840*/  FFMA R34, R37, R34, R36 ;  /* 0x0000002225227223 */ /* 0x000fe20000000024 */
[C---:B------:R-:W-:Y:S01]  /*16850*/  FSEL R36, R10.reuse, 0.11284004896879196167, P0 ;  /* 0x3de718af0a247808 */ /* 0x040fe20000000000 */
[----:B------:R-:W-:Y:S01]  /*16860*/  FFMA R42, R39, R42, R38 ;  /* 0x0000002a272a7223 */ /* 0x000fe20000000026 */
[----:B------:R-:W-:Y:S01]  /*16870*/  FSEL R38, R11, -0.37612664699554443359, P0 ;  /* 0xbec093ac0b267808 */ /* 0x000fe20000000000 */
[----:B------:R-:W-:Y:S01]  /*16880*/  FFMA R44, R41, R40, R44 ;  /* 0x00000028292c7223 */ /* 0x000fe2000000002c */
[C---:B------:R-:W-:Y:S01]  /*16890*/  FSEL R40, R10.reuse, 0.11284004896879196167, P2 ;  /* 0x3de718af0a287808 */ /* 0x040fe20001000000 */
[----:B------:R-:W-:Y:S01]  /*168a0*/  FFMA R34, R37, R34, R36 ;  /* 0x0000002225227223 */ /* 0x000fe20000000024 */
[----:B------:R-:W-:Y:S01]  /*168b0*/  FFMA R48, R43, R46, R48 ;  /* 0x0000002e2b307223 */ /* 0x000fe20000000030 */
[----:B------:R-:W-:-:S02]  /*168c0*/  FSEL R46, R10, 0.11284004896879196167, P3 ;  /* 0x3de718af0a2e7808 */ /* 0x000fc40001800000 */
[----:B------:R-:W-:Y:S01]  /*168d0*/  FSEL R36, R12, 0.12837915122509002686, P0 ;  /* 0x3e0375d30c247808 */ /* 0x000fe20000000000 */
[----:B------:R-:W-:Y:S01]  /*168e0*/  FFMA R34, R37, R34, R38 ;  /* 0x0000002225227223 */ /* 0x000fe20000000026 */
[----:B------:R-:W-:Y:S01]  /*168f0*/  FFMA R40, R39, R42, R40 ;  /* 0x0000002a27287223 */ /* 0x000fe20000000028 */
[----:B------:R-:W-:Y:S01]  /*16900*/  FSEL R42, R11, -0.37612664699554443359, P3 ;  /* 0xbec093ac0b2a7808 */ /* 0x000fe20001800000 */
[----:B------:R-:W-:Y:S01]  /*16910*/  FFMA R44, R41, R44, R46 ;  /* 0x0000002c292c7223 */ /* 0x000fe2000000002e */
[----:B------:R-:W-:Y:S01]  /*16920*/  FSEL R33, -|R55|, R55, P0 ;  /* 0x0000003737217208 */ /* 0x000fe20000000300 */
[----:B------:R-:W-:Y:S02]  /*16930*/  FFMA R34, R37, R34, R36 ;  /* 0x0000002225227223 */ /* 0x000fe40000000024 */
[----:B------:R-:W-:Y:S02]  /*16940*/  FFMA R44, R41, R44, R42 ;  /* 0x0000002c292c7223 */ /* 0x000fe4000000002a */
[----:B------:R-:W-:Y:S01]  /*16950*/  FFMA R42, R34, R33, R33 ;  /* 0x00000021222a7223 */ /* 0x000fe20000000021 */
[----:B------:R-:W-:-:S05]  /*16960*/  FSEL R34, R12, 0.12837915122509002686, P3 ;  /* 0x3e0375d30c227808 */ /* 0x000fca0001800000 */
[----:B------:R-:W-:Y:S02]  /*16970*/  FFMA R34, R41, R44, R34 ;  /* 0x0000002c29227223 */ /* 0x000fe40000000022 */
[----:B------:R-:W2:Y:S01]  /*16980*/  LDL.LU R41, [R1+0x80] ;  /* 0x0000800001297983 */ /* 0x000ea20000300800 */
[----:B------:R-:W-:Y:S02]  /*16990*/  FSEL R38, R11, -0.37612664699554443359, P2 ;  /* 0xbec093ac0b267808 */ /* 0x000fe40001000000 */
[----:B------:R-:W-:-:S03]  /*169a0*/  FSEL R36, R12, 0.12837915122509002686, P2 ;  /* 0x3e0375d30c247808 */ /* 0x000fc60001000000 */
[----:B------:R-:W-:Y:S01]  /*169b0*/  FFMA R38, R39, R40, R38 ;  /* 0x0000002827267223 */ /* 0x000fe20000000026 */
[----:B------:R-:W-:-:S03]  /*169c0*/  FSEL R35, -|R57|, R57, P2 ;  /* 0x0000003939237208 */ /* 0x000fc60001000300 */
[----:B------:R-:W-:Y:S01]  /*169d0*/  FFMA R38, R39, R38, R36 ;  /* 0x0000002627267223 */ /* 0x000fe20000000024 */
[----:B------:R-:W-:Y:S02]  /*169e0*/  FSEL R52, -R9, -0.026868773624300956726, P5 ;  /* 0xbcdc1be709347808 */ /* 0x000fe40002800100 */
[----:B------:R-:W-:Y:S01]  /*169f0*/  F2FP.F16.E4M3.UNPACK_B R33, R5 ;  /* 0x00000005ff21723e */ /* 0x000fe200020006ff */
[----:B------:R-:W-:Y:S01]  /*16a00*/  FFMA R44, R38, R35, R35 ;  /* 0x00000023262c7223 */ /* 0x000fe20000000023 */
[C---:B------:R-:W-:Y:S01]  /*16a10*/  FSEL R40, R10.reuse, 0.11284004896879196167, P4 ;  /* 0x3de718af0a287808 */ /* 0x040fe20002000000 */
[----:B------:R-:W-:Y:S02]  /*16a20*/  FFMA R50, R47, R50, R52 ;  /* 0x000000322f327223 */ /* 0x000fe40000000034 */
[----:B------:R-:W1:Y:S01]  /*16a30*/  @P2 MUFU.EX2 R38, R44 ;  /* 0x0000002c00262308 */ /* 0x000e620000000800 */
[----:B------:R-:W-:Y:S01]  /*16a40*/  HADD2.F32 R35, -RZ, R33.H0_H0 ;  /* 0x20000021ff237230 */ /* 0x000fe20000004100 */
[----:B------:R-:W-:Y:S01]  /*16a50*/  FSEL R52, R10, 0.11284004896879196167, P5 ;  /* 0x3de718af0a347808 */ /* 0x000fe20002800000 */
[----:B---3--:R-:W-:Y:S01]  /*16a60*/  FMUL R37, R2, R45 ;  /* 0x0000002d02257220 */ /* 0x008fe20000400000 */
[----:B------:R-:W-:-:S02]  /*16a70*/  FSEL R39, -|R54|, R54, P3 ;  /* 0x0000003636277208 */ /* 0x000fc40001800300 */
[----:B------:R-:W-:Y:S01]  /*16a80*/  F2FP.F16.E4M3.UNPACK_B R5, R5.H1 ;  /* 0x00000005ff05723e */ /* 0x000fe200030006ff */
[----:B------:R-:W-:Y:S01]  /*16a90*/  FFMA R40, R43, R48, R40 ;  /* 0x000000302b287223 */ /* 0x000fe20000000028 */
[C---:B------:R-:W-:Y:S01]  /*16aa0*/  FSEL R46, R11.reuse, -0.37612664699554443359, P4 ;  /* 0xbec093ac0b2e7808 */ /* 0x040fe20002000000 */
[----:B------:R-:W-:Y:S01]  /*16ab0*/  FFMA R49, R16, R35, R37 ;  /* 0x0000002310317223 */ /* 0x000fe20000000025 */
[----:B------:R-:W-:Y:S01]  /*16ac0*/  FSEL R48, R11, -0.37612664699554443359, P5 ;  /* 0xbec093ac0b307808 */ /* 0x000fe20002800000 */
[----:B------:R-:W-:Y:S01]  /*16ad0*/  FFMA R50, R47, R50, R52 ;  /* 0x000000322f327223 */ /* 0x000fe20000000034 */
[----:B------:R-:W-:Y:S01]  /*16ae0*/  FFMA R45, R34, R39, R39 ;  /* 0x00000027222d7223 */ /* 0x000fe20000000027 */
[----:B------:R-:W-:Y:S02]  /*16af0*/  HADD2.F32 R33, -RZ, R33.H1_H1 ;  /* 0x30000021ff217230 */ /* 0x000fe40000004100 */
[----:B------:R-:W-:Y:S01]  /*16b00*/  FFMA R40, R43, R40, R46 ;  /* 0x000000282b287223 */ /* 0x000fe2000000002e */
[----:B------:R-:W-:-:S02]  /*16b10*/  HADD2.F32 R35, -RZ, R5.H0_H0 ;  /* 0x20000005ff237230 */ /* 0x000fc40000004100 */
[C---:B----4-:R-:W-:Y:S01]  /*16b20*/  FMUL R37, R2.reuse, R58 ;  /* 0x0000003a02257220 */ /* 0x050fe20000400000 */
[----:B------:R-:W-:Y:S01]  /*16b30*/  FMUL R34, R2, R56 ;  /* 0x0000003802227220 */ /* 0x000fe20000400000 */
[C---:B------:R-:W-:Y:S01]  /*16b40*/  FSEL R46, R12.reuse, 0.12837915122509002686, P4 ;  /* 0x3e0375d30c2e7808 */ /* 0x040fe20002000000 */
[----:B------:R-:W-:Y:S01]  /*16b50*/  FFMA R48, R47, R50, R48 ;  /* 0x000000322f307223 */ /* 0x000fe20000000030 */
[----:B------:R-:W-:Y:S01]  /*16b60*/  FSEL R52, R12, 0.12837915122509002686, P5 ;  /* 0x3e0375d30c347808 */ /* 0x000fe20002800000 */
[----:B------:R-:W3:Y:S01]  /*16b70*/  @P0 MUFU.EX2 R36, R42 ;  /* 0x0000002a00240308 */ /* 0x000ee20000000800 */
[C---:B------:R-:W-:Y:S01]  /*16b80*/  FFMA R51, R16.reuse, R33, R37 ;  /* 0x0000002110337223 */ /* 0x040fe20000000025 */
[----:B------:R-:W-:Y:S01]  /*16b90*/  FFMA R53, R16, R35, R34 ;  /* 0x0000002310357223 */ /* 0x000fe20000000022 */
[----:B------:R-:W-:Y:S01]  /*16ba0*/  FSEL R33, -|R59|, R59, P4 ;  /* 0x0000003b3b217208 */ /* 0x000fe20002000300 */
[----:B------:R-:W-:Y:S01]  /*16bb0*/  FFMA R40, R43, R40, R46 ;  /* 0x000000282b287223 */ /* 0x000fe2000000002e */
[----:B------:R-:W-:Y:S01]  /*16bc0*/  FSEL R35, -|R61|, R61, P5 ;  /* 0x0000003d3d237208 */ /* 0x000fe20002800300 */
[----:B------:R-:W-:-:S02]  /*16bd0*/  FFMA R48, R47, R48, R52 ;  /* 0x000000302f307223 */ /* 0x000fc40000000034 */
[----:B------:R-:W4:Y:S01]  /*16be0*/  @P3 MUFU.EX2 R39, R45 ;  /* 0x0000002d00273308 */ /* 0x000f220000000800 */
[----:B-1----:R-:W-:Y:S01]  /*16bf0*/  @P2 FADD R38, -R38, 1 ;  /* 0x3f80000026262421 */ /* 0x002fe20000000100 */
[----:B------:R-:W-:Y:S01]  /*16c00*/  FFMA R46, R40, R33, R33 ;  /* 0x00000021282e7223 */ /* 0x000fe20000000021 */
[----:B------:R-:W-:-:S03]  /*16c10*/  FFMA R48, R48, R35, R35 ;  /* 0x0000002330307223 */ /* 0x000fc60000000023 */
[----:B------:R-:W-:Y:S02]  /*16c20*/  @P2 LOP3.LUT R44, R38, 0x80000000, R57, 0xb8, !PT ;  /* 0x80000000262c2812 */ /* 0x000fe400078eb839 */
[----:B------:R-:W1:Y:S01]  /*16c30*/  @P4 MUFU.EX2 R38, R46 ;  /* 0x0000002e00264308 */ /* 0x000e620000000800 */
[----:B---3--:R-:W-:-:S07]  /*16c40*/  @P0 FADD R36, -R36, 1 ;  /* 0x3f80000024240421 */ /* 0x008fce0000000100 */
[----:B------:R-:W3:Y:S01]  /*16c50*/  @P5 MUFU.EX2 R40, R48 ;  /* 0x0000003000285308 */ /* 0x000ee20000000800 */
[----:B----4-:R-:W-:Y:S01]  /*16c60*/  @P3 FADD R39, -R39, 1 ;  /* 0x3f80000027273421 */ /* 0x010fe20000000100 */
[----:B------:R-:W-:Y:S02]  /*16c70*/  HADD2.F32 R5, -RZ, R5.H1_H1 ;  /* 0x30000005ff057230 */ /* 0x000fe40000004100 */
[----:B------:R-:W-:Y:S01]  /*16c80*/  FMUL R60, R32, 0.70710676908493041992 ;  /* 0x3f3504f3203c7820 */ /* 0x000fe20000400000 */
[----:B------:R-:W-:Y:S01]  /*16c90*/  @P0 LOP3.LUT R42, R36, 0x80000000, R55, 0xb8, !PT ;  /* 0x80000000242a0812 */ /* 0x000fe200078eb837 */
[----:B------:R-:W-:Y:S01]  /*16ca0*/  FMUL R56, R51, 0.70710676908493041992 ;  /* 0x3f3504f333387820 */ /* 0x000fe20000400000 */
[----:B------:R-:W-:Y:S01]  /*16cb0*/  FMUL R55, R49, 0.70710676908493041992 ;  /* 0x3f3504f331377820 */ /* 0x000fe20000400000 */
[----:B------:R-:W-:Y:S01]  /*16cc0*/  @P3 LOP3.LUT R45, R39, 0x80000000, R54, 0xb8, !PT ;  /* 0x80000000272d3812 */ /* 0x000fe200078eb836 */
[C---:B------:R-:W-:Y:S01]  /*16cd0*/  FMUL R36, R60.reuse, R60 ;  /* 0x0000003c3c247220 */ /* 0x040fe20000400000 */
[----:B------:R-:W-:Y:S01]  /*16ce0*/  FSETP.GE.AND P0, PT, |R60|, 1.0029599666595458984, PT ;  /* 0x3f8060fe3c00780b */ /* 0x000fe20003f06200 */
[C---:B------:R-:W-:Y:S01]  /*16cf0*/  FMUL R35, R56.reuse, R56 ;  /* 0x0000003838237220 */ /* 0x040fe20000400000 */
[----:B------:R-:W-:Y:S01]  /*16d00*/  FSETP.GE.AND P2, PT, |R56|, 1.0029599666595458984, PT ;  /* 0x3f8060fe3800780b */ /* 0x000fe20003f46200 */
[C---:B------:R-:W-:Y:S01]  /*16d10*/  FMUL R34, R55.reuse, R55 ;  /* 0x0000003737227220 */ /* 0x040fe20000400000 */
[----:B------:R-:W-:Y:S01]  /*16d20*/  FSETP.GE.AND P3, PT, |R55|, 1.0029599666595458984, PT ;  /* 0x3f8060fe3700780b */ /* 0x000fe20003f66200 */
[----:B-1----:R-:W-:Y:S01]  /*16d30*/  @P4 FADD R38, -R38, 1 ;  /* 0x3f80000026264421 */ /* 0x002fe20000000100 */
[----:B------:R-:W-:Y:S01]  /*16d40*/  FMUL R57, R53, 0.70710676908493041992 ;  /* 0x3f3504f335397820 */ /* 0x000fe20000400000 */
[----:B---3--:R-:W-:Y:S01]  /*16d50*/  @P5 FADD R40, -R40, 1 ;  /* 0x3f80000028285421 */ /* 0x008fe20000000100 */
[----:B------:R-:W-:-:S02]  /*16d60*/  FSEL R47, |R60|, R36, P0 ;  /* 0x000000243c2f7208 */ /* 0x000fc40000000200 */
[----:B------:R-:W-:Y:S02]  /*16d70*/  FSEL R36, |R56|, R35, P2 ;  /* 0x0000002338247208 */ /* 0x000fe40001000200 */
[----:B------:R-:W-:Y:S02]  /*16d80*/  FSEL R34, |R55|, R34, P3 ;  /* 0x0000002237227208 */ /* 0x000fe40001800200 */
[C---:B------:R-:W-:Y:S02]  /*16d90*/  FSEL R35, R6.reuse, 8.4834944573231041431e-05, P3 ;  /* 0x38b1e96a06237808 */ /* 0x040fe40001800000 */
[----:B------:R-:W-:Y:S02]  /*16da0*/  FSEL R37, -R7, -0.00082130916416645050049, P3 ;  /* 0xba574d2007257808 */ /* 0x000fe40001800100 */
[----:B------:R-:W-:Y:S02]  /*16db0*/  FSEL R39, R6, 8.4834944573231041431e-05, P2 ;  /* 0x38b1e96a06277808 */ /* 0x000fe40001000000 */
[----:B------:R-:W-:-:S02]  /*16dc0*/  @P4 LOP3.LUT R46, R38, 0x80000000, R59, 0xb8, !PT ;  /* 0x80000000262e4812 */ /* 0x000fc400078eb83b */
[----:B------:R-:W-:Y:S02]  /*16dd0*/  @P5 LOP3.LUT R48, R40, 0x80000000, R61, 0xb8, !PT ;  /* 0x8000000028305812 */ /* 0x000fe400078eb83d */
[----:B------:R-:W-:Y:S01]  /*16de0*/  FSETP.GE.AND P4, PT, |R57|, 1.0029599666595458984, PT ;  /* 0x3f8060fe3900780b */ /* 0x000fe20003f86200 */
[----:B------:R-:W-:Y:S01]  /*16df0*/  FFMA R35, R34, R35, R37 ;  /* 0x0000002322237223 */ /* 0x000fe20000000025 */
[C---:B------:R-:W-:Y:S02]  /*16e00*/  FSEL R50, R6.reuse, 8.4834944573231041431e-05, P0 ;  /* 0x38b1e96a06327808 */ /* 0x040fe40000000000 */
[----:B------:R-:W-:Y:S02]  /*16e10*/  FSEL R52, -R7, -0.00082130916416645050049, P0 ;  /* 0xba574d2007347808 */ /* 0x000fe40000000100 */
[----:B------:R-:W-:-:S03]  /*16e20*/  FSEL R38, R6, 8.4834944573231041431e-05, P4 ;  /* 0x38b1e96a06267808 */ /* 0x000fc60002000000 */
[----:B------:R-:W-:Y:S01]  /*16e30*/  FFMA R50, R47, R50, R52 ;  /* 0x000000322f327223 */ /* 0x000fe20000000034 */
[----:B------:R-:W-:-:S05]  /*16e40*/  FSEL R52, R8, 0.0052134888246655464172, P0 ;  /* 0x3baad5ea08347808 */ /* 0x000fca0000000000 */
[----:B------:R-:W-:Y:S01]  /*16e50*/  FFMA R50, R47, R50, R52 ;  /* 0x000000322f327223 */ /* 0x000fe20000000034 */
[----:B------:R-:W-:Y:S01]  /*16e60*/  FMUL R4, R4, 0.5 ;  /* 0x3f00000004047820 */ /* 0x000fe20000400000 */
[----:B------:R-:W-:Y:S01]  /*16e70*/  FADD R25, R25, 1 ;  /* 0x3f80000019197421 */ /* 0x000fe20000000000 */
[----:B------:R-:W-:Y:S01]  /*16e80*/  FMUL R3, R3, 0.5 ;  /* 0x3f00000003037820 */ /* 0x000fe20000400000 */
[----:B------:R-:W-:Y:S01]  /*16e90*/  FADD R42, R42, 1 ;  /* 0x3f8000002a2a7421 */ /* 0x000fe20000000000 */
[----:B------:R-:W-:Y:S01]  /*16ea0*/  FMUL R18, R18, 0.5 ;  /* 0x3f00000012127820 */ /* 0x000fe20000400000 */
[----:B------:R-:W-:Y:S01]  /*16eb0*/  FMUL R25, R4, R25 ;  /* 0x0000001904197220 */ /* 0x000fe20000400000 */
[----:B------:R-:W-:Y:S01]  /*16ec0*/  FMUL R23, R23, 0.5 ;  /* 0x3f00000017177820 */ /* 0x000fe20000400000 */
[----:B------:R-:W-:Y:S01]  /*16ed0*/  FMUL R42, R3, R42 ;  /* 0x0000002a032a7220 */ /* 0x000fe20000400000 */
[----:B------:R-:W-:Y:S01]  /*16ee0*/  FADD R4, R31, 1 ;  /* 0x3f8000001f047421 */ /* 0x000fe20000000000 */
[----:B------:R-:W-:Y:S01]  /*16ef0*/  FMUL R0, R0, 0.5 ;  /* 0x3f00000000007820 */ /* 0x000fe20000400000 */
[----:B------:R-:W-:Y:S01]  /*16f00*/  FMUL R28, R28, 0.5 ;  /* 0x3f0000001c1c7820 */ /* 0x000fe20000400000 */
[----:B------:R-:W-:Y:S01]  /*16f10*/  FADD R45, R45, 1 ;  /* 0x3f8000002d2d7421 */ /* 0x000fe20000000000 */
[----:B------:R-:W-:Y:S01]  /*16f20*/  FADD R3, R46, 1 ;  /* 0x3f8000002e037421 */ /* 0x000fe20000000000 */
[----:B------:R-:W-:Y:S01]  /*16f30*/  FMUL R23, R23, R4 ;  /* 0x0000000417177220 */ /* 0x000fe20000400000 */
[----:B------:R-:W-:Y:S01]  /*16f40*/  FMUL R14, R14, 0.5 ;  /* 0x3f0000000e0e7820 */ /* 0x000fe20000400000 */
[----:B------:R-:W-:Y:S01]  /*16f50*/  FMUL R22, R22, 0.5 ;  /* 0x3f00000016167820 */ /* 0x000fe20000400000 */
[----:B------:R-:W-:Y:S01]  /*16f60*/  FMUL R28, R28, R3 ;  /* 0x000000031c1c7220 */ /* 0x000fe20000400000 */
[----:B------:R-:W-:Y:S01]  /*16f70*/  FADD R17, R17, 1 ;  /* 0x3f80000011117421 */ /* 0x000fe20000000000 */
[----:B------:R-:W-:Y:S01]  /*16f80*/  FADD R27, R27, 1 ;  /* 0x3f8000001b1b7421 */ /* 0x000fe20000000000 */
[----:B------:R-:W-:Y:S01]  /*16f90*/  FMUL R19, R19, 0.5 ;  /* 0x3f00000013137820 */ /* 0x000fe20000400000 */
[----:B------:R-:W-:Y:S01]  /*16fa0*/  FMUL R24, R24, 0.5 ;  /* 0x3f00000018187820 */ /* 0x000fe20000400000 */
[----:B------:R-:W-:Y:S01]  /*16fb0*/  FADD R30, R30, 1 ;  /* 0x3f8000001e1e7421 */ /* 0x000fe20000000000 */
[----:B------:R-:W-:Y:S01]  /*16fc0*/  FMUL R29, R29, 0.5 ;  /* 0x3f0000001d1d7820 */ /* 0x000fe20000400000 */
[----:B------:R-:W-:Y:S01]  /*16fd0*/  FMUL R32, R32, 0.5 ;  /* 0x3f00000020207820 */ /* 0x000fe20000400000 */
[----:B------:R-:W-:Y:S01]  /*16fe0*/  FADD R48, R48, 1 ;  /* 0x3f80000030307421 */ /* 0x000fe20000000000 */
[----:B------:R-:W-:Y:S01]  /*16ff0*/  FMUL R3, R51, 0.5 ;  /* 0x3f00000033037820 */ /* 0x000fe20000400000 */
[----:B------:R-:W-:Y:S01]  /*17000*/  FMUL R4, R53, 0.5 ;  /* 0x3f00000035047820 */ /* 0x000fe20000400000 */
[----:B------:R-:W-:Y:S01]  /*17010*/  FMUL R14, R17, R14 ;  /* 0x0000000e110e7220 */ /* 0x000fe20000400000 */
[----:B------:R-:W-:Y:S01]  /*17020*/  FMUL R22, R22, R27 ;  /* 0x0000001b16167220 */ /* 0x000fe20000400000 */
[----:B------:R-:W-:Y:S01]  /*17030*/  FMUL R19, R19, R30 ;  /* 0x0000001e13137220 */ /* 0x000fe20000400000 */
[----:B------:R-:W-:Y:S01]  /*17040*/  FMUL R29, R29, R48 ;  /* 0x000000301d1d7220 */ /* 0x000fe20000400000 */
[----:B------:R-:W-:-:S03]  /*17050*/  F2FP.SATFINITE.E4M3.F32.PACK_AB_MERGE_C R42, R42, R23, RZ ;  /* 0x000000172a2a723e */ /* 0x000fc600048070ff */
[----:B------:R-:W-:Y:S02]  /*17060*/  F2FP.SATFINITE.E4M3.F32.PACK_AB_MERGE_C R22, R19, R22, RZ ;  /* 0x000000161316723e */ /* 0x000fe400048070ff */
[----:B------:R-:W-:Y:S01]  /*17070*/  F2FP.SATFINITE.E4M3.F32.PACK_AB_MERGE_C R28, R29, R28, RZ ;  /* 0x0000001c1d1c723e */ /* 0x000fe200048070ff */
[----:B--2---:R-:W-:-:S04]  /*17080*/  FMUL R33, R2, R41 ;  /* 0x0000002902217220 */ /* 0x004fc80000400000 */
[----:B------:R-:W-:Y:S01]  /*17090*/  FFMA R54, R16, R5, R33 ;  /* 0x0000000510367223 */ /* 0x000fe20000000021 */
[----:B------:R-:W-:-:S03]  /*170a0*/  FSEL R41, -R7, -0.00082130916416645050049, P2 ;  /* 0xba574d2007297808 */ /* 0x000fc60001000100 */
[----:B------:R-:W-:Y:S01]  /*170b0*/  FMUL R58, R54, 0.70710676908493041992 ;  /* 0x3f3504f3363a7820 */ /* 0x000fe20000400000 */
[----:B------:R-:W-:Y:S01]  /*170c0*/  FMUL R5, R57, R57 ;  /* 0x0000003939057220 */ /* 0x000fe20000400000 */
[----:B------:R-:W-:-:S03]  /*170d0*/  FFMA R39, R36, R39, R41 ;  /* 0x0000002724277223 */ /* 0x000fc60000000029 */
[----:B------:R-:W-:Y:S02]  /*170e0*/  FSETP.GE.AND P5, PT, |R58|, 1.0029599666595458984, PT ;  /* 0x3f8060fe3a00780b */ /* 0x000fe40003fa6200 */
[----:B------:R-:W-:Y:S02]  /*170f0*/  FSEL R37, |R57|, R5, P4 ;  /* 0x0000000539257208 */ /* 0x000fe40002000200 */
[----:B------:R-:W-:Y:S02]  /*17100*/  FSEL R41, R6, 8.4834944573231041431e-05, P5 ;  /* 0x38b1e96a06297808 */ /* 0x000fe40002800000 */
[C---:B------:R-:W-:Y:S02]  /*17110*/  FSEL R6, -R7.reuse, -0.00082130916416645050049, P4 ;  /* 0xba574d2007067808 */ /* 0x040fe40002000100 */
[----:B------:R-:W-:Y:S02]  /*17120*/  FSEL R5, R8, 0.0052134888246655464172, P3 ;  /* 0x3baad5ea08057808 */ /* 0x000fe40001800000 */
[----:B------:R-:W-:Y:S01]  /*17130*/  FSEL R43, -R7, -0.00082130916416645050049, P5 ;  /* 0xba574d20072b7808 */ /* 0x000fe20002800100 */
[----:B------:R-:W-:Y:S01]  /*17140*/  FMUL R33, R58, R58 ;  /* 0x0000003a3a217220 */ /* 0x000fe20000400000 */
[----:B------:R-:W-:Y:S01]  /*17150*/  FSEL R7, R8, 0.0052134888246655464172, P2 ;  /* 0x3baad5ea08077808 */ /* 0x000fe20001000000 */
[----:B------:R-:W-:Y:S01]  /*17160*/  FFMA R6, R37, R38, R6 ;  /* 0x0000002625067223 */ /* 0x000fe20000000006 */
[----:B------:R-:W-:Y:S01]  /*17170*/  FFMA R5, R34, R35, R5 ;  /* 0x0000002322057223 */ /* 0x000fe20000000005 */
[----:B------:R-:W-:-:S02]  /*17180*/  FSEL R38, R8, 0.0052134888246655464172, P4 ;  /* 0x3baad5ea08267808 */ /* 0x000fc40002000000 */
[----:B------:R-:W-:Y:S01]  /*17190*/  FSEL R35, R8, 0.0052134888246655464172, P5 ;  /* 0x3baad5ea08237808 */ /* 0x000fe20002800000 */
[----:B------:R-:W-:Y:S01]  /*171a0*/  FFMA R39, R36, R39, R7 ;  /* 0x0000002724277223 */ /* 0x000fe20000000007 */
[C---:B------:R-:W-:Y:S02]  /*171b0*/  FSEL R8, -R9.reuse, -0.026868773624300956726, P0 ;  /* 0xbcdc1be709087808 */ /* 0x040fe40000000100 */
[----:B------:R-:W-:Y:S02]  /*171c0*/  FSEL R40, |R58|, R33, P5 ;  /* 0x000000213a287208 */ /* 0x000fe40002800200 */
[----:B------:R-:W-:Y:S01]  /*171d0*/  FSEL R7, -R9, -0.026868773624300956726, P3 ;  /* 0xbcdc1be709077808 */ /* 0x000fe20001800100 */
[----:B------:R-:W-:Y:S01]  /*171e0*/  FFMA R50, R47, R50, R8 ;  /* 0x000000322f327223 */ /* 0x000fe20000000008 */
[----:B------:R-:W-:Y:S01]  /*171f0*/  FSEL R8, -R9, -0.026868773624300956726, P4 ;  /* 0xbcdc1be709087808 */ /* 0x000fe20002000100 */
[----:B------:R-:W-:Y:S01]  /*17200*/  FFMA R41, R40, R41, R43 ;  /* 0x0000002928297223 */ /* 0x000fe2000000002b */
[----:B------:R-:W-:Y:S01]  /*17210*/  FFMA R6, R37, R6, R38 ;  /* 0x0000000625067223 */ /* 0x000fe20000000026 */
[----:B------:R-:W-:Y:S01]  /*17220*/  FFMA R5, R34, R5, R7 ;  /* 0x0000000522057223 */ /* 0x000fe20000000007 */
[----:B------:R-:W-:-:S02]  /*17230*/  FSEL R38, R10, 0.11284004896879196167, P0 ;  /* 0x3de718af0a267808 */ /* 0x000fc40000000000 */
[----:B------:R-:W-:Y:S02]  /*17240*/  FSEL R7, R10, 0.11284004896879196167, P3 ;  /* 0x3de718af0a077808 */ /* 0x000fe40001800000 */
[C---:B------:R-:W-:Y:S01]  /*17250*/  FSEL R33, -R9.reuse, -0.026868773624300956726, P2 ;  /* 0xbcdc1be709217808 */ /* 0x040fe20001000100 */
[----:B------:R-:W-:Y:S01]  /*17260*/  FFMA R35, R40, R41, R35 ;  /* 0x0000002928237223 */ /* 0x000fe20000000023 */
[----:B------:R-:W-:Y:S01]  /*17270*/  FSEL R9, -R9, -0.026868773624300956726, P5 ;  /* 0xbcdc1be709097808 */ /* 0x000fe20002800100 */
[----:B------:R-:W-:Y:S01]  /*17280*/  FFMA R8, R37, R6, R8 ;  /* 0x0000000625087223 */ /* 0x000fe20000000008 */
[----:B------:R-:W-:Y:S01]  /*17290*/  FSEL R6, R11, -0.37612664699554443359, P0 ;  /* 0xbec093ac0b067808 */ /* 0x000fe20000000000 */
[----:B------:R-:W-:Y:S01]  /*172a0*/  FFMA R38, R47, R50, R38 ;  /* 0x000000322f267223 */ /* 0x000fe20000000026 */
[----:B------:R-:W-:Y:S01]  /*172b0*/  FFMA R5, R34, R5, R7 ;  /* 0x0000000522057223 */ /* 0x000fe20000000007 */
[----:B------:R-:W-:Y:S01]  /*172c0*/  FFMA R33, R36, R39, R33 ;  /* 0x0000002724217223 */ /* 0x000fe20000000021 */
[----:B------:R-:W-:Y:S01]  /*172d0*/  FSEL R7, R11, -0.37612664699554443359, P3 ;  /* 0xbec093ac0b077808 */ /* 0x000fe20001800000 */
[----:B------:R-:W-:Y:S01]  /*172e0*/  FFMA R39, R40, R35, R9 ;  /* 0x0000002328277223 */ /* 0x000fe20000000009 */
[----:B------:R-:W-:Y:S01]  /*172f0*/  FSEL R9, R10, 0.11284004896879196167, P2 ;  /* 0x3de718af0a097808 */ /* 0x000fe20001000000 */
[----:B------:R-:W-:Y:S01]  /*17300*/  FFMA R6, R47, R38, R6 ;  /* 0x000000262f067223 */ /* 0x000fe20000000006 */
[----:B------:R-:W-:Y:S01]  /*17310*/  FSEL R38, R12, 0.12837915122509002686, P0 ;  /* 0x3e0375d30c267808 */ /* 0x000fe20000000000 */
[----:B------:R-:W-:Y:S01]  /*17320*/  FFMA R5, R34, R5, R7 ;  /* 0x0000000522057223 */ /* 0x000fe20000000007 */
[----:B------:R-:W-:Y:S01]  /*17330*/  FSEL R7, R12, 0.12837915122509002686, P3 ;  /* 0x3e0375d30c077808 */ /* 0x000fe20001800000 */
[----:B------:R-:W-:Y:S01]  /*17340*/  FFMA R9, R36, R33, R9 ;  /* 0x0000002124097223 */ /* 0x000fe20000000009 */
[----:B------:R-:W-:Y:S01]  /*17350*/  FSEL R35, R11, -0.37612664699554443359, P2 ;  /* 0xbec093ac0b237808 */ /* 0x000fe20001000000 */
[----:B------:R-:W-:Y:S01]  /*17360*/  FFMA R6, R47, R6, R38 ;  /* 0x000000062f067223 */ /* 0x000fe20000000026 */
[----:B------:R-:W-:Y:S01]  /*17370*/  FSEL R33, -|R60|, R60, P0 ;  /* 0x0000003c3c217208 */ /* 0x000fe20000000300 */
[----:B------:R-:W-:Y:S01]  /*17380*/  FFMA R5, R34, R5, R7 ;  /* 0x0000000522057223 */ /* 0x000fe20000000007 */
[----:B------:R-:W-:Y:S01]  /*17390*/  FSEL R38, R10, 0.11284004896879196167, P4 ;  /* 0x3de718af0a267808 */ /* 0x000fe20002000000 */
[----:B------:R-:W-:Y:S01]  /*173a0*/  FFMA R9, R36, R9, R35 ;  /* 0x0000000924097223 */ /* 0x000fe20000000023 */
[----:B------:R-:W-:Y:S01]  /*173b0*/  FSEL R7, R10, 0.11284004896879196167, P5 ;  /* 0x3de718af0a077808 */ /* 0x000fe20002800000 */
[----:B------:R-:W-:Y:S01]  /*173c0*/  FFMA R35, R6, R33, R33 ;  /* 0x0000002106237223 */ /* 0x000fe20000000021 */
[----:B------:R-:W-:Y:S01]  /*173d0*/  FSEL R33, R12, 0.12837915122509002686, P2 ;  /* 0x3e0375d30c217808 */ /* 0x000fe20001000000 */
[----:B------:R-:W-:Y:S01]  /*173e0*/  FFMA R38, R37, R8, R38 ;  /* 0x0000000825267223 */ /* 0x000fe20000000026 */
[C---:B------:R-:W-:Y:S01]  /*173f0*/  FSEL R34, R11.reuse, -0.37612664699554443359, P4 ;  /* 0xbec093ac0b227808 */ /* 0x040fe20002000000 */
[----:B------:R-:W-:Y:S01]  /*17400*/  FFMA R39, R40, R39, R7 ;  /* 0x0000002728277223 */ /* 0x000fe20000000007 */
[----:B------:R-:W-:Y:S01]  /*17410*/  FSEL R11, R11, -0.37612664699554443359, P5 ;  /* 0xbec093ac0b0b7808 */ /* 0x000fe20002800000 */
[----:B------:R-:W-:Y:S01]  /*17420*/  FFMA R9, R36, R9, R33 ;  /* 0x0000000924097223 */ /* 0x000fe20000000021 */
[----:B------:R-:W-:Y:S01]  /*17430*/  FSEL R8, -|R56|, R56, P2 ;  /* 0x0000003838087208 */ /* 0x000fe20001000300 */
        /* <DEDUP_REMOVED lines=9> */
[----:B------:R-:W-:Y:S01]  /*174d0*/  FSEL R34, -|R58|, R58, P5 ;  /* 0x0000003a3a227208 */ /* 0x000fe20002800300 */
[----:B------:R-:W-:-:S02]  /*174e0*/  FFMA R5, R5, R6, R6 ;  /* 0x0000000605057223 */ /* 0x000fc40000000006 */
[----:B------:R-:W-:Y:S02]  /*174f0*/  FFMA R9, R10, R9, R9 ;  /* 0x000000090a097223 */ /* 0x000fe40000000009 */
[----:B------:R-:W-:Y:S01]  /*17500*/  FFMA R11, R11, R34, R34 ;  /* 0x000000220b0b7223 */ /* 0x000fe20000000022 */
[----:B------:R-:W1:Y:S08]  /*17510*/  @P2 MUFU.EX2 R7, R8 ;  /* 0x0000000800072308 */ /* 0x000e700000000800 */
[----:B------:R-:W2:Y:S08]  /*17520*/  @P0 MUFU.EX2 R41, R35 ;  /* 0x0000002300290308 */ /* 0x000eb00000000800 */
[----:B------:R-:W3:Y:S08]  /*17530*/  @P3 MUFU.EX2 R6, R5 ;  /* 0x0000000500063308 */ /* 0x000ef00000000800 */
[----:B------:R-:W4:Y:S08]  /*17540*/  @P4 MUFU.EX2 R10, R9 ;  /* 0x00000009000a4308 */ /* 0x000f300000000800 */
[----:B------:R-:W5:Y:S01]  /*17550*/  @P5 MUFU.EX2 R12, R11 ;  /* 0x0000000b000c5308 */ /* 0x000f620000000800 */
[----:B-1----:R-:W-:Y:S01]  /*17560*/  @P2 FADD R7, -R7, 1 ;  /* 0x3f80000007072421 */ /* 0x002fe20000000100 */
[----:B--2---:R-:W-:Y:S01]  /*17570*/  @P0 FADD R41, -R41, 1 ;  /* 0x3f80000029290421 */ /* 0x004fe20000000100 */
[----:B---3--:R-:W-:Y:S01]  /*17580*/  @P3 FADD R6, -R6, 1 ;  /* 0x3f80000006063421 */ /* 0x008fe20000000100 */
[----:B----4-:R-:W-:-:S02]  /*17590*/  @P4 FADD R10, -R10, 1 ;  /* 0x3f8000000a0a4421 */ /* 0x010fc40000000100 */
[----:B------:R-:W-:Y:S01]  /*175a0*/  @P2 LOP3.LUT R8, R7, 0x80000000, R56, 0xb8, !PT ;  /* 0x8000000007082812 */ /* 0x000fe200078eb838 */
[----:B------:R-:W-:Y:S01]  /*175b0*/  FADD R7, R26, 1 ;  /* 0x3f8000001a077421 */ /* 0x000fe20000000000 */
[----:B------:R-:W-:Y:S01]  /*175c0*/  @P0 LOP3.LUT R35, R41, 0x80000000, R60, 0xb8, !PT ;  /* 0x8000000029230812 */ /* 0x000fe200078eb83c */
[----:B-----5:R-:W-:Y:S01]  /*175d0*/  @P5 FADD R12, -R12, 1 ;  /* 0x3f8000000c0c5421 */ /* 0x020fe20000000100 */
[----:B------:R-:W-:Y:S02]  /*175e0*/  @P3 LOP3.LUT R5, R6, 0x80000000, R55, 0xb8, !PT ;  /* 0x8000000006053812 */ /* 0x000fe400078eb837 */
[----:B------:R-:W-:Y:S02]  /*175f0*/  @P4 LOP3.LUT R9, R10, 0x80000000, R57, 0xb8, !PT ;  /* 0x800000000a094812 */ /* 0x000fe400078eb839 */
[----:B------:R-:W-:Y:S01]  /*17600*/  @P5 LOP3.LUT R11, R12, 0x80000000, R58, 0xb8, !PT ;  /* 0x800000000c0b5812 */ /* 0x000fe200078eb83a */
[----:B------:R-:W-:Y:S01]  /*17610*/  FMUL R18, R18, R7 ;  /* 0x0000000712127220 */ /* 0x000fe20000400000 */
[----:B------:R-:W-:Y:S01]  /*17620*/  FMUL R10, R0, R45 ;  /* 0x0000002d000a7220 */ /* 0x000fe20000400000 */
[----:B------:R-:W-:Y:S01]  /*17630*/  FADD R7, R44, 1 ;  /* 0x3f8000002c077421 */ /* 0x000fe20000000000 */
[----:B------:R-:W-:Y:S01]  /*17640*/  FADD R35, R35, 1 ;  /* 0x3f80000023237421 */ /* 0x000fe20000000000 */
        /* <DEDUP_REMOVED lines=16> */
[----:B------:R-:W-:Y:S01]  /*17750*/  F2FP.SATFINITE.E4M3.F32.PACK_AB_MERGE_C R4, R11, R4, RZ ;  /* 0x000000040b04723e */ /* 0x000fe200048070ff */
[----:B------:R-:W-:Y:S06]  /*17760*/  @P1 BRA `(.L_x_136) ;  /* 0x0000000000041947 */ /* 0x000fec0003800000 */
[----:B------:R-:W-:-:S04]  /*17770*/  DEPBAR.LE SB0, 0x1 ;  /* 0x000080400000791a */ /* 0x000fc80000000000 */
.L_x_136:
[----:B------:R-:W2:Y:S01]  /*17780*/  LDL.LU R25, [R1+0xc4] ;  /* 0x0000c40001197983 */ /* 0x000ea20000300800 */
        /* <DEDUP_REMOVED lines=17> */
[----:B---3--:R-:W-:Y:S01]  /*178a0*/  BAR.SYNC.DEFER_BLOCKING 0x1, 0x100 ;  /* 0x0044000000007b1d */ /* 0x008fe20000010000 */
[----:B--2---:R-:W-:-:S05]  /*178b0*/  IADD3 R25, P0, R25, UR52, RZ ;  /* 0x0000003419197c10 */ /* 0x004fca000ff1e0ff */
[----:B------:R1:W-:Y:S01]  /*178c0*/  STL [R1+0xc4], R25 ;  /* 0x0000c41901007387 */ /* 0x0003e20000100800 */
[----:B------:R-:W-:Y:S07]  /*178d0*/  @P1 BRA `(.L_x_138) ;  /* 0x0000000000201947 */ /* 0x000fee0003800000 */
        /* <DEDUP_REMOVED lines=8> */
.L_x_138:
[----:B------:R-:W-:Y:S05]  /*17960*/  BSYNC B0 ;  /* 0x0000000000007941 */ /* 0x000fea0003800000 */
.L_x_137:
[----:B------:R-:W2:Y:S01]  /*17970*/  LDL.LU R27, [R1+0xc8] ;  /* 0x0000c800011b7983 */ /* 0x000ea20000300800 */
[----:B------:R-:W-:Y:S01]  /*17980*/  ULDC.64 UR4, c[0x0][0x8f8] ;  /* 0x00023e0000047ab9 */ /* 0x000fe20000000a00 */
[----:B------:R-:W-:Y:S01]  /*17990*/  UMOV UR41, 0xffffffff ;  /* 0xffffffff00297882 */ /* 0x000fe20000000000 */
[----:B------:R-:W-:Y:S01]  /*179a0*/  UMOV UR43, 0xffffffff ;  /* 0xffffffff002b7882 */ /* 0x000fe20000000000 */
[----:B-1----:R-:W-:Y:S02]  /*179b0*/  PRMT R0, RZ, 0x7610, R0 ;  /* 0x00007610ff007816 */ /* 0x002fe40000000000 */
[----:B------:R-:W-:Y:S02]  /*179c0*/  MOV R5, 0xffffffff ;  /* 0xffffffff00057802 */ /* 0x000fe40000000f00 */
[----:B--2---:R-:W-:Y:S02]  /*179d0*/  IADD3.X R27, R27, UR38, RZ, P0, !PT ;  /* 0x000000261b1b7c10 */ /* 0x004fe400087fe4ff */
[----:B------:R-:W-:-:S03]  /*179e0*/  ISETP.GE.U32.AND P0, PT, R25, UR4, PT ;  /* 0x0000000419007c0c */ /* 0x000fc6000bf06070 */
[----:B------:R1:W-:Y:S01]  /*179f0*/  STL [R1+0xc8], R27 ;  /* 0x0000c81b01007387 */ /* 0x0003e20000100800 */
[----:B------:R-:W-:-:S13]  /*17a00*/  ISETP.GE.U32.AND.EX P0, PT, R27, UR5, PT, P0 ;  /* 0x000000051b007c0c */ /* 0x000fda000bf06100 */
[----:B-1----:R-:W-:Y:S05]  /*17a10*/  @P0 BRA `(.L_x_139) ;  /* 0x0000000400780947 */ /* 0x002fea0003800000 */
[----:B------:R-:W1:Y:S01]  /*17a20*/  S2R R17, SR_CTAID.X ;  /* 0x0000000000117919 */ /* 0x000e620000002500 */
[----:B------:R-:W2:Y:S01]  /*17a30*/  LDC.64 R10, c[0x0][0x8d0] ;  /* 0x00023400ff0a7b82 */ /* 0x000ea20000000a00 */
[----:B------:R-:W-:Y:S01]  /*17a40*/  ULDC UR4, c[0x0][0x150] ;  /* 0x0000540000047ab9 */ /* 0x000fe20000000800 */
[----:B------:R-:W-:Y:S01]  /*17a50*/  MOV R8, R25 ;  /* 0x0000001900087202 */ /* 0x000fe20000000f00 */
[----:B------:R-:W3:Y:S01]  /*17a60*/  S2R R23, SR_CTAID.Y ;  /* 0x0000000000177919 */ /* 0x000ee20000002600 */
[----:B------:R-:W-:-:S04]  /*17a70*/  MOV R9, R27 ;  /* 0x0000001b00097202 */ /* 0x000fc80000000f00 */
[----:B------:R-:W4:Y:S08]  /*17a80*/  LDC R24, c[0x0][0x144] ;  /* 0x00005100ff187b82 */ /* 0x000f300000000800 */
[----:B------:R-:W3:Y:S08]  /*17a90*/  LDC R12, c[0x0][0x8d8] ;  /* 0x00023600ff0c7b82 */ /* 0x000ef00000000800 */
[----:B------:R-:W3:Y:S01]  /*17aa0*/  LDC.64 R14, c[0x0][0x8c8] ;  /* 0x00023200ff0e7b82 */ /* 0x000ee20000000a00 */
[----:B--2---:R-:W-:-:S04]  /*17ab0*/  ISETP.NE.U32.AND P0, PT, R10, RZ, PT ;  /* 0x000000ff0a00720c */ /* 0x004fc80003f05070 */
[----:B------:R-:W-:Y:S02]  /*17ac0*/  ISETP.NE.AND.EX P0, PT, R11, RZ, PT, P0 ;  /* 0x000000ff0b00720c */ /* 0x000fe40003f05300 */
[----:B-1----:R-:W-:-:S05]  /*17ad0*/  I2FP.F32.U32 R0, R17 ;  /* 0x0000001100007245 */ /* 0x002fca0000201000 */
[----:B------:R-:W-:-:S04]  /*17ae0*/  FMUL R0, R0, UR4 ;  /* 0x0000000400007c20 */ /* 0x000fc80008400000 */
[----:B------:R1:W2:Y:S02]  /*17af0*/  F2I.U32.TRUNC.NTZ R22, R0 ;  /* 0x0000000000167305 */ /* 0x0002a4000020f000 */
[----:B----4-:R-:W-:Y:S05]  /*17b00*/  @!P0 BRA `(.L_x_140) ;  /* 0x0000000000288947 */ /* 0x010fea0003800000 */
[----:B-1----:R-:W1:Y:S02]  /*17b10*/  LDC R0, c[0x0][0x8dc] ;  /* 0x00023700ff007b82 */ /* 0x002e640000000800 */
[----:B-1----:R-:W-:-:S04]  /*17b20*/  IADD3 R3, P0, R25, R0, RZ ;  /* 0x0000000019037210 */ /* 0x002fc80007f1e0ff */
        /* <DEDUP_REMOVED lines=8> */
.L_x_140:
[-CC-:B---3--:R-:W-:Y:S01]  /*17bb0*/  SHF.R.U64 R29, R8, R12.reuse, R9.reuse ;  /* 0x0000000c081d7219 */ /* 0x188fe20000001209 */
[----:B------:R-:W3:Y:S01]  /*17bc0*/  LDC.64 R18, c[0x0][0x8e8] ;  /* 0x00023a00ff127b82 */ /* 0x000ee20000000a00 */
[----:B-1----:R-:W-:Y:S01]  /*17bd0*/  SHF.R.U32.HI R0, RZ, R12, R9 ;  /* 0x0000000cff007219 */ /* 0x002fe20000011609 */
[----:B------:R-:W-:Y:S01]  /*17be0*/  ULDC UR4, c[0x0][0x154] ;  /* 0x0000550000047ab9 */ /* 0x000fe20000000800 */
[----:B------:R-:W-:Y:S02]  /*17bf0*/  IADD3 R3, P0, RZ, -R29, RZ ;  /* 0x8000001dff037210 */ /* 0x000fe40007f1e0ff */
[----:B------:R-:W-:Y:S02]  /*17c00*/  MOV R4, R25 ;  /* 0x0000001900047202 */ /* 0x000fe40000000f00 */
[----:B------:R-:W-:Y:S01]  /*17c10*/  IADD3.X R5, RZ, ~R0, RZ, P0, !PT ;  /* 0x80000000ff057210 */ /* 0x000fe200007fe4ff */
[----:B------:R-:W1:Y:S01]  /*17c20*/  LDC R6, c[0x0][0x8c0] ;  /* 0x00023000ff067b82 */ /* 0x000e620000000800 */
[----:B--2---:R-:W-:-:S02]  /*17c30*/  IADD3 R22, -R22, RZ, RZ ;  /* 0x000000ff16167210 */ /* 0x004fc40007ffe1ff */
[----:B------:R-:W-:Y:S01]  /*17c40*/  MOV R7, 0x1 ;  /* 0x0000000100077802 */ /* 0x000fe20000000f00 */
[----:B------:R-:W-:Y:S01]  /*17c50*/  IMAD R0, R5, R14, RZ ;  /* 0x0000000e05007224 */ /* 0x000fe200078e02ff */
[----:B------:R-:W-:Y:S01]  /*17c60*/  MOV R5, R27 ;  /* 0x0000001b00057202 */ /* 0x000fe20000000f00 */
[----:B------:R-:W-:Y:S02]  /*17c70*/  IMAD R24, R24, R22, R17 ;  /* 0x0000001618187224 */ /* 0x000fe400078e0211 */
[----:B------:R-:W2:Y:S01]  /*17c80*/  LDC R8, c[0x0][0x8b0] ;  /* 0x00022c00ff087b82 */ /* 0x000ea20000000800 */
[----:B------:R-:W-:-:S04]  /*17c90*/  IMAD.WIDE.U32 R4, R3, R14, R4 ;  /* 0x0000000e03047225 */ /* 0x000fc800078e0004 */
[----:B------:R-:W-:Y:S01]  /*17ca0*/  IMAD R3, R3, R15, R0 ;  /* 0x0000000f03037224 */ /* 0x000fe200078e0200 */
[----:B------:R-:W-:Y:S02]  /*17cb0*/  I2FP.F32.U32 R0, R23 ;  /* 0x0000001700007245 */ /* 0x000fe40000201000 */
[----:B------:R-:W4:Y:S01]  /*17cc0*/  LDC R26, c[0x0][0x900] ;  /* 0x00024000ff1a7b82 */ /* 0x000f220000000800 */
[----:B---3--:R-:W-:Y:S02]  /*17cd0*/  ISETP.NE.U32.AND P0, PT, R18, RZ, PT ;  /* 0x000000ff1200720c */ /* 0x008fe40003f05070 */
[----:B------:R-:W-:Y:S01]  /*17ce0*/  IADD3 R3, R5, R3, RZ ;  /* 0x0000000305037210 */ /* 0x000fe20007ffe0ff */
[----:B------:R-:W-:Y:S01]  /*17cf0*/  FMUL R0, R0, UR4 ;  /* 0x0000000400007c20 */ /* 0x000fe20008400000 */
[----:B------:R-:W-:Y:S02]  /*17d00*/  ISETP.NE.AND.EX P0, PT, R19, RZ, PT, P0 ;  /* 0x000000ff1300720c */ /* 0x000fe40003f05300 */
[----:B------:R-:W-:Y:S01]  /*17d10*/  MOV R5, 0xffffffff ;  /* 0xffffffff00057802 */ /* 0x000fe20000000f00 */
[----:B------:R-:W3:Y:S01]  /*17d20*/  LDC R22, c[0x0][0x148] ;  /* 0x00005200ff167b82 */ /* 0x000ee20000000800 */
[-CC-:B-1----:R-:W-:Y:S01]  /*17d30*/  SHF.R.U64 R12, R4, R6.reuse, R3.reuse ;  /* 0x00000006040c7219 */ /* 0x182fe20000001203 */
[----:B------:R1:W1:Y:S01]  /*17d40*/  F2I.U32.TRUNC.NTZ R13, R0 ;  /* 0x00000000000d7305 */ /* 0x000262000020f000 */
[----:B------:R-:W-:-:S05]  /*17d50*/  SHF.R.U32.HI R3, RZ, R6, R3 ;  /* 0x00000006ff037219 */ /* 0x000fca0000011603 */
[----:B------:R-:W1:Y:S01]  /*17d60*/  LDC R15, c[0x0][0x8a8] ;  /* 0x00022a00ff0f7b82 */ /* 0x000e620000000800 */
[-CC-:B--2---:R-:W-:Y:S02]  /*17d70*/  SHF.R.U64 R10, R12, R8.reuse, R3.reuse ;  /* 0x000000080c0a7219 */ /* 0x184fe40000001203 */
[----:B------:R-:W-:-:S05]  /*17d80*/  SHF.R.U32.HI R3, RZ, R8, R3 ;  /* 0x00000008ff037219 */ /* 0x000fca0000011603 */
[----:B------:R-:W2:Y:S01]  /*17d90*/  LDC R25, c[0x0][0x8f0] ;  /* 0x00023c00ff197b82 */ /* 0x000ea20000000800 */
[-C--:B----4-:R-:W-:Y:S02]  /*17da0*/  SHF.L.U32 R4, R5, R26.reuse, RZ ;  /* 0x0000001a05047219 */ /* 0x090fe400000006ff */
[-CC-:B------:R-:W-:Y:S02]  /*17db0*/  SHF.R.U64 R14, R10, R26.reuse, R3.reuse ;  /* 0x0000001a0a0e7219 */ /* 0x180fe40000001203 */
[----:B------:R-:W-:Y:S02]  /*17dc0*/  SHF.R.U32.HI R5, RZ, R26, R3 ;  /* 0x0000001aff057219 */ /* 0x000fe40000011603 */
[----:B------:R-:W-:Y:S01]  /*17dd0*/  LOP3.LUT R17, RZ, R4, RZ, 0x33, !PT ;  /* 0x00000004ff117212 */ /* 0x000fe200078e33ff */
[----:B------:R-:W4:Y:S01]  /*17de0*/  LDC R27, c[0x0][0x8e0] ;  /* 0x00023800ff1b7b82 */ /* 0x000f220000000800 */
[----:B------:R-:W-:Y:S02]  /*17df0*/  SHF.L.U32 R26, R7, R26, RZ ;  /* 0x0000001a071a7219 */ /* 0x000fe400000006ff */
[----:B------:R-:W-:-:S05]  /*17e00*/  MOV R4, R14 ;  /* 0x0000000e00047202 */ /* 0x000fca0000000f00 */
[----:B------:R-:W1:Y:S01]  /*17e10*/  LDC R28, c[0x0][0x8b8] ;  /* 0x00022e00ff1c7b82 */ /* 0x000e620000000800 */
[----:B------:R-:W-:Y:S05]  /*17e20*/  @!P0 BRA `(.L_x_141) ;  /* 0x0000000000288947 */ /* 0x000fea0003800000 */
        /* <DEDUP_REMOVED lines=10> */
.L_x_141:
[----:B------:R-:W5:Y:S01]  /*17ed0*/  LDC R3, c[0x0][0x904] ;  /* 0x00024100ff037b82 */ /* 0x000f620000000800 */
[----:B-12---:R-:W-:Y:S02]  /*17ee0*/  SHF.R.U64 R0, R4, R25, R5 ;  /* 0x0000001904007219 */ /* 0x006fe40000001205 */
[----:B------:R-:W-:Y:S02]  /*17ef0*/  LOP3.LUT R5, R10, R17, RZ, 0xc0, !PT ;  /* 0x000000110a057212 */ /* 0x000fe400078ec0ff */
[----:B------:R-:W-:Y:S02]  /*17f00*/  IADD3 R13, -R13, RZ, RZ ;  /* 0x000000ff0d0d7210 */ /* 0x000fe40007ffe1ff */
[----:B------:R-:W-:Y:S01]  /*17f10*/  IADD3 R7, R15, -0x1, RZ ;  /* 0xffffffff0f077810 */ /* 0x000fe20007ffe0ff */
[----:B------:R-:W-:Y:S01]  /*17f20*/  IMAD R5, R26, R0, R5 ;  /* 0x000000001a057224 */ /* 0x000fe200078e0205 */
[----:B------:R-:W-:Y:S02]  /*17f30*/  R2UR UR43, R29 ;  /* 0x000000001d2b72ca */ /* 0x000fe400000e0000 */
[----:B------:R-:W-:-:S02]  /*17f40*/  LOP3.LUT R7, R12, R7, RZ, 0xc0, !PT ;  /* 0x000000070c077212 */ /* 0x000fc400078ec0ff */
[----:B-----5:R-:W-:Y:S02]  /*17f50*/  ISETP.NE.AND P0, PT, R3, 0x1, PT ;  /* 0x000000010300780c */ /* 0x020fe40003f05270 */
[----:B------:R-:W-:-:S05]  /*17f60*/  IADD3 R3, -R0, RZ, RZ ;  /* 0x000000ff00037210 */ /* 0x000fca0007ffe1ff */
[----:B----4-:R-:W-:-:S04]  /*17f70*/  IMAD R0, R3, R27, R14 ;  /* 0x0000001b03007224 */ /* 0x010fc800078e020e */
[----:B------:R-:W-:Y:S02]  /*17f80*/  IMAD R0, R0, R15, R7 ;  /* 0x0000000f00007224 */ /* 0x000fe400078e0207 */
[----:B---3--:R-:W-:-:S04]  /*17f90*/  @P0 IMAD R24, R22, R13, R23 ;  /* 0x0000000d16180224 */ /* 0x008fc800078e0217 */
[----:B------:R-:W-:-:S05]  /*17fa0*/  IMAD R5, R5, R28, R24 ;  /* 0x0000001c05057224 */ /* 0x000fca00078e0218 */
[----:B------:R-:W-:Y:S02]  /*17fb0*/  SEL R3, R0, R5, !P0 ;  /* 0x0000000500037207 */ /* 0x000fe40004000000 */
[----:B------:R-:W-:Y:S02]  /*17fc0*/  SEL R5, R5, R0, !P0 ;  /* 0x0000000005057207 */ /* 0x000fe40004000000 */
[----:B------:R-:W-:Y:S02]  /*17fd0*/  R2UR UR41, R3 ;  /* 0x00000000032972ca */ /* 0x000fe400000e0000 */
[----:B------:R-:W-:-:S04]  /*17fe0*/  MOV R3, 0x1 ;  /* 0x0000000100037802 */ /* 0x000fc80000000f00 */
[----:B------:R-:W-:-:S09]  /*17ff0*/  PRMT R0, R3, 0x7610, R0 ;  /* 0x0000761003007816 */ /* 0x000fd20000000000 */
.L_x_139:
[----:B------:R-:W-:Y:S01]  /*18000*/  UIADD3 UR36, UR58, UR36, URZ ;  /* 0x000000243a247290 */ /* 0x000fe2000fffe03f */
[----:B------:R1:W-:Y:S01]  /*18010*/  STL [R1+0xb8], R21 ;  /* 0x0000b81501007387 */ /* 0x0003e20000100800 */
[----:B------:R-:W-:Y:S02]  /*18020*/  LOP3.LUT P0, RZ, R0, 0xff, RZ, 0xc0, !PT ;  /* 0x000000ff00ff7812 */ /* 0x000fe4000780c0ff */
[----:B------:R-:W-:Y:S01]  /*18030*/  USHF.R.U32.HI UR4, URZ, 0x3, UR36 ;  /* 0x000000033f047899 */ /* 0x000fe20008011624 */
[----:B------:R1:W-:Y:S01]  /*18040*/  STL [R1+0xb4], R20 ;  /* 0x0000b41401007387 */ /* 0x0003e20000100800 */
[----:B------:R-:W-:Y:S02]  /*18050*/  UISETP.GT.U32.AND UP0, UPT, UR36, 0x7, UPT ;  /* 0x000000072400788c */ /* 0x000fe4000bf04070 */
[----:B------:R-:W-:Y:S02]  /*18060*/  ULOP3.LUT UR4, UR4, 0x1, URZ, 0xc0, !UPT ;  /* 0x0000000104047892 */ /* 0x000fe4000f8ec03f */
[----:B------:R-:W-:-:S02]  /*18070*/  UISETP.LT.U32.AND UP1, UPT, UR58, 0x8, UP0 ;  /* 0x000000083a00788c */ /* 0x000fc40008721070 */
[----:B------:R-:W-:Y:S02]  /*18080*/  UISETP.NE.U32.AND UP2, UPT, UR4, 0x1, UPT ;  /* 0x000000010400788c */ /* 0x000fe4000bf45070 */
[----:B------:R-:W-:Y:S02]  /*18090*/  USEL UR5, URZ, 0x1, !UP1 ;  /* 0x000000013f057887 */ /* 0x000fe4000c800000 */
[----:B------:R-:W-:Y:S02]  /*180a0*/  UISETP.GT.U32.AND UP0, UPT, UR58, 0x7, !UP2 ;  /* 0x000000073a00788c */ /* 0x000fe4000d704070 */
[----:B------:R-:W-:Y:S02]  /*180b0*/  ULOP3.LUT UR36, UR36, 0x7, URZ, 0xc0, !UPT ;  /* 0x0000000724247892 */ /* 0x000fe4000f8ec03f */
[----:B------:R-:W-:-:S04]  /*180c0*/  USEL UR4, URZ, 0x1, !UP0 ;  /* 0x000000013f047887 */ /* 0x000fc8000c000000 */
[----:B------:R-:W-:Y:S01]  /*180d0*/  ULOP3.LUT UR49, UR4, UR49, UR5, 0x96, !UPT ;  /* 0x0000003104317292 */ /* 0x000fe2000f8e9605 */
[----:B-1----:R-:W-:Y:S11]  /*180e0*/  @P0 BRA `(.L_x_142) ;  /* 0xfffffe9400f40947 */ /* 0x002ff6000383ffff */
[----:B------:R-:W-:-:S04]  /*180f0*/  DEPBAR.LE SB0, 0x0 ;  /* 0x000080000000791a */ /* 0x000fc80000000000 */
[----:B------:R-:W-:Y:S05]  /*18100*/  EXIT ;  /* 0x000000000000794d */ /* 0x000fea0003800000 */
.L_x_13:
[----:B------:R-:W3:Y:S01]  /*18110*/  LDL R22, [R1+0xc4] ;  /* 0x0000c40001167983 */ /* 0x000ee20000100800 */
[----:B------:R-:W-:-:S03]  /*18120*/  ULDC.64 UR4, c[0x0][0x8f8] ;  /* 0x00023e0000047ab9 */ /* 0x000fc60000000a00 */
[----:B-1----:R-:W4:Y:S01]  /*18130*/  LDL R23, [R1+0xc8] ;  /* 0x0000c80001177983 */ /* 0x002f220000100800 */
[----:B------:R-:W-:Y:S02]  /*18140*/  PRMT R6, RZ, 0x7610, R6 ;  /* 0x00007610ff067816 */ /* 0x000fe40000000006 */
[----:B------:R-:W-:Y:S02]  /*18150*/  MOV R7, 0xffffffff ;  /* 0xffffffff00077802 */ /* 0x000fe40000000f00 */
[----:B------:R-:W-:Y:S02]  /*18160*/  MOV R5, 0xffffffff ;  /* 0xffffffff00057802 */ /* 0x000fe40000000f00 */
[----:B------:R-:W-:Y:S02]  /*18170*/  MOV R4, 0xffffffff ;  /* 0xffffffff00047802 */ /* 0x000fe40000000f00 */
[----:B---3--:R-:W-:-:S04]  /*18180*/  ISETP.GE.U32.AND P0, PT, R22, UR4, PT ;  /* 0x0000000416007c0c */ /* 0x008fc8000bf06070 */
[----:B----4-:R-:W-:-:S13]  /*18190*/  ISETP.GE.U32.AND.EX P0, PT, R23, UR5, PT, P0 ;  /* 0x0000000517007c0c */ /* 0x010fda000bf06100 */
[----:B------:R-:W-:Y:S05]  /*181a0*/  @P0 BRA `(.L_x_143) ;  /* 0x0000000400340947 */ /* 0x000fea0003800000 */
[----:B------:R-:W1:Y:S01]  /*181b0*/  LDC.64 R14, c[0x0][0x8d0] ;  /* 0x00023400ff0e7b82 */ /* 0x000e620000000a00 */
[----:B------:R-:W-:Y:S02]  /*181c0*/  MOV R8, R22 ;  /* 0x0000001600087202 */ /* 0x000fe40000000f00 */
[----:B------:R-:W-:-:S05]  /*181d0*/  MOV R9, R23 ;  /* 0x0000001700097202 */ /* 0x000fca0000000f00 */
[----:B------:R-:W3:Y:S08]  /*181e0*/  LDC R10, c[0x0][0x8d8] ;  /* 0x00023600ff0a7b82 */ /* 0x000ef00000000800 */
[----:B------:R-:W4:Y:S01]  /*181f0*/  LDC.64 R16, c[0x0][0x8c8] ;  /* 0x00023200ff107b82 */ /* 0x000f220000000a00 */
[----:B-1----:R-:W-:-:S04]  /*18200*/  ISETP.NE.U32.AND P0, PT, R14, RZ, PT ;  /* 0x000000ff0e00720c */ /* 0x002fc80003f05070 */
[----:B------:R-:W-:-:S13]  /*18210*/  ISETP.NE.AND.EX P0, PT, R15, RZ, PT, P0 ;  /* 0x000000ff0f00720c */ /* 0x000fda0003f05300 */
[----:B---34-:R-:W-:Y:S05]  /*18220*/  @!P0 BRA `(.L_x_144) ;  /* 0x0000000000288947 */ /* 0x018fea0003800000 */
[----:B------:R-:W1:Y:S02]  /*18230*/  LDC R4, c[0x0][0x8dc] ;  /* 0x00023700ff047b82 */ /* 0x000e640000000800 */
        /* <DEDUP_REMOVED lines=9> */
.L_x_144:
[----:B------:R-:W1:Y:S01]  /*182d0*/  LDC.64 R20, c[0x0][0x8e8] ;  /* 0x00023a00ff147b82 */ /* 0x000e620000000a00 */
[-CC-:B------:R-:W-:Y:S02]  /*182e0*/  SHF.R.U64 R14, R8, R10.reuse, R9.reuse ;  /* 0x0000000a080e7219 */ /* 0x180fe40000001209 */
[----:B------:R-:W-:Y:S02]  /*182f0*/  SHF.R.U32.HI R4, RZ, R10, R9 ;  /* 0x0000000aff047219 */ /* 0x000fe40000011609 */
[----:B------:R-:W-:-:S03]  /*18300*/  IADD3 R7, P0, RZ, -R14, RZ ;  /* 0x8000000eff077210 */ /* 0x000fc60007f1e0ff */
[----:B------:R-:W3:Y:S01]  /*18310*/  LDC R8, c[0x0][0x8c0] ;  /* 0x00023000ff087b82 */ /* 0x000ee20000000800 */
[----:B------:R-:W-:Y:S02]  /*18320*/  IADD3.X R5, RZ, ~R4, RZ, P0, !PT ;  /* 0x80000004ff057210 */ /* 0x000fe400007fe4ff */
[----:B------:R-:W-:-:S03]  /*18330*/  MOV R4, R22 ;  /* 0x0000001600047202 */ /* 0x000fc60000000f00 */
[-C--:B------:R-:W-:Y:S01]  /*18340*/  IMAD R6, R5, R16.reuse, RZ ;  /* 0x0000001005067224 */ /* 0x080fe200078e02ff */
[----:B------:R-:W-:Y:S01]  /*18350*/  MOV R5, R23 ;  /* 0x0000001700057202 */ /* 0x000fe20000000f00 */
[----:B------:R-:W4:Y:S02]  /*18360*/  LDC R18, c[0x0][0x8b0] ;  /* 0x00022c00ff127b82 */ /* 0x000f240000000800 */
[----:B------:R-:W-:-:S06]  /*18370*/  IMAD.WIDE.U32 R4, R7, R16, R4 ;  /* 0x0000001007047225 */ /* 0x000fcc00078e0004 */
[----:B------:R-:W5:Y:S01]  /*18380*/  LDC R19, c[0x0][0x900] ;  /* 0x00024000ff137b82 */ /* 0x000f620000000800 */
[----:B------:R-:W-:Y:S01]  /*18390*/  IMAD R7, R7, R17, R6 ;  /* 0x0000001107077224 */ /* 0x000fe200078e0206 */
[----:B-1----:R-:W-:Y:S02]  /*183a0*/  ISETP.NE.U32.AND P0, PT, R20, RZ, PT ;  /* 0x000000ff1400720c */ /* 0x002fe40003f05070 */
[----:B------:R-:W-:Y:S02]  /*183b0*/  MOV R6, 0xffffffff ;  /* 0xffffffff00067802 */ /* 0x000fe40000000f00 */
[----:B------:R-:W-:Y:S02]  /*183c0*/  IADD3 R5, R5, R7, RZ ;  /* 0x0000000705057210 */ /* 0x000fe40007ffe0ff */
[----:B------:R-:W1:Y:S01]  /*183d0*/  LDC R17, c[0x0][0x8a8] ;  /* 0x00022a00ff117b82 */ /* 0x000e620000000800 */
[----:B------:R-:W-:Y:S02]  /*183e0*/  ISETP.NE.AND.EX P0, PT, R21, RZ, PT, P0 ;  /* 0x000000ff1500720c */ /* 0x000fe40003f05300 */
[----:B---3--:R-:W-:-:S02]  /*183f0*/  SHF.R.U64 R10, R4, R8, R5 ;  /* 0x00000008040a7219 */ /* 0x008fc40000001205 */
[----:B------:R-:W-:-:S03]  /*18400*/  SHF.R.U32.HI R5, RZ, R8, R5 ;  /* 0x00000008ff057219 */ /* 0x000fc60000011605 */
[----:B------:R-:W3:Y:S01]  /*18410*/  LDC R22, c[0x0][0x8f0] ;  /* 0x00023c00ff167b82 */ /* 0x000ee20000000800 */
[-CC-:B----4-:R-:W-:Y:S02]  /*18420*/  SHF.R.U64 R15, R10, R18.reuse, R5.reuse ;  /* 0x000000120a0f7219 */ /* 0x190fe40000001205 */
[----:B------:R-:W-:Y:S02]  /*18430*/  SHF.R.U32.HI R4, RZ, R18, R5 ;  /* 0x00000012ff047219 */ /* 0x000fe40000011605 */
[----:B------:R-:W-:-:S03]  /*18440*/  MOV R18, 0x1 ;  /* 0x0000000100127802 */ /* 0x000fc60000000f00 */
[----:B------:R-:W4:Y:S01]  /*18450*/  LDC R23, c[0x0][0x8e0] ;  /* 0x00023800ff177b82 */ /* 0x000f220000000800 */
[-C--:B-----5:R-:W-:Y:S02]  /*18460*/  SHF.L.U32 R6, R6, R19.reuse, RZ ;  /* 0x0000001306067219 */ /* 0x0a0fe400000006ff */
[-CC-:B------:R-:W-:Y:S02]  /*18470*/  SHF.R.U64 R16, R15, R19.reuse, R4.reuse ;  /* 0x000000130f107219 */ /* 0x180fe40000001204 */
[----:B------:R-:W-:Y:S02]  /*18480*/  SHF.R.U32.HI R5, RZ, R19, R4 ;  /* 0x00000013ff057219 */ /* 0x000fe40000011604 */
[----:B------:R-:W-:Y:S01]  /*18490*/  LOP3.LUT R24, RZ, R6, RZ, 0x33, !PT ;  /* 0x00000006ff187212 */ /* 0x000fe200078e33ff */
[----:B------:R-:W1:Y:S01]  /*184a0*/  LDC R25, c[0x0][0x8b8] ;  /* 0x00022e00ff197b82 */ /* 0x000e620000000800 */
        /* <DEDUP_REMOVED lines=12> */
.L_x_145:
[----:B------:R-:W5:Y:S01]  /*18570*/  LDC R6, c[0x0][0x904] ;  /* 0x00024100ff067b82 */ /* 0x000f620000000800 */
[----:B---3--:R-:W-:Y:S02]  /*18580*/  SHF.R.U64 R4, R4, R22, R5 ;  /* 0x0000001604047219 */ /* 0x008fe40000001205 */
[----:B------:R-:W-:Y:S02]  /*18590*/  SHF.L.U32 R18, R18, R19, RZ ;  /* 0x0000001312127219 */ /* 0x000fe400000006ff */
[----:B------:R-:W-:Y:S02]  /*185a0*/  LOP3.LUT R3, R15, R24, RZ, 0xc0, !PT ;  /* 0x000000180f037212 */ /* 0x000fe400078ec0ff */
[----:B-1----:R-:W-:Y:S02]  /*185b0*/  IADD3 R7, R17, -0x1, RZ ;  /* 0xffffffff11077810 */ /* 0x002fe40007ffe0ff */
[----:B------:R-:W-:Y:S01]  /*185c0*/  IADD3 R5, -R4, RZ, RZ ;  /* 0x000000ff04057210 */ /* 0x000fe20007ffe1ff */
[----:B------:R-:W-:Y:S01]  /*185d0*/  IMAD R3, R18, R4, R3 ;  /* 0x0000000412037224 */ /* 0x000fe200078e0203 */
[----:B------:R-:W-:-:S02]  /*185e0*/  LOP3.LUT R7, R10, R7, RZ, 0xc0, !PT ;  /* 0x000000070a077212 */ /* 0x000fc400078ec0ff */
[----:B------:R-:W-:Y:S02]  /*185f0*/  MOV R4, R14 ;  /* 0x0000000e00047202 */ /* 0x000fe40000000f00 */
[----:B-----5:R-:W-:Y:S02]  /*18600*/  ISETP.NE.AND P0, PT, R6, 0x1, PT ;  /* 0x000000010600780c */ /* 0x020fe40003f05270 */
[----:B------:R-:W-:-:S11]  /*18610*/  MOV R6, 0x1 ;  /* 0x0000000100067802 */ /* 0x000fd60000000f00 */
[----:B------:R-:W-:Y:S02]  /*18620*/  @P0 IMAD R0, R11, R12, R2 ;  /* 0x0000000c0b000224 */ /* 0x000fe400078e0202 */
[----:B----4-:R-:W-:Y:S02]  /*18630*/  IMAD R2, R5, R23, R16 ;  /* 0x0000001705027224 */ /* 0x010fe400078e0210 */
[----:B------:R-:W-:Y:S02]  /*18640*/  IMAD R0, R3, R25, R0 ;  /* 0x0000001903007224 */ /* 0x000fe400078e0200 */
[----:B------:R-:W-:-:S05]  /*18650*/  IMAD R7, R2, R17, R7 ;  /* 0x0000001102077224 */ /* 0x000fca00078e0207 */
[----:B------:R-:W-:Y:S02]  /*18660*/  SEL R5, R7, R0, !P0 ;  /* 0x0000000007057207 */ /* 0x000fe40004000000 */
[----:B------:R-:W-:-:S07]  /*18670*/  SEL R7, R0, R7, !P0 ;  /* 0x0000000700077207 */ /* 0x000fce0004000000 */
.L_x_143:
[----:B------:R-:W-:-:S08]  /*18680*/  NOP ;  /* 0x0000000000007918 */ /* 0x000fd00000000000 */
[----:B------:R-:W1:-:S00]  /*18690*/  USETMAXREG.DEALLOC.CTAPOOL 0x28 ;  /* 0x00000028000079c8 */ /* 0x000e4000080e0500 */
[----:B------:R-:W-:-:S06]  /*186a0*/  UISETP.NE.AND UP0, UPT, UR46, 0x1, UPT ;  /* 0x000000012e00788c */ /* 0x000fcc000bf05270 */
[----:B------:R-:W-:-:S13]  /*186b0*/  PLOP3.LUT P0, PT, PT, PT, UP0, 0x80, 0x0 ;  /* 0x000000000000781c */ /* 0x000fda0003f0f008 */
[----:B--2---:R-:W-:Y:S05]  /*186c0*/  @!P0 EXIT ;  /* 0x000000000000894d */ /* 0x004fea0003800000 */
[----:B------:R-:W-:-:S06]  /*186d0*/  UISETP.NE.AND UP0, UPT, UR46, URZ, UPT ;  /* 0x0000003f2e00728c */ /* 0x000fcc000bf05270 */
[----:B------:R-:W-:-:S13]  /*186e0*/  PLOP3.LUT P0, PT, PT, PT, UP0, 0x80, 0x0 ;  /* 0x000000000000781c */ /* 0x000fda0003f0f008 */
[----:B-1----:R-:W-:Y:S05]  /*186f0*/  @!P0 BRA `(.L_x_146) ;  /* 0x0000001800548947 */ /* 0x002fea0003800000 */
[----:B------:R-:W-:-:S04]  /*18700*/  UISETP.NE.AND UP0, UPT, UR48, URZ, UPT ;  /* 0x0000003f3000728c */ /* 0x000fc8000bf05270 */
[----:B------:R-:W-:-:S06]  /*18710*/  UISETP.NE.OR UP0, UPT, UR46, 0x2, UP0 ;  /* 0x000000022e00788c */ /* 0x000fcc0008705670 */
[----:B------:R-:W-:-:S13]  /*18720*/  PLOP3.LUT P0, PT, PT, PT, UP0, 0x80, 0x0 ;  /* 0x000000000000781c */ /* 0x000fda0003f0f008 */
[----:B------:R-:W-:Y:S05]  /*18730*/  @P0 EXIT ;  /* 0x000000000000094d */ /* 0x000fea0003800000 */
[----:B------:R-:W-:-:S13]  /*18740*/  LOP3.LUT P2, RZ, R6, 0xff, RZ, 0xc0, !PT ;  /* 0x000000ff06ff7812 */ /* 0x000fda000784c0ff */
[----:B------:R-:W-:Y:S05]  /*18750*/  @!P2 BRA `(.L_x_147) ;  /* 0x000000000018a947 */ /* 0x000fea0003800000 */
[----:B------:R-:W-:Y:S01]  /*18760*/  UMOV UR4, 0x400 ;  /* 0x0000040000047882 */ /* 0x000fe20000000000 */
[----:B------:R-:W-:Y:S01]  /*18770*/  MOV R0, RZ ;  /* 0x000000ff00007202 */ /* 0x000fe20000000f00 */
[----:B------:R-:W-:-:S03]  /*18780*/  ULEA UR4, UR37, UR4, 0x18 ;  /* 0x0000000425047291 */ /* 0x000fc6000f8ec03f */
[----:B------:R-:W-:-:S06]  /*18790*/  SHF.L.U32 R0, R0, 0x1f, RZ ;  /* 0x0000001f00007819 */ /* 0x000fcc00000006ff */
[----:B------:R-:W1:Y:S02]  /*187a0*/  SYNCS.PHASECHK.TRANS64.TRYWAIT P0, [UR4+0xc8], R0 ;  /* 0x0000c800ff0075a7 */ /* 0x000e640008000144 */
[----:B-1----:R-:W-:Y:S05]  /*187b0*/  @!P0 BRA `(.L_x_148) ;  /* 0x0000002c00a08947 */ /* 0x002fea0003800000 */
.L_x_147:
[----:B------:R-:W-:Y:S01]  /*187c0*/  PRMT R11, RZ, 0x7610, R11 ;  /* 0x00007610ff0b7816 */ /* 0x000fe2000000000b */
[----:B------:R-:W-:Y:S06]  /*187d0*/  @P1 BRA `(.L_x_149) ;  /* 0x00000000002c1947 */ /* 0x000fec0003800000 */
[----:B------:R-:W-:Y:S02]  /*187e0*/  ULDC.64 UR4, c[0x0][0x588] ;  /* 0x0001620000047ab9 */ /* 0x000fe40000000a00 */
[----:B------:R-:W-:-:S04]  /*187f0*/  ISETP.NE.U32.AND P0, PT, RZ, UR4, PT ;  /* 0x00000004ff007c0c */ /* 0x000fc8000bf05070 */
[----:B------:R-:W-:-:S13]  /*18800*/  ISETP.NE.AND.EX P0, PT, RZ, UR5, PT, P0 ;  /* 0x00000005ff007c0c */ /* 0x000fda000bf05300 */
[----:B------:R-:W-:Y:S05]  /*18810*/  @!P0 BRA `(.L_x_150) ;  /* 0x0000000000148947 */ /* 0x000fea0003800000 */
[----:B------:R-:W-:Y:S02]  /*18820*/  MOV R2, UR50 ;  /* 0x0000003200027c02 */ /* 0x000fe40008000f00 */
[----:B-1----:R-:W-:-:S05]  /*18830*/  MOV R3, UR51 ;  /* 0x0000003300037c02 */ /* 0x002fca0008000f00 */
[----:B------:R2:W5:Y:S01]  /*18840*/  LDG.E R10, desc[UR54][R2.64] ;  /* 0x00000036020a7981 */ /* 0x000562000c1e1900 */
[----:B------:R-:W-:Y:S01]  /*18850*/  MOV R11, 0x1 ;  /* 0x00000001000b7802 */ /* 0x000fe20000000f00 */
[----:B------:R-:W-:Y:S06]  /*18860*/  BRA `(.L_x_149) ;  /* 0x0000000000087947 */ /* 0x000fec0003800000 */
.L_x_150:
[----:B------:R-:W3:Y:S01]  /*18870*/  LDC R10, c[0x0][0x580] ;  /* 0x00016000ff0a7b82 */ /* 0x000ee20000000800 */
[----:B------:R-:W-:-:S07]  /*18880*/  MOV R11, 0x1 ;  /* 0x00000001000b7802 */ /* 0x000fce0000000f00 */
.L_x_149:
[----:B------:R-:W-:Y:S05]  /*18890*/  @!P2 BRA `(.L_x_151) ;  /* 0x000000140068a947 */ /* 0x000fea0003800000 */
[----:B------:R-:W4:Y:S01]  /*188a0*/  LDC R9, c[0x0][0x900] ;  /* 0x00024000ff097b82 */ /* 0x000f220000000800 */
[----:B-1----:R-:W-:Y:S01]  /*188b0*/  MOV R0, 0xffffffff ;  /* 0xffffffff00007802 */ /* 0x002fe20000000f00 */
[----:B------:R-:W-:Y:S01]  /*188c0*/  ULOP3.LUT UR21, UR39, 0x2, URZ, 0xfc, !UPT ;  /* 0x0000000227157892 */ /* 0x000fe2000f8efc3f */
[----:B--2---:R-:W-:Y:S01]  /*188d0*/  MOV R2, 0x1 ;  /* 0x0000000100027802 */ /* 0x004fe20000000f00 */
[----:B------:R-:W-:Y:S01]  /*188e0*/  ULDC.64 UR22, c[0x0][0x198] ;  /* 0x0000660000167ab9 */ /* 0x000fe20000000a00 */
[----:B------:R-:W-:Y:S01]  /*188f0*/  ULDC.64 UR4, c[0x0][0x588] ;  /* 0x0001620000047ab9 */ /* 0x000fe20000000a00 */
[----:B------:R-:W-:Y:S01]  /*18900*/  ULDC.64 UR6, c[0x0][0x8f8] ;  /* 0x00023e0000067ab9 */ /* 0x000fe20000000a00 */
[----:B------:R-:W-:Y:S01]  /*18910*/  ULDC.64 UR14, c[0x0][0x590] ;  /* 0x00016400000e7ab9 */ /* 0x000fe20000000a00 */
[----:B------:R-:W1:Y:S01]  /*18920*/  LDC R8, c[0x0][0x8a8] ;  /* 0x00022a00ff087b82 */ /* 0x000e620000000800 */
[-C--:B----4-:R-:W-:Y:S02]  /*18930*/  SHF.L.U32 R0, R0, R9.reuse, RZ ;  /* 0x0000000900007219 */ /* 0x090fe400000006ff */
[----:B------:R-:W-:-:S02]  /*18940*/  SHF.L.U32 R9, R2, R9, RZ ;  /* 0x0000000902097219 */ /* 0x000fc400000006ff */
[----:B------:R-:W-:Y:S02]  /*18950*/  LOP3.LUT R0, RZ, R0, RZ, 0x33, !PT ;  /* 0x00000000ff007212 */ /* 0x000fe400078e33ff */
[----:B-1----:R-:W-:-:S07]  /*18960*/  IADD3 R8, R8, -0x1, RZ ;  /* 0xffffffff08087810 */ /* 0x002fce0007ffe0ff */
.L_x_207:
[----:B------:R-:W-:Y:S02]  /*18970*/  ISETP.NE.U32.AND P0, PT, RZ, UR14, PT ;  /* 0x0000000eff007c0c */ /* 0x000fe4000bf05070 */
[----:B------:R-:W-:Y:S02]  /*18980*/  R2UR UR43, R7 ;  /* 0x00000000072b72ca */ /* 0x000fe400000e0000 */
[----:B------:R-:W-:Y:S02]  /*18990*/  R2UR UR42, R5 ;  /* 0x00000000052a72ca */ /* 0x000fe400000e0000 */
[----:B------:R-:W-:-:S09]  /*189a0*/  ISETP.NE.AND.EX P0, PT, RZ, UR15, PT, P0 ;  /* 0x0000000fff007c0c */ /* 0x000fd2000bf05300 */
[----:B------:R-:W-:Y:S02]  /*189b0*/  USHF.L.U32 UR43, UR43, 0x7, URZ ;  /* 0x000000072b2b7899 */ /* 0x000fe4000800063f */
[----:B------:R-:W-:Y:S02]  /*189c0*/  USHF.L.U32 UR42, UR42, 0x8, URZ ;  /* 0x000000082a2a7899 */ /* 0x000fe4000800063f */
[----:B---34-:R-:W-:Y:S10]  /*189d0*/  @!P0 BRA `(.L_x_152) ;  /* 0x00000000002c8947 */ /* 0x018ff40003800000 */
[----:B------:R-:W-:-:S04]  /*189e0*/  ISETP.NE.U32.AND P1, PT, RZ, UR4, PT ;  /* 0x00000004ff007c0c */ /* 0x000fc8000bf25070 */
[----:B------:R-:W-:-:S13]  /*189f0*/  ISETP.NE.AND.EX P1, PT, RZ, UR5, PT, P1 ;  /* 0x00000005ff007c0c */ /* 0x000fda000bf25310 */
[----:B------:R-:W-:Y:S05]  /*18a00*/  @!P1 BRA `(.L_x_153) ;  /* 0x0000000000189947 */ /* 0x000fea0003800000 */
[----:B------:R-:W1:Y:S01]  /*18a10*/  LDC.64 R2, c[0x0][0x588] ;  /* 0x00016200ff027b82 */ /* 0x000e620000000a00 */
[----:B------:R-:W-:-:S04]  /*18a20*/  IMAD R5, R4, UR14, RZ ;  /* 0x0000000e04057c24 */ /* 0x000fc8000f8e02ff */
[----:B-1----:R-:W-:-:S05]  /*18a30*/  IMAD.WIDE R2, R5, 0x4, R2 ;  /* 0x0000000405027825 */ /* 0x002fca00078e0202 */
[----:B---3-5:R2:W5:Y:S01]  /*18a40*/  LDG.E R10, desc[UR54][R2.64] ;  /* 0x00000036020a7981 */ /* 0x028562000c1e1900 */
[----:B------:R-:W-:Y:S01]  /*18a50*/  MOV R11, 0x1 ;  /* 0x00000001000b7802 */ /* 0x000fe20000000f00 */
[----:B------:R-:W-:Y:S06]  /*18a60*/  BRA `(.L_x_152) ;  /* 0x0000000000087947 */ /* 0x000fec0003800000 */
.L_x_153:
[----:B---3-5:R-:W1:Y:S01]  /*18a70*/  LDC R10, c[0x0][0x580] ;  /* 0x00016000ff0a7b82 */ /* 0x028e620000000800 */
[----:B------:R-:W-:-:S07]  /*18a80*/  MOV R11, 0x1 ;  /* 0x00000001000b7802 */ /* 0x000fce0000000f00 */
.L_x_152:
[----:B------:R-:W-:Y:S05]  /*18a90*/  @!P0 BRA `(.L_x_154) ;  /* 0x00000000001c8947 */ /* 0x000fea0003800000 */
[----:B------:R-:W-:-:S13]  /*18aa0*/  LOP3.LUT P2, RZ, R11, 0xff, RZ, 0xc0, !PT ;  /* 0x000000ff0bff7812 */ /* 0x000fda000784c0ff */
[----:B--2---:R-:W2:Y:S02]  /*18ab0*/  @!P2 LDC.64 R2, c[0x0][0x588] ;  /* 0x00016200ff02ab82 */ /* 0x004ea40000000a00 */
[----:B--2---:R-:W-:-:S04]  /*18ac0*/  @!P2 ISETP.NE.U32.AND P0, PT, R2, RZ, PT ;  /* 0x000000ff0200a20c */ /* 0x004fc80003f05070 */
[----:B------:R-:W-:Y:S02]  /*18ad0*/  @!P2 ISETP.NE.AND.EX P1, PT, R3, RZ, PT, P0 ;  /* 0x000000ff0300a20c */ /* 0x000fe40003f25300 */
[----:B-1-3-5:R-:W-:Y:S02]  /*18ae0*/  @P2 FSETP.EQ.AND P0, PT, R10, RZ, PT ;  /* 0x000000ff0a00220b */ /* 0x02afe40003f02000 */
[----:B------:R-:W-:Y:S01]  /*18af0*/  @!P2 PLOP3.LUT P0, PT, P1, PT, PT, 0x8, 0x0 ;  /* 0x000000000000a81c */ /* 0x000fe20000f0e170 */
[----:B------:R-:W-:-:S12]  /*18b00*/  BRA `(.L_x_155) ;  /* 0x0000000000047947 */ /* 0x000fd80003800000 */
.L_x_154:
[----:B-1-3-5:R-:W-:-:S13]  /*18b10*/  FSETP.EQ.AND P0, PT, R10, RZ, PT ;  /* 0x000000ff0a00720b */ /* 0x02afda0003f02000 */
.L_x_155:
[----:B------:R-:W-:Y:S01]  /*18b20*/  UISETP.NE.AND UP0, UPT, UR21, 0x3, UPT ;  /* 0x000000031500788c */ /* 0x000fe2000bf05270 */
[----:B------:R-:W-:-:S04]  /*18b30*/  ELECT P1, URZ, PT ;  /* 0x00000000003f782f */ /* 0x000fc80003820000 */
[----:B------:R-:W-:Y:S02]  /*18b40*/  PLOP3.LUT P0, PT, P1, P0, PT, 0x20, 0x0 ;  /* 0x000000000000781c */ /* 0x000fe40000f00470 */
[----:B------:R-:W-:-:S13]  /*18b50*/  PLOP3.LUT P1, PT, PT, PT, UP0, 0x80, 0x0 ;  /* 0x000000000000781c */ /* 0x000fda0003f2f008 */
[----:B------:R-:W-:Y:S05]  /*18b60*/  @!P1 BRA `(.L_x_156) ;  /* 0x0000000000049947 */ /* 0x000fea0003800000 */
[----:B------:R-:W-:Y:S01]  /*18b70*/  BPT.TRAP 0x1 ;  /* 0x000000040000795c */ /* 0x000fe20000300000 */
.L_x_156:
[----:B------:R-:W1:Y:S01]  /*18b80*/  S2UR UR37, SR_CgaCtaId ;  /* 0x00000000002579c3 */ /* 0x000e620000008800 */
[----:B------:R-:W-:Y:S01]  /*18b90*/  UMOV UR13, 0x400 ;  /* 0x00000400000d7882 */ /* 0x000fe20000000000 */
[----:B--2---:R-:W-:-:S04]  /*18ba0*/  MOV R2, 0x1 ;  /* 0x0000000100027802 */ /* 0x004fc80000000f00 */
[----:B------:R-:W-:Y:S01]  /*18bb0*/  SHF.L.U32 R2, R2, 0x1f, RZ ;  /* 0x0000001f02027819 */ /* 0x000fe200000006ff */
[----:B-1----:R-:W-:-:S09]  /*18bc0*/  ULEA UR13, UR37, UR13, 0x18 ;  /* 0x0000000d250d7291 */ /* 0x002fd2000f8ec03f */
[----:B------:R-:W1:Y:S02]  /*18bd0*/  SYNCS.PHASECHK.TRANS64.TRYWAIT P2, [UR13+0xa0], R2 ;  /* 0x0000a002ff0075a7 */ /* 0x000e64000804014d */
[----:B-1----:R-:W-:Y:S05]  /*18be0*/  @!P2 BRA `(.L_x_157) ;  /* 0x0000002800aca947 */ /* 0x002fea0003800000 */
.L_x_250:
[----:B------:R-:W-:Y:S04]  /*18bf0*/  BSSY B0, `(.L_x_158) ;  /* 0x000000e000007945 */ /* 0x000fe80003800000 */
[----:B------:R-:W-:Y:S05]  /*18c00*/  @!P0 BRA `(.L_x_159) ;  /* 0x0000000000308947 */ /* 0x000fea0003800000 */
[----:B------:R-:W-:Y:S01]  /*18c10*/  R2UR UR44, R4 ;  /* 0x00000000042c72ca */ /* 0x000fe200000e0000 */
[----:B------:R-:W-:Y:S02]  /*18c20*/  UIADD3 UR8, UP0, UR22, 0x3f0, URZ ;  /* 0x000003f016087890 */ /* 0x000fe4000ff1e03f */
[----:B------:R-:W-:Y:S02]  /*18c30*/  UIADD3 UR40, UR13, 0x100, URZ ;  /* 0x000001000d287890 */ /* 0x000fe4000fffe03f */
[----:B------:R-:W-:Y:S02]  /*18c40*/  UIADD3 UR41, UR13, 0x80, URZ ;  /* 0x000000800d297890 */ /* 0x000fe4000fffe03f */
[----:B------:R-:W-:Y:S01]  /*18c50*/  UIADD3.X UR9, URZ, UR23, URZ, UP0, !UPT ;  /* 0x000000173f097290 */ /* 0x000fe200087fe43f */
[----:B------:R-:W-:Y:S01]  /*18c60*/  UMOV UR10, 0x0 ;  /* 0x00000000000a7882 */ /* 0x000fe20000000000 */
[----:B------:R-:W-:-:S07]  /*18c70*/  UMOV UR11, 0x10000000 ;  /* 0x10000000000b7882 */ /* 0x000fce0000000000 */
[----:B------:R2:W-:Y:S02]  /*18c80*/  UTMALDG.3D [UR40], [UR8], desc[UR10] ;  /* 0x00000a28080075b4 */ /* 0x0005e40008011000 */
[----:B--2---:R-:W-:Y:S05]  /*18c90*/  @!P1 BRA `(.L_x_160) ;  /* 0x0000000000049947 */ /* 0x004fea0003800000 */
[----:B------:R-:W-:Y:S01]  /*18ca0*/  BPT.TRAP 0x1 ;  /* 0x000000040000795c */ /* 0x000fe20000300000 */
.L_x_160:
[----:B-1----:R-:W1:Y:S02]  /*18cb0*/  LDC R3, c[0x0][0x800] ;  /* 0x00020000ff037b82 */ /* 0x002e640000000800 */
[----:B-1----:R2:W-:Y:S02]  /*18cc0*/  SYNCS.ARRIVE.TRANS64.RED.A0TR RZ, [UR13+0x80], R3 ;  /* 0x00008003ffff79a7 */ /* 0x0025e4000830040d */
.L_x_159:
[----:B------:R-:W-:Y:S05]  /*18cd0*/  BSYNC B0 ;  /* 0x0000000000007941 */ /* 0x000fea0003800000 */
.L_x_158:
[----:B------:R-:W-:Y:S05]  /*18ce0*/  @!P1 BRA `(.L_x_161) ;  /* 0x0000000000049947 */ /* 0x000fea0003800000 */
[----:B------:R-:W-:Y:S01]  /*18cf0*/  BPT.TRAP 0x1 ;  /* 0x000000040000795c */ /* 0x000fe20000300000 */
.L_x_161:
[----:B------:R-:W-:-:S04]  /*18d00*/  UIADD3 UR33, UR13, 0x80, URZ ;  /* 0x000000800d217890 */ /* 0x000fc8000fffe03f */
[----:B------:R-:W-:-:S09]  /*18d10*/  UPRMT UR16, UR37, 0x654, UR33 ;  /* 0x0000065425107896 */ /* 0x000fd20008000021 */
[----:B------:R-:W-:Y:S01]  /*18d20*/  SYNCS.ARRIVE.TRANS64.RED.A1T0 RZ, [UR16], RZ ;  /* 0x000000ffffff79a7 */ /* 0x000fe20008100410 */
[----:B------:R-:W-:Y:S05]  /*18d30*/  @!P1 BRA `(.L_x_162) ;  /* 0x0000000000049947 */ /* 0x000fea0003800000 */
[----:B------:R-:W-:Y:S01]  /*18d40*/  BPT.TRAP 0x1 ;  /* 0x000000040000795c */ /* 0x000fe20000300000 */
.L_x_162:
[----:B------:R-:W3:Y:S02]  /*18d50*/  SYNCS.PHASECHK.TRANS64.TRYWAIT P2, [UR13+0xa8], R2 ;  /* 0x0000a802ff0075a7 */ /* 0x000ee4000804014d */
[----:B---3--:R-:W-:Y:S05]  /*18d60*/  @!P2 BRA `(.L_x_163) ;  /* 0x000000280064a947 */ /* 0x008fea0003800000 */
.L_x_251:
[----:B------:R-:W-:Y:S04]  /*18d70*/  BSSY B0, `(.L_x_164) ;  /* 0x0000010000007945 */ /* 0x000fe80003800000 */
[----:B------:R-:W-:Y:S05]  /*18d80*/  @!P0 BRA `(.L_x_165) ;  /* 0x0000000000388947 */ /* 0x000fea0003800000 */
[----:B------:R-:W-:Y:S01]  /*18d90*/  UIADD3 UR18, UP0, UR22, 0x3f0, URZ ;  /* 0x000003f016127890 */ /* 0x000fe2000ff1e03f */
[----:B------:R-:W-:Y:S01]  /*18da0*/  R2UR UR12, R4 ;  /* 0x00000000040c72ca */ /* 0x000fe200000e0000 */
[----:B------:R-:W-:Y:S02]  /*18db0*/  UIADD3 UR10, UR42, 0x20, URZ ;  /* 0x000000202a0a7890 */ /* 0x000fe4000fffe03f */
[----:B------:R-:W-:Y:S02]  /*18dc0*/  UIADD3 UR8, UR13, 0x1100, URZ ;  /* 0x000011000d087890 */ /* 0x000fe4000fffe03f */
[----:B------:R-:W-:Y:S02]  /*18dd0*/  UIADD3 UR9, UR13, 0x88, URZ ;  /* 0x000000880d097890 */ /* 0x000fe4000fffe03f */
[----:B------:R-:W-:Y:S01]  /*18de0*/  UIADD3.X UR19, URZ, UR23, URZ, UP0, !UPT ;  /* 0x000000173f137290 */ /* 0x000fe200087fe43f */
[----:B------:R-:W-:Y:S01]  /*18df0*/  UMOV UR24, 0x0 ;  /* 0x0000000000187882 */ /* 0x000fe20000000000 */
[----:B------:R-:W-:Y:S01]  /*18e00*/  UMOV UR25, 0x10000000 ;  /* 0x1000000000197882 */ /* 0x000fe20000000000 */
[----:B------:R-:W-:-:S06]  /*18e10*/  UMOV UR11, UR43 ;  /* 0x0000002b000b7c82 */ /* 0x000fcc0008000000 */
[----:B------:R3:W-:Y:S02]  /*18e20*/  UTMALDG.3D [UR8], [UR18], desc[UR24] ;  /* 0x00001808120075b4 */ /* 0x0007e40008011000 */
[----:B---3--:R-:W-:Y:S05]  /*18e30*/  @!P1 BRA `(.L_x_166) ;  /* 0x0000000000049947 */ /* 0x008fea0003800000 */
[----:B------:R-:W-:Y:S01]  /*18e40*/  BPT.TRAP 0x1 ;  /* 0x000000040000795c */ /* 0x000fe20000300000 */
.L_x_166:
[----:B-12---:R-:W1:Y:S02]  /*18e50*/  LDC R3, c[0x0][0x800] ;  /* 0x00020000ff037b82 */ /* 0x006e640000000800 */
[----:B-1----:R3:W-:Y:S02]  /*18e60*/  SYNCS.ARRIVE.TRANS64.RED.A0TR RZ, [UR13+0x88], R3 ;  /* 0x00008803ffff79a7 */ /* 0x0027e4000830040d */
.L_x_165:
[----:B------:R-:W-:Y:S05]  /*18e70*/  BSYNC B0 ;  /* 0x0000000000007941 */ /* 0x000fea0003800000 */
.L_x_164:
[----:B------:R-:W-:Y:S05]  /*18e80*/  @!P1 BRA `(.L_x_167) ;  /* 0x0000000000049947 */ /* 0x000fea0003800000 */
[----:B------:R-:W-:Y:S01]  /*18e90*/  BPT.TRAP 0x1 ;  /* 0x000000040000795c */ /* 0x000fe20000300000 */
.L_x_167:
[----:B------:R-:W-:-:S04]  /*18ea0*/  UIADD3 UR25, UR13, 0x88, URZ ;  /* 0x000000880d197890 */ /* 0x000fc8000fffe03f */
[----:B------:R-:W-:-:S09]  /*18eb0*/  UPRMT UR18, UR37, 0x654, UR25 ;  /* 0x0000065425127896 */ /* 0x000fd20008000019 */
[----:B------:R-:W-:Y:S01]  /*18ec0*/  SYNCS.ARRIVE.TRANS64.RED.A1T0 RZ, [UR18], RZ ;  /* 0x000000ffffff79a7 */ /* 0x000fe20008100412 */
[----:B------:R-:W-:Y:S05]  /*18ed0*/  @!P1 BRA `(.L_x_168) ;  /* 0x0000000000049947 */ /* 0x000fea0003800000 */
[----:B------:R-:W-:Y:S01]  /*18ee0*/  BPT.TRAP 0x1 ;  /* 0x000000040000795c */ /* 0x000fe20000300000 */
.L_x_168:
[----:B------:R-:W4:Y:S02]  /*18ef0*/  SYNCS.PHASECHK.TRANS64.TRYWAIT P2, [UR13+0xb0], R2 ;  /* 0x0000b002ff0075a7 */ /* 0x000f24000804014d */
[----:B----4-:R-:W-:Y:S05]  /*18f00*/  @!P2 BRA `(.L_x_169) ;  /* 0x000000280014a947 */ /* 0x010fea0003800000 */
.L_x_252:
        /* <DEDUP_REMOVED lines=12> */
[----:B----4-:R-:W-:Y:S05]  /*18fd0*/  @!P1 BRA `(.L_x_172) ;  /* 0x0000000000049947 */ /* 0x010fea0003800000 */
[----:B------:R-:W-:Y:S01]  /*18fe0*/  BPT.TRAP 0x1 ;  /* 0x000000040000795c */ /* 0x000fe20000300000 */
.L_x_172:
[----:B-123--:R-:W1:Y:S02]  /*18ff0*/  LDC R3, c[0x0][0x800] ;  /* 0x00020000ff037b82 */ /* 0x00ee640000000800 */
[----:B-1----:R4:W-:Y:S02]  /*19000*/  SYNCS.ARRIVE.TRANS64.RED.A0TR RZ, [UR13+0x90], R3 ;  /* 0x00009003ffff79a7 */ /* 0x0029e4000830040d */
.L_x_171:
[----:B------:R-:W-:Y:S05]  /*19010*/  BSYNC B0 ;  /* 0x0000000000007941 */ /* 0x000fea0003800000 */
.L_x_170:
[----:B------:R-:W-:Y:S05]  /*19020*/  @!P1 BRA `(.L_x_173) ;  /* 0x0000000000049947 */ /* 0x000fea0003800000 */
[----:B------:R-:W-:Y:S01]  /*19030*/  BPT.TRAP 0x1 ;  /* 0x000000040000795c */ /* 0x000fe20000300000 */
.L_x_173:
[----:B------:R-:W-:-:S04]  /*19040*/  UIADD3 UR17, UR13, 0x90, URZ ;  /* 0x000000900d117890 */ /* 0x000fc8000fffe03f */
[----:B------:R-:W-:-:S09]  /*19050*/  UPRMT UR29, UR37, 0x654, UR17 ;  /* 0x00000654251d7896 */ /* 0x000fd20008000011 */
[----:B------:R-:W-:Y:S01]  /*19060*/  SYNCS.ARRIVE.TRANS64.RED.A1T0 RZ, [UR29], RZ ;  /* 0x000000ffffff79a7 */ /* 0x000fe2000810041d */
[----:B------:R-:W-:Y:S05]  /*19070*/  @!P1 BRA `(.L_x_174) ;  /* 0x0000000000049947 */ /* 0x000fea0003800000 */
[----:B------:R-:W-:Y:S01]  /*19080*/  BPT.TRAP 0x1 ;  /* 0x000000040000795c */ /* 0x000fe20000300000 */
.L_x_174:
[----:B------:R-:W5:Y:S02]  /*19090*/  SYNCS.PHASECHK.TRANS64.TRYWAIT P2, [UR13+0xb8], R2 ;  /* 0x0000b802ff0075a7 */ /* 0x000f64000804014d */
[----:B-----5:R-:W-:Y:S05]  /*190a0*/  @!P2 BRA `(.L_x_175) ;  /* 0x0000002400c4a947 */ /* 0x020fea0003800000 */
.L_x_253:
        /* <DEDUP_REMOVED lines=12> */
[----:B-1----:R-:W-:Y:S05]  /*19170*/  @!P1 BRA `(.L_x_178) ;  /* 0x0000000000049947 */ /* 0x002fea0003800000 */
[----:B------:R-:W-:Y:S01]  /*19180*/  BPT.TRAP 0x1 ;  /* 0x000000040000795c */ /* 0x000fe20000300000 */
.L_x_178:
[----:B------:R-:W1:Y:S02]  /*19190*/  LDC R2, c[0x0][0x800] ;  /* 0x00020000ff027b82 */ /* 0x000e640000000800 */
[----:B-1----:R1:W-:Y:S02]  /*191a0*/  SYNCS.ARRIVE.TRANS64.RED.A0TR RZ, [UR13+0x98], R2 ;  /* 0x00009802ffff79a7 */ /* 0x0023e4000830040d */
.L_x_177:
[----:B------:R-:W-:Y:S05]  /*191b0*/  BSYNC B0 ;  /* 0x0000000000007941 */ /* 0x000fea0003800000 */
.L_x_176:
[----:B------:R-:W-:Y:S05]  /*191c0*/  @!P1 BRA `(.L_x_179) ;  /* 0x0000000000049947 */ /* 0x000fea0003800000 */
[----:B------:R-:W-:Y:S01]  /*191d0*/  BPT.TRAP 0x1 ;  /* 0x000000040000795c */ /* 0x000fe20000300000 */
.L_x_179:
[----:B------:R-:W-:-:S04]  /*191e0*/  UIADD3 UR9, UR13, 0x98, URZ ;  /* 0x000000980d097890 */ /* 0x000fc8000fffe03f */
[----:B------:R-:W-:-:S09]  /*191f0*/  UPRMT UR30, UR37, 0x654, UR9 ;  /* 0x00000654251e7896 */ /* 0x000fd20008000009 */
[----:B------:R-:W-:Y:S01]  /*19200*/  SYNCS.ARRIVE.TRANS64.RED.A1T0 RZ, [UR30], RZ ;  /* 0x000000ffffff79a7 */ /* 0x000fe2000810041e */
[----:B------:R-:W-:Y:S05]  /*19210*/  @!P1 BRA `(.L_x_180) ;  /* 0x0000000000049947 */ /* 0x000fea0003800000 */
[----:B------:R-:W-:Y:S01]  /*19220*/  BPT.TRAP 0x1 ;  /* 0x000000040000795c */ /* 0x000fe20000300000 */
.L_x_180:
[----:B-1----:R-:W-:-:S04]  /*19230*/  SHF.L.U32 R2, RZ, 0x1f, RZ ;  /* 0x0000001fff027819 */ /* 0x002fc800000006ff */
[----:B------:R-:W1:Y:S02]  /*19240*/  SYNCS.PHASECHK.TRANS64.TRYWAIT P2, [UR13+0xa0], R2 ;  /* 0x0000a002ff0075a7 */ /* 0x000e64000804014d */
[----:B-1----:R-:W-:Y:S05]  /*19250*/  @!P2 BRA `(.L_x_181) ;  /* 0x000000240070a947 */ /* 0x002fea0003800000 */
.L_x_254:
        /* <DEDUP_REMOVED lines=13> */
.L_x_184:
[----:B--234-:R-:W1:Y:S02]  /*19330*/  LDC R3, c[0x0][0x800] ;  /* 0x00020000ff037b82 */ /* 0x01ce640000000800 */
[----:B-1----:R1:W-:Y:S02]  /*19340*/  SYNCS.ARRIVE.TRANS64.RED.A0TR RZ, [UR13+0x80], R3 ;  /* 0x00008003ffff79a7 */ /* 0x0023e4000830040d */
.L_x_183:
[----:B------:R-:W-:Y:S05]  /*19350*/  BSYNC B0 ;  /* 0x0000000000007941 */ /* 0x000fea0003800000 */
.L_x_182:
[----:B------:R-:W-:Y:S05]  /*19360*/  @!P1 BRA `(.L_x_185) ;  /* 0x0000000000049947 */ /* 0x000fea0003800000 */
[----:B------:R-:W-:Y:S01]  /*19370*/  BPT.TRAP 0x1 ;  /* 0x000000040000795c */ /* 0x000fe20000300000 */
.L_x_185:
[----:B------:R-:W-:Y:S01]  /*19380*/  SYNCS.ARRIVE.TRANS64.RED.A1T0 RZ, [UR16], RZ ;  /* 0x000000ffffff79a7 */ /* 0x000fe20008100410 */
[----:B------:R-:W-:Y:S05]  /*19390*/  @!P1 BRA `(.L_x_186) ;  /* 0x0000000000049947 */ /* 0x000fea0003800000 */
[----:B------:R-:W-:Y:S01]  /*193a0*/  BPT.TRAP 0x1 ;  /* 0x000000040000795c */ /* 0x000fe20000300000 */
.L_x_186:
[----:B------:R-:W5:Y:S02]  /*193b0*/  SYNCS.PHASECHK.TRANS64.TRYWAIT P2, [UR13+0xa8], R2 ;  /* 0x0000a802ff0075a7 */ /* 0x000f64000804014d */
[----:B-----5:R-:W-:Y:S05]  /*193c0*/  @!P2 BRA `(.L_x_187) ;  /* 0x00000024002ca947 */ /* 0x020fea0003800000 */
.L_x_255:
        /* <DEDUP_REMOVED lines=13> */
.L_x_190:
[----:B--234-:R-:W1:Y:S02]  /*194a0*/  LDC R3, c[0x0][0x800] ;  /* 0x00020000ff037b82 */ /* 0x01ce640000000800 */
[----:B-1----:R1:W-:Y:S02]  /*194b0*/  SYNCS.ARRIVE.TRANS64.RED.A0TR RZ, [UR13+0x88], R3 ;  /* 0x00008803ffff79a7 */ /* 0x0023e4000830040d */
.L_x_189:
[----:B------:R-:W-:Y:S05]  /*194c0*/  BSYNC B0 ;  /* 0x0000000000007941 */ /* 0x000fea0003800000 */
.L_x_188:
[----:B------:R-:W-:Y:S05]  /*194d0*/  @!P1 BRA `(.L_x_191) ;  /* 0x0000000000049947 */ /* 0x000fea0003800000 */
[----:B------:R-:W-:Y:S01]  /*194e0*/  BPT.TRAP 0x1 ;  /* 0x000000040000795c */ /* 0x000fe20000300000 */
.L_x_191:
[----:B------:R-:W-:Y:S01]  /*194f0*/  SYNCS.ARRIVE.TRANS64.RED.A1T0 RZ, [UR18], RZ ;  /* 0x000000ffffff79a7 */ /* 0x000fe20008100412 */
[----:B------:R-:W-:Y:S05]  /*19500*/  @!P1 BRA `(.L_x_192) ;  /* 0x0000000000049947 */ /* 0x000fea0003800000 */
[----:B------:R-:W-:Y:S01]  /*19510*/  BPT.TRAP 0x1 ;  /* 0x000000040000795c */ /* 0x000fe20000300000 */
.L_x_192:
[----:B------:R-:W5:Y:S02]  /*19520*/  SYNCS.PHASECHK.TRANS64.TRYWAIT P2, [UR13+0xb0], R2 ;  /* 0x0000b002ff0075a7 */ /* 0x000f64000804014d */
[----:B-----5:R-:W-:Y:S05]  /*19530*/  @!P2 BRA `(.L_x_193) ;  /* 0x0000002000e8a947 */ /* 0x020fea0003800000 */
.L_x_256:
        /* <DEDUP_REMOVED lines=13> */
.L_x_196:
[----:B--234-:R-:W1:Y:S02]  /*19610*/  LDC R3, c[0x0][0x800] ;  /* 0x00020000ff037b82 */ /* 0x01ce640000000800 */
[----:B-1----:R1:W-:Y:S02]  /*19620*/  SYNCS.ARRIVE.TRANS64.RED.A0TR RZ, [UR13+0x90], R3 ;  /* 0x00009003ffff79a7 */ /* 0x0023e4000830040d */
.L_x_195:
[----:B------:R-:W-:Y:S05]  /*19630*/  BSYNC B0 ;  /* 0x0000000000007941 */ /* 0x000fea0003800000 */
.L_x_194:
[----:B------:R-:W-:Y:S05]  /*19640*/  @!P1 BRA `(.L_x_197) ;  /* 0x0000000000049947 */ /* 0x000fea0003800000 */
[----:B------:R-:W-:Y:S01]  /*19650*/  BPT.TRAP 0x1 ;  /* 0x000000040000795c */ /* 0x000fe20000300000 */
.L_x_197:
[----:B------:R-:W-:Y:S01]  /*19660*/  SYNCS.ARRIVE.TRANS64.RED.A1T0 RZ, [UR29], RZ ;  /* 0x000000ffffff79a7 */ /* 0x000fe2000810041d */
[----:B------:R-:W-:Y:S05]  /*19670*/  @!P1 BRA `(.L_x_198) ;  /* 0x0000000000049947 */ /* 0x000fea0003800000 */
[----:B------:R-:W-:Y:S01]  /*19680*/  BPT.TRAP 0x1 ;  /* 0x000000040000795c */ /* 0x000fe20000300000 */
.L_x_198:
[----:B------:R-:W5:Y:S02]  /*19690*/  SYNCS.PHASECHK.TRANS64.TRYWAIT P2, [UR13+0xb8], R2 ;  /* 0x0000b802ff0075a7 */ /* 0x000f64000804014d */
[----:B-----5:R-:W-:Y:S05]  /*196a0*/  @!P2 BRA `(.L_x_199) ;  /* 0x0000002000a4a947 */ /* 0x020fea0003800000 */
.L_x_257:
        /* <DEDUP_REMOVED lines=13> */
.L_x_202:
[----:B------:R-:W1:Y:S02]  /*19780*/  LDC R2, c[0x0][0x800] ;  /* 0x00020000ff027b82 */ /* 0x000e640000000800 */
[----:B-1----:R1:W-:Y:S02]  /*19790*/  SYNCS.ARRIVE.TRANS64.RED.A0TR RZ, [UR13+0x98], R2 ;  /* 0x00009802ffff79a7 */ /* 0x0023e4000830040d */
.L_x_201:
[----:B------:R-:W-:Y:S05]  /*197a0*/  BSYNC B0 ;  /* 0x0000000000007941 */ /* 0x000fea0003800000 */
.L_x_200:
[----:B------:R-:W-:Y:S05]  /*197b0*/  @!P1 BRA `(.L_x_203) ;  /* 0x0000000000049947 */ /* 0x000fea0003800000 */
[----:B------:R-:W-:Y:S01]  /*197c0*/  BPT.TRAP 0x1 ;  /* 0x000000040000795c */ /* 0x000fe20000300000 */
.L_x_203:
[----:B------:R-:W5:Y:S01]  /*197d0*/  LDL.LU R19, [R1+0xc8] ;  /* 0x0000c80001137983 */ /* 0x000f620000300800 */
[----:B------:R-:W-:Y:S03]  /*197e0*/  SYNCS.ARRIVE.TRANS64.RED.A1T0 RZ, [UR30], RZ ;  /* 0x000000ffffff79a7 */ /* 0x000fe6000810041e */
[----:B------:R-:W2:Y:S01]  /*197f0*/  LDL.LU R18, [R1+0xc4] ;  /* 0x0000c40001127983 */ /* 0x000ea20000300800 */
[----:B-1----:R-:W-:Y:S02]  /*19800*/  PRMT R2, RZ, 0x7610, R2 ;  /* 0x00007610ff027816 */ /* 0x002fe40000000002 */
[----:B------:R-:W-:Y:S02]  /*19810*/  MOV R7, 0xffffffff ;  /* 0xffffffff00077802 */ /* 0x000fe40000000f00 */
[----:B------:R-:W-:Y:S02]  /*19820*/  MOV R5, 0xffffffff ;  /* 0xffffffff00057802 */ /* 0x000fe40000000f00 */
[----:B------:R-:W-:-:S02]  /*19830*/  MOV R4, 0xffffffff ;  /* 0xffffffff00047802 */ /* 0x000fc40000000f00 */
[----:B--2---:R-:W-:-:S04]  /*19840*/  IADD3 R18, P0, R18, UR52, RZ ;  /* 0x0000003412127c10 */ /* 0x004fc8000ff1e0ff */
[----:B-----5:R-:W-:Y:S01]  /*19850*/  IADD3.X R19, R19, UR38, RZ, P0, !PT ;  /* 0x0000002613137c10 */ /* 0x020fe200087fe4ff */
[----:B------:R1:W-:Y:S01]  /*19860*/  STL [R1+0xc4], R18 ;  /* 0x0000c41201007387 */ /* 0x0003e20000100800 */
[----:B------:R-:W-:-:S03]  /*19870*/  ISETP.GE.U32.AND P0, PT, R18, UR6, PT ;  /* 0x0000000612007c0c */ /* 0x000fc6000bf06070 */
[----:B------:R1:W-:Y:S01]  /*19880*/  STL [R1+0xc8], R19 ;  /* 0x0000c81301007387 */ /* 0x0003e20000100800 */
[----:B------:R-:W-:-:S13]  /*19890*/  ISETP.GE.U32.AND.EX P0, PT, R19, UR7, PT, P0 ;  /* 0x0000000713007c0c */ /* 0x000fda000bf06100 */
[----:B-1----:R-:W-:Y:S05]  /*198a0*/  @P0 BRA `(.L_x_204) ;  /* 0x00000004005c0947 */ /* 0x002fea0003800000 */
[----:B------:R-:W1:Y:S01]  /*198b0*/  LDC.64 R14, c[0x0][0x8d0] ;  /* 0x00023400ff0e7b82 */ /* 0x000e620000000a00 */
[----:B------:R-:W-:Y:S02]  /*198c0*/  MOV R2, R18 ;  /* 0x0000001200027202 */ /* 0x000fe40000000f00 */
[----:B---34-:R-:W-:-:S05]  /*198d0*/  MOV R3, R19 ;  /* 0x0000001300037202 */ /* 0x018fca0000000f00 */
[----:B------:R-:W2:Y:S08]  /*198e0*/  LDC R16, c[0x0][0x8d8] ;  /* 0x00023600ff107b82 */ /* 0x000eb00000000800 */
[----:B------:R-:W3:Y:S01]  /*198f0*/  LDC.64 R12, c[0x0][0x8c8] ;  /* 0x00023200ff0c7b82 */ /* 0x000ee20000000a00 */
[----:B-1----:R-:W-:-:S04]  /*19900*/  ISETP.NE.U32.AND P0, PT, R14, RZ, PT ;  /* 0x000000ff0e00720c */ /* 0x002fc80003f05070 */
[----:B------:R-:W-:-:S13]  /*19910*/  ISETP.NE.AND.EX P0, PT, R15, RZ, PT, P0 ;  /* 0x000000ff0f00720c */ /* 0x000fda0003f05300 */
[----:B--23--:R-:W-:Y:S05]  /*19920*/  @!P0 BRA `(.L_x_205) ;  /* 0x0000000000288947 */ /* 0x00cfea0003800000 */
        /* <DEDUP_REMOVED lines=10> */
.L_x_205:
[-CC-:B------:R-:W-:Y:S01]  /*199d0*/  SHF.R.U64 R14, R2, R16.reuse, R3.reuse ;  /* 0x00000010020e7219 */ /* 0x180fe20000001203 */
[----:B------:R-:W1:Y:S01]  /*199e0*/  LDC.64 R6, c[0x0][0x8e8] ;  /* 0x00023a00ff067b82 */ /* 0x000e620000000a00 */
[----:B------:R-:W-:Y:S01]  /*199f0*/  SHF.R.U32.HI R2, RZ, R16, R3 ;  /* 0x00000010ff027219 */ /* 0x000fe20000011603 */
[----:B------:R-:W2:Y:S01]  /*19a00*/  S2R R15, SR_CTAID.X ;  /* 0x00000000000f7919 */ /* 0x000ea20000002500 */
[----:B------:R-:W-:Y:S01]  /*19a10*/  IADD3 R17, P0, RZ, -R14, RZ ;  /* 0x8000000eff117210 */ /* 0x000fe20007f1e0ff */
[----:B------:R-:W-:-:S03]  /*19a20*/  ULDC UR8, c[0x0][0x150] ;  /* 0x0000540000087ab9 */ /* 0x000fc60000000800 */
[----:B------:R-:W-:Y:S01]  /*19a30*/  IADD3.X R3, RZ, ~R2, RZ, P0, !PT ;  /* 0x80000002ff037210 */ /* 0x000fe200007fe4ff */
[----:B------:R-:W3:Y:S04]  /*19a40*/  LDC R4, c[0x0][0x8c0] ;  /* 0x00023000ff047b82 */ /* 0x000ee80000000800 */
[----:B------:R-:W-:Y:S01]  /*19a50*/  IMAD R2, R3, R12, RZ ;  /* 0x0000000c03027224 */ /* 0x000fe200078e02ff */
[----:B------:R-:W-:-:S03]  /*19a60*/  MOV R3, R19 ;  /* 0x0000001300037202 */ /* 0x000fc60000000f00 */
[----:B------:R-:W4:Y:S01]  /*19a70*/  LDC R21, c[0x0][0x8b0] ;  /* 0x00022c00ff157b82 */ /* 0x000f220000000800 */
[C---:B------:R-:W-:Y:S01]  /*19a80*/  IMAD R5, R17.reuse, R13, R2 ;  /* 0x0000000d11057224 */ /* 0x040fe200078e0202 */
[----:B------:R-:W-:Y:S01]  /*19a90*/  MOV R2, R18 ;  /* 0x0000001200027202 */ /* 0x000fe20000000f00 */
[----:B------:R-:W2:Y:S04]  /*19aa0*/  S2R R13, SR_CTAID.Y ;  /* 0x00000000000d7919 */ /* 0x000ea80000002600 */
[----:B------:R-:W-:Y:S01]  /*19ab0*/  IMAD.WIDE.U32 R2, R17, R12, R2 ;  /* 0x0000000c11027225 */ /* 0x000fe200078e0002 */
[----:B------:R-:W5:Y:S01]  /*19ac0*/  LDC R23, c[0x0][0x900] ;  /* 0x00024000ff177b82 */ /* 0x000f620000000800 */
[----:B-1----:R-:W-:-:S03]  /*19ad0*/  ISETP.NE.U32.AND P0, PT, R6, RZ, PT ;  /* 0x000000ff0600720c */ /* 0x002fc60003f05070 */
[----:B------:R-:W-:Y:S02]  /*19ae0*/  IADD3 R3, R3, R5, RZ ;  /* 0x0000000503037210 */ /* 0x000fe40007ffe0ff */
[----:B------:R-:W-:Y:S02]  /*19af0*/  ISETP.NE.AND.EX P0, PT, R7, RZ, PT, P0 ;  /* 0x000000ff0700720c */ /* 0x000fe40003f05300 */
[-CC-:B---3--:R-:W-:Y:S02]  /*19b00*/  SHF.R.U64 R17, R2, R4.reuse, R3.reuse ;  /* 0x0000000402117219 */ /* 0x188fe40000001203 */
[----:B------:R-:W-:Y:S02]  /*19b10*/  SHF.R.U32.HI R2, RZ, R4, R3 ;  /* 0x00000004ff027219 */ /* 0x000fe40000011603 */
[----:B--2---:R-:W-:Y:S02]  /*19b20*/  I2FP.F32.U32 R3, R15 ;  /* 0x0000000f00037245 */ /* 0x004fe40000201000 */
[----:B----4-:R-:W-:-:S03]  /*19b30*/  SHF.R.U64 R19, R17, R21, R2 ;  /* 0x0000001511137219 */ /* 0x010fc60000001202 */
[----:B------:R-:W-:Y:S01]  /*19b40*/  FMUL R16, R3, UR8 ;  /* 0x0000000803107c20 */ /* 0x000fe20008400000 */
[----:B------:R-:W-:-:S04]  /*19b50*/  SHF.R.U32.HI R2, RZ, R21, R2 ;  /* 0x00000015ff027219 */ /* 0x000fc80000011602 */
[-CC-:B-----5:R-:W-:Y:S02]  /*19b60*/  SHF.R.U64 R12, R19, R23.reuse, R2.reuse ;  /* 0x00000017130c7219 */ /* 0x1a0fe40000001202 */
[----:B------:R-:W-:Y:S02]  /*19b70*/  SHF.R.U32.HI R21, RZ, R23, R2 ;  /* 0x00000017ff157219 */ /* 0x000fe40000011602 */
[----:B------:R-:W-:Y:S02]  /*19b80*/  MOV R2, R12 ;  /* 0x0000000c00027202 */ /* 0x000fe40000000f00 */
[----:B------:R-:W-:Y:S01]  /*19b90*/  MOV R3, R21 ;  /* 0x0000001500037202 */ /* 0x000fe20000000f00 */
[----:B------:R-:W-:Y:S06]  /*19ba0*/  @!P0 BRA `(.L_x_206) ;  /* 0x0000000000288947 */ /* 0x000fec0003800000 */
[----:B------:R-:W1:Y:S02]  /*19bb0*/  LDC R3, c[0x0][0x8f4] ;  /* 0x00023d00ff037b82 */ /* 0x000e640000000800 */
[----:B-1----:R-:W-:-:S04]  /*19bc0*/  IADD3 R3, P0, R12, R3, RZ ;  /* 0x000000030c037210 */ /* 0x002fc80007f1e0ff */
[----:B------:R-:W-:-:S05]  /*19bd0*/  IADD3.X R21, RZ, R21, RZ, P0, !PT ;  /* 0x00000015ff157210 */ /* 0x000fca00007fe4ff */
[----:B------:R-:W-:-:S04]  /*19be0*/  IMAD.WIDE.U32 R4, R21, R6, RZ ;  /* 0x0000000615047225 */ /* 0x000fc800078e00ff */
[----:B------:R-:W-:-:S04]  /*19bf0*/  IMAD.WIDE.U32 R4, P0, R3, R7, R4 ;  /* 0x0000000703047225 */ /* 0x000fc80007800004 */
[----:B------:R-:W-:Y:S01]  /*19c00*/  IMAD.WIDE.U32 R2, R3, R6, RZ ;  /* 0x0000000603027225 */ /* 0x000fe200078e00ff */
[----:B------:R-:W-:-:S04]  /*19c10*/  MOV R2, R5 ;  /* 0x0000000500027202 */ /* 0x000fc80000000f00 */
[----:B------:R-:W-:Y:S02]  /*19c20*/  IADD3 RZ, P1, R3, R4, RZ ;  /* 0x0000000403ff7210 */ /* 0x000fe40007f3e0ff */
[----:B------:R-:W-:-:S03]  /*19c30*/  IADD3.X R3, RZ, RZ, RZ, P0, !PT ;  /* 0x000000ffff037210 */ /* 0x000fc600007fe4ff */
[----:B------:R-:W-:-:S08]  /*19c40*/  IMAD.WIDE.U32.X R2, R21, R7, R2, P1 ;  /* 0x0000000715027225 */ /* 0x000fd000008e0402 */
.L_x_206:
[----:B------:R-:W1:Y:S01]  /*19c50*/  LDC R24, c[0x0][0x904] ;  /* 0x00024100ff187b82 */ /* 0x000e620000000800 */
[----:B------:R-:W-:Y:S01]  /*19c60*/  I2FP.F32.U32 R5, R13 ;  /* 0x0000000d00057245 */ /* 0x000fe20000201000 */
[----:B------:R-:W-:Y:S01]  /*19c70*/  ULDC UR8, c[0x0][0x154] ;  /* 0x0000550000087ab9 */ /* 0x000fe20000000800 */
[----:B------:R-:W2:Y:S01]  /*19c80*/  F2I.U32.TRUNC.NTZ R16, R16 ;  /* 0x0000001000107305 */ /* 0x000ea2000020f000 */
[----:B------:R-:W-:Y:S02]  /*19c90*/  LOP3.LUT R17, R17, R8, RZ, 0xc0, !PT ;  /* 0x0000000811117212 */ /* 0x000fe400078ec0ff */
[----:B------:R-:W-:Y:S02]  /*19ca0*/  FMUL R6, R5, UR8 ;  /* 0x0000000805067c20 */ /* 0x000fe40008400000 */
[----:B------:R-:W3:Y:S04]  /*19cb0*/  LDC R20, c[0x0][0x8f0] ;  /* 0x00023c00ff147b82 */ /* 0x000ee80000000800 */
[----:B------:R-:W4:Y:S04]  /*19cc0*/  F2I.U32.TRUNC.NTZ R6, R6 ;  /* 0x0000000600067305 */ /* 0x000f28000020f000 */
[----:B------:R-:W5:Y:S01]  /*19cd0*/  LDC R4, c[0x0][0x144] ;  /* 0x00005100ff047b82 */ /* 0x000f620000000800 */
[----:B--2---:R-:W-:-:S07]  /*19ce0*/  IADD3 R5, -R16, RZ, RZ ;  /* 0x000000ff10057210 */ /* 0x004fce0007ffe1ff */
[----:B------:R-:W2:Y:S01]  /*19cf0*/  LDC R18, c[0x0][0x148] ;  /* 0x00005200ff127b82 */ /* 0x000ea20000000800 */
[----:B-1----:R-:W-:-:S07]  /*19d00*/  ISETP.NE.AND P0, PT, R24, 0x1, PT ;  /* 0x000000011800780c */ /* 0x002fce0003f05270 */
[----:B------:R-:W1:Y:S01]  /*19d10*/  LDC R21, c[0x0][0x8e0] ;  /* 0x00023800ff157b82 */ /* 0x000e620000000800 */
[----:B---3--:R-:W-:Y:S02]  /*19d20*/  SHF.R.U64 R3, R2, R20, R3 ;  /* 0x0000001402037219 */ /* 0x008fe40000001203 */
[----:B------:R-:W-:-:S05]  /*19d30*/  LOP3.LUT R2, R19, R0, RZ, 0xc0, !PT ;  /* 0x0000000013027212 */ /* 0x000fca00078ec0ff */
[----:B------:R-:W3:Y:S01]  /*19d40*/  LDC R22, c[0x0][0x8b8] ;  /* 0x00022e00ff167b82 */ /* 0x000ee20000000800 */
[----:B-----5:R-:W-:Y:S01]  /*19d50*/  IMAD R7, R4, R5, R15 ;  /* 0x0000000504077224 */ /* 0x020fe200078e020f */
[----:B----4-:R-:W-:Y:S01]  /*19d60*/  IADD3 R4, -R6, RZ, RZ ;  /* 0x000000ff06047210 */ /* 0x010fe20007ffe1ff */
[----:B------:R-:W-:Y:S01]  /*19d70*/  IMAD R2, R9, R3, R2 ;  /* 0x0000000309027224 */ /* 0x000fe200078e0202 */
[----:B------:R-:W-:-:S04]  /*19d80*/  IADD3 R5, -R3, RZ, RZ ;  /* 0x000000ff03057210 */ /* 0x000fc80007ffe1ff */
[----:B------:R-:W4:Y:S01]  /*19d90*/  LDC R23, c[0x0][0x8a8] ;  /* 0x00022a00ff177b82 */ /* 0x000f220000000800 */
[----:B--2---:R-:W-:Y:S01]  /*19da0*/  @P0 IMAD R7, R18, R4, R13 ;  /* 0x0000000412070224 */ /* 0x004fe200078e020d */
[----:B------:R-:W-:Y:S01]  /*19db0*/  MOV R4, R14 ;  /* 0x0000000e00047202 */ /* 0x000fe20000000f00 */
[----:B-1----:R-:W-:Y:S02]  /*19dc0*/  IMAD R12, R5, R21, R12 ;  /* 0x00000015050c7224 */ /* 0x002fe400078e020c */
[----:B---3--:R-:W-:Y:S01]  /*19dd0*/  IMAD R7, R2, R22, R7 ;  /* 0x0000001602077224 */ /* 0x008fe200078e0207 */
[----:B------:R-:W-:Y:S01]  /*19de0*/  MOV R2, 0x1 ;  /* 0x0000000100027802 */ /* 0x000fe20000000f00 */
[----:B----4-:R-:W-:-:S05]  /*19df0*/  IMAD R12, R12, R23, R17 ;  /* 0x000000170c0c7224 */ /* 0x010fca00078e0211 */
[----:B------:R-:W-:Y:S02]  /*19e00*/  SEL R5, R12, R7, !P0 ;  /* 0x000000070c057207 */ /* 0x000fe40004000000 */
[----:B------:R-:W-:-:S07]  /*19e10*/  SEL R7, R7, R12, !P0 ;  /* 0x0000000c07077207 */ /* 0x000fce0004000000 */
.L_x_204:
[----:B------:R-:W-:-:S13]  /*19e20*/  LOP3.LUT P0, RZ, R2, 0xff, RZ, 0xc0, !PT ;  /* 0x000000ff02ff7812 */ /* 0x000fda000780c0ff */
[----:B------:R-:W-:Y:S05]  /*19e30*/  @P0 BRA `(.L_x_207) ;  /* 0xffffffe800cc0947 */ /* 0x000fea000383ffff */
.L_x_151:
[----:B------:R-:W-:Y:S01]  /*19e40*/  ELECT P0, URZ, PT ;  /* 0x00000000003f782f */ /* 0x000fe20003800000 */
[----:B------:R-:W-:-:S12]  /*19e50*/  BSSY B0, `(.L_x_208) ;  /* 0x000001e000007945 */ /* 0x000fd80003800000 */
[----:B------:R-:W-:Y:S05]  /*19e60*/  @!P0 BRA `(.L_x_209) ;  /* 0x0000000000708947 */ /* 0x000fea0003800000 */
[----:B------:R-:W-:-:S06]  /*19e70*/  ULOP3.LUT UR4, UR39, 0x2, URZ, 0xfc, !UPT ;  /* 0x0000000227047892 */ /* 0x000fcc000f8efc3f */
[----:B-1----:R-:W-:-:S04]  /*19e80*/  MOV R0, UR4 ;  /* 0x0000000400007c02 */ /* 0x002fc80008000f00 */
[----:B------:R-:W-:-:S13]  /*19e90*/  ISETP.NE.AND P1, PT, R0, 0x3, PT ;  /* 0x000000030000780c */ /* 0x000fda0003f25270 */
[----:B------:R-:W-:Y:S05]  /*19ea0*/  @!P1 BRA `(.L_x_210) ;  /* 0x0000000000049947 */ /* 0x000fea0003800000 */
[----:B------:R-:W-:Y:S01]  /*19eb0*/  BPT.TRAP 0x1 ;  /* 0x000000040000795c */ /* 0x000fe20000300000 */
.L_x_210:
[----:B------:R-:W-:Y:S02]  /*19ec0*/  MOV R0, 0x400 ;  /* 0x0000040000007802 */ /* 0x000fe40000000f00 */
[----:B--234-:R-:W-:Y:S02]  /*19ed0*/  MOV R3, UR37 ;  /* 0x0000002500037c02 */ /* 0x01cfe40008000f00 */
[----:B------:R-:W-:Y:S02]  /*19ee0*/  MOV R2, 0x1 ;  /* 0x0000000100027802 */ /* 0x000fe40000000f00 */
[----:B------:R-:W-:Y:S02]  /*19ef0*/  LEA R0, R3, R0, 0x18 ;  /* 0x0000000003007211 */ /* 0x000fe400078ec0ff */
[----:B------:R-:W-:-:S04]  /*19f00*/  SHF.L.U32 R3, R2, 0x1f, RZ ;  /* 0x0000001f02037819 */ /* 0x000fc800000006ff */
[----:B------:R-:W1:Y:S02]  /*19f10*/  SYNCS.PHASECHK.TRANS64.TRYWAIT P0, [R0+URZ+0xa0], R3 ;  /* 0x0000a003000075a7 */ /* 0x000e64000800017f */
[----:B-1----:R-:W-:Y:S05]  /*19f20*/  @!P0 BRA `(.L_x_211) ;  /* 0x00000018009c8947 */ /* 0x002fea0003800000 */
.L_x_258:
[----:B------:R-:W-:Y:S05]  /*19f30*/  @!P1 BRA `(.L_x_212) ;  /* 0x0000000000049947 */ /* 0x000fea0003800000 */
[----:B------:R-:W-:Y:S01]  /*19f40*/  BPT.TRAP 0x1 ;  /* 0x000000040000795c */ /* 0x000fe20000300000 */
.L_x_212:
[----:B------:R-:W2:Y:S02]  /*19f50*/  SYNCS.PHASECHK.TRANS64.TRYWAIT P0, [R0+URZ+0xa8], R3 ;  /* 0x0000a803000075a7 */ /* 0x000ea4000800017f */
[----:B--2---:R-:W-:Y:S05]  /*19f60*/  @!P0 BRA `(.L_x_213) ;  /* 0x0000001800a08947 */ /* 0x004fea0003800000 */
.L_x_259:
[----:B------:R-:W-:Y:S05]  /*19f70*/  @!P1 BRA `(.L_x_214) ;  /* 0x0000000000049947 */ /* 0x000fea0003800000 */
[----:B------:R-:W-:Y:S01]  /*19f80*/  BPT.TRAP 0x1 ;  /* 0x000000040000795c */ /* 0x000fe20000300000 */
.L_x_214:
[----:B------:R-:W3:Y:S02]  /*19f90*/  SYNCS.PHASECHK.TRANS64.TRYWAIT P0, [R0+URZ+0xb0], R3 ;  /* 0x0000b003000075a7 */ /* 0x000ee4000800017f */
[----:B---3--:R-:W-:Y:S05]  /*19fa0*/  @!P0 BRA `(.L_x_215) ;  /* 0x0000001800a48947 */ /* 0x008fea0003800000 */
.L_x_260:
[----:B------:R-:W-:Y:S05]  /*19fb0*/  @!P1 BRA `(.L_x_216) ;  /* 0x0000000000049947 */ /* 0x000fea0003800000 */
[----:B------:R-:W-:Y:S01]  /*19fc0*/  BPT.TRAP 0x1 ;  /* 0x000000040000795c */ /* 0x000fe20000300000 */
.L_x_216:
[----:B-123--:R-:W-:-:S04]  /*19fd0*/  MOV R3, 0x1 ;  /* 0x0000000100037802 */ /* 0x00efc80000000f00 */
[----:B------:R-:W-:-:S07]  /*19fe0*/  SHF.L.U32 R3, R3, 0x1f, RZ ;  /* 0x0000001f03037819 */ /* 0x000fce00000006ff */
.L_x_217:
[----:B-1----:R1:W2:Y:S02]  /*19ff0*/  SYNCS.PHASECHK.TRANS64.TRYWAIT P0, [R0+URZ+0xb8], R3 ;  /* 0x0000b803000075a7 */ /* 0x0022a4000800017f */
[----:B--2---:R-:W-:Y:S05]  /*1a000*/  @!P0 NANOSLEEP.SYNCS 0x989680 ;  /* 0x009896800000895d */ /* 0x004fea0003900000 */
[----:B------:R-:W2:Y:S02]  /*1a010*/  @!P0 SYNCS.PHASECHK.TRANS64 P0, [R0+URZ+0xb8], R3 ;  /* 0x0000b803000085a7 */ /* 0x000ea4000800007f */
[----:B--2---:R-:W-:Y:S05]  /*1a020*/  @!P0 BRA `(.L_x_217) ;  /* 0xfffffffc00f08947 */ /* 0x004fea000383ffff */
.L_x_209:
[----:B------:R-:W-:Y:S05]  /*1a030*/  BSYNC B0 ;  /* 0x0000000000007941 */ /* 0x000fea0003800000 */
.L_x_208:
[----:B------:R-:W-:Y:S05]  /*1a040*/  EXIT ;  /* 0x000000000000794d */ /* 0x000fea0003800000 */
.L_x_146:
[----:B------:R-:W-:Y:S02]  /*1a050*/  LOP3.LUT P0, RZ, R6, 0xff, RZ, 0xc0, !PT ;  /* 0x000000ff06ff7812 */ /* 0x000fe4000780c0ff */
[----:B------:R-:W-:Y:S02]  /*1a060*/  MOV R11, 0x1 ;  /* 0x00000001000b7802 */ /* 0x000fe40000000f00 */
[----:B------:R-:W-:-:S09]  /*1a070*/  MOV R10, RZ ;  /* 0x000000ff000a7202 */ /* 0x000fd20000000f00 */
[----:B------:R-:W-:Y:S05]  /*1a080*/  @!P0 BRA `(.L_x_218) ;  /* 0x0000000c00488947 */ /* 0x000fea0003800000 */
[----:B------:R-:W1:Y:S01]  /*1a090*/  LDC R0, c[0x0][0x28c] ;  /* 0x0000a300ff007b82 */ /* 0x000e620000000800 */
[----:B------:R-:W-:Y:S01]  /*1a0a0*/  ULDC UR16, c[0x0][0x900] ;  /* 0x0002400000107ab9 */ /* 0x000fe20000000800 */
[----:B------:R-:W-:Y:S01]  /*1a0b0*/  UMOV UR4, 0xffffffff ;  /* 0xffffffff00047882 */ /* 0x000fe20000000000 */
[----:B------:R-:W-:Y:S01]  /*1a0c0*/  BSSY B0, `(.L_x_218) ;  /* 0x00000ce000007945 */ /* 0x000fe20003800000 */
[----:B------:R-:W-:Y:S01]  /*1a0d0*/  USHF.L.U32 UR13, UR37, 0x7, URZ ;  /* 0x00000007250d7899 */ /* 0x000fe2000800063f */
[----:B------:R-:W-:Y:S01]  /*1a0e0*/  MOV R8, 0x1 ;  /* 0x0000000100087802 */ /* 0x000fe20000000f00 */
[----:B------:R-:W-:Y:S01]  /*1a0f0*/  USHF.L.U32 UR14, UR37, 0xd, URZ ;  /* 0x0000000d250e7899 */ /* 0x000fe2000800063f */
[----:B------:R-:W-:Y:S01]  /*1a100*/  MOV R11, 0x1 ;  /* 0x00000001000b7802 */ /* 0x000fe20000000f00 */
[----:B------:R-:W-:Y:S01]  /*1a110*/  USHF.L.U32 UR4, UR4, UR16, URZ ;  /* 0x0000001004047299 */ /* 0x000fe2000800063f */
[----:B------:R-:W-:Y:S01]  /*1a120*/  MOV R10, RZ ;  /* 0x000000ff000a7202 */ /* 0x000fe20000000f00 */
[----:B------:R-:W-:Y:S01]  /*1a130*/  ULDC UR15, c[0x0][0x8a8] ;  /* 0x00022a00000f7ab9 */ /* 0x000fe20000000800 */
[----:B------:R-:W-:Y:S01]  /*1a140*/  UMOV UR5, 0x1 ;  /* 0x0000000100057882 */ /* 0x000fe20000000000 */
[----:B------:R-:W-:-:S02]  /*1a150*/  ULOP3.LUT UR25, UR45, 0x2, URZ, 0xfc, !UPT ;  /* 0x000000022d197892 */ /* 0x000fc4000f8efc3f */
[----:B------:R-:W-:Y:S02]  /*1a160*/  ULOP3.LUT UR13, UR13, 0x80, URZ, 0xc0, !UPT ;  /* 0x000000800d0d7892 */ /* 0x000fe4000f8ec03f */
[----:B------:R-:W-:Y:S02]  /*1a170*/  ULOP3.LUT UR14, UR14, 0x2000, URZ, 0xc0, !UPT ;  /* 0x000020000e0e7892 */ /* 0x000fe4000f8ec03f */
[----:B------:R-:W-:Y:S02]  /*1a180*/  UIADD3 UR15, UR15, -0x1, URZ ;  /* 0xffffffff0f0f7890 */ /* 0x000fe4000fffe03f */
[----:B------:R-:W-:Y:S02]  /*1a190*/  USHF.L.U32 UR16, UR5, UR16, URZ ;  /* 0x0000001005107299 */ /* 0x000fe4000800063f */
[----:B------:R-:W-:Y:S01]  /*1a1a0*/  ULOP3.LUT UR17, URZ, UR4, URZ, 0x33, !UPT ;  /* 0x000000043f117292 */ /* 0x000fe2000f8e333f */
[----:B-1----:R-:W-:Y:S01]  /*1a1b0*/  IADD3 R0, R0, 0x3f, RZ ;  /* 0x0000003f00007810 */ /* 0x002fe20007ffe0ff */
[----:B------:R-:W-:-:S03]  /*1a1c0*/  ULDC.64 UR20, c[0x0][0x198] ;  /* 0x0000660000147ab9 */ /* 0x000fc60000000a00 */
[----:B------:R-:W-:-:S04]  /*1a1d0*/  SHF.R.S32.HI R3, RZ, 0x1f, R0 ;  /* 0x0000001fff037819 */ /* 0x000fc80000011400 */
[----:B------:R-:W-:-:S04]  /*1a1e0*/  LEA.HI R3, R3, R0, RZ, 0x6 ;  /* 0x0000000003037211 */ /* 0x000fc800078f30ff */
[----:B------:R-:W-:-:S04]  /*1a1f0*/  SHF.R.S32.HI R9, RZ, 0x6, R3 ;  /* 0x00000006ff097819 */ /* 0x000fc80000011403 */
[----:B------:R-:W-:-:S07]  /*1a200*/  IADD3 R0, R9, 0x1, RZ ;  /* 0x0000000109007810 */ /* 0x000fce0007ffe0ff */
.L_x_229:
[----:B------:R-:W-:-:S03]  /*1a210*/  UMOV UR4, 0xffffffff ;  /* 0xffffffff00047882 */ /* 0x000fc60000000000 */
[----:B------:R-:W-:Y:S05]  /*1a220*/  BRA.DIV UR4, `(.L_x_219) ;  /* 0x0000001a04187947 */ /* 0x000fea000b800000 */
[----:B------:R-:W-:-:S13]  /*1a230*/  ELECT P6, URZ, PT ;  /* 0x00000000003f782f */ /* 0x000fda00038c0000 */
.L_x_263:
[----:B------:R-:W1:Y:S01]  /*1a240*/  LDC R2, c[0x0][0x28c] ;  /* 0x0000a300ff027b82 */ /* 0x000e620000000800 */
[----:B------:R-:W-:Y:S01]  /*1a250*/  BSSY B1, `(.L_x_220) ;  /* 0x000003a000017945 */ /* 0x000fe20003800000 */
[----:B-1----:R-:W-:-:S13]  /*1a260*/  ISETP.LT.OR P6, PT, R2, 0x1, !P6 ;  /* 0x000000010200780c */ /* 0x002fda00077c1670 */
[----:B------:R-:W-:Y:S05]  /*1a270*/  @P6 BRA `(.L_x_221) ;  /* 0x0000000000dc6947 */ /* 0x000fea0003800000 */
[----:B------:R-:W-:Y:S02]  /*1a280*/  LEA R12, R5, UR13, 0x8 ;  /* 0x0000000d050c7c11 */ /* 0x000fe4000f8e40ff */
[----:B------:R-:W-:Y:S02]  /*1a290*/  SHF.L.U32 R13, R7, 0x7, RZ ;  /* 0x00000007070d7819 */ /* 0x000fe400000006ff */
[----:B------:R-:W-:Y:S02]  /*1a2a0*/  MOV R16, RZ ;  /* 0x000000ff00107202 */ /* 0x000fe40000000f00 */
[----:B------:R-:W-:Y:S02]  /*1a2b0*/  MOV R2, R0 ;  /* 0x0000000000027202 */ /* 0x000fe40000000f00 */
[----:B------:R-:W-:Y:S02]  /*1a2c0*/  MOV R3, R11 ;  /* 0x0000000b00037202 */ /* 0x000fe40000000f00 */
[----:B------:R-:W-:-:S07]  /*1a2d0*/  MOV R5, R10 ;  /* 0x0000000a00057202 */ /* 0x000fce0000000f00 */
.L_x_224:
[----:B------:R-:W1:Y:S01]  /*1a2e0*/  S2R R7, SR_CgaCtaId ;  /* 0x0000000000077919 */ /* 0x000e620000008800 */
[----:B------:R-:W-:Y:S01]  /*1a2f0*/  MOV R6, 0x400 ;  /* 0x0000040000067802 */ /* 0x000fe20000000f00 */
[----:B------:R-:W2:Y:S03]  /*1a300*/  S2R R17, SR_TID.X ;  /* 0x0000000000117919 */ /* 0x000ea60000002100 */
[----:B-1----:R-:W-:Y:S02]  /*1a310*/  LEA R14, R7, R6, 0x18 ;  /* 0x00000006070e7211 */ /* 0x002fe400078ec0ff */
[----:B------:R-:W-:Y:S02]  /*1a320*/  SHF.L.U32 R6, R3, 0x1f, RZ ;  /* 0x0000001f03067819 */ /* 0x000fe400000006ff */
[----:B------:R-:W-:Y:S02]  /*1a330*/  LEA R15, R5, R14, 0x3 ;  /* 0x0000000e050f7211 */ /* 0x000fe400078e18ff */
[----:B--2---:R-:W-:-:S02]  /*1a340*/  LOP3.LUT P1, RZ, R17, 0x7f, RZ, 0xc0, !PT ;  /* 0x0000007f11ff7812 */ /* 0x004fc4000782c0ff */
[----:B------:R-:W1:Y:S11]  /*1a350*/  SYNCS.PHASECHK.TRANS64.TRYWAIT P0, [R15+URZ+0x40], R6 ;  /* 0x000040060f0075a7 */ /* 0x000e76000800017f */
[----:B------:R-:W2:Y:S01]  /*1a360*/  @!P1 LDC R7, c[0x0][0x500] ;  /* 0x00014000ff079b82 */ /* 0x000ea20000000800 */
[----:B-1----:R-:W-:Y:S05]  /*1a370*/  @!P0 BRA `(.L_x_222) ;  /* 0x0000001400e48947 */ /* 0x002fea0003800000 */
.L_x_264:
[----:B------:R-:W-:Y:S01]  /*1a380*/  UPRMT UR4, UR25, 0x9910, URZ ;  /* 0x0000991019047896 */ /* 0x000fe2000800003f */
[----:B--2---:R2:W-:Y:S03]  /*1a390*/  @!P1 SYNCS.ARRIVE.TRANS64 RZ, [R15+URZ], R7 ;  /* 0x000000070fff99a7 */ /* 0x0045e6000800003f */
[----:B------:R-:W-:-:S06]  /*1a3a0*/  UISETP.NE.AND UP0, UPT, UR4, 0x2, UPT ;  /* 0x000000020400788c */ /* 0x000fcc000bf05270 */
[----:B------:R-:W-:-:S13]  /*1a3b0*/  PLOP3.LUT P0, PT, PT, PT, UP0, 0x80, 0x0 ;  /* 0x000000000000781c */ /* 0x000fda0003f0f008 */
[----:B--2---:R-:W-:Y:S05]  /*1a3c0*/  @P0 BRA `(.L_x_223) ;  /* 0x0000000000040947 */ /* 0x004fea0003800000 */
[----:B------:R-:W-:Y:S01]  /*1a3d0*/  BPT.TRAP 0x1 ;  /* 0x000000040000795c */ /* 0x000fe20000300000 */
.L_x_223:
[C---:B-1----:R-:W-:Y:S01]  /*1a3e0*/  LEA R6, R5.reuse, R14, 0xd ;  /* 0x0000000e05067211 */ /* 0x042fe200078e68ff */
[----:B------:R-:W-:Y:S01]  /*1a3f0*/  UIADD3 UR4, UP0, UR20, 0xf0, URZ ;  /* 0x000000f014047890 */ /* 0x000fe2000ff1e03f */
[----:B------:R-:W-:Y:S01]  /*1a400*/  R2UR UR8, R5 ;  /* 0x00000000050872ca */ /* 0x000fe200000e0000 */
[----:B------:R-:W-:Y:S01]  /*1a410*/  UIADD3 UR22, UP1, UR20, 0x1f0, URZ ;  /* 0x000001f014167890 */ /* 0x000fe2000ff3e03f */
[----:B------:R-:W-:Y:S01]  /*1a420*/  R2UR UR5, R6 ;  /* 0x00000000060572ca */ /* 0x000fe200000e0000 */
[----:B------:R-:W-:Y:S01]  /*1a430*/  UMOV UR6, 0x0 ;  /* 0x0000000000067882 */ /* 0x000fe20000000000 */
[----:B------:R-:W-:Y:S01]  /*1a440*/  R2UR UR19, R14 ;  /* 0x000000000e1372ca */ /* 0x000fe200000e0000 */
[----:B------:R-:W-:Y:S01]  /*1a450*/  UIADD3.X UR23, URZ, UR21, URZ, UP1, !UPT ;  /* 0x000000153f177290 */ /* 0x000fe20008ffe43f */
[----:B------:R-:W-:Y:S01]  /*1a460*/  R2UR UR9, R15 ;  /* 0x000000000f0972ca */ /* 0x000fe200000e0000 */
[----:B------:R-:W-:Y:S01]  /*1a470*/  UMOV UR7, 0x10000000 ;  /* 0x1000000000077882 */ /* 0x000fe20000000000 */
[----:B------:R-:W-:Y:S01]  /*1a480*/  R2UR UR11, R13 ;  /* 0x000000000d0b72ca */ /* 0x000fe200000e0000 */
[----:B------:R-:W-:Y:S01]  /*1a490*/  UMOV UR26, 0x30000 ;  /* 0x00030000001a7882 */ /* 0x000fe20000000000 */
[----:B------:R-:W-:-:S02]  /*1a4a0*/  R2UR UR10, R16 ;  /* 0x00000000100a72ca */ /* 0x000fc400000e0000 */
[----:B------:R-:W-:Y:S01]  /*1a4b0*/  R2UR UR12, R4 ;  /* 0x00000000040c72ca */ /* 0x000fe200000e0000 */
[----:B------:R-:W-:Y:S01]  /*1a4c0*/  ULEA UR8, UR8, UR14, 0xe ;  /* 0x0000000e08087291 */ /* 0x000fe2000f8e703f */
[----:B------:R-:W-:Y:S01]  /*1a4d0*/  IADD3 R2, R2, -0x1, RZ ;  /* 0xffffffff02027810 */ /* 0x000fe20007ffe0ff */
[----:B------:R-:W-:Y:S01]  /*1a4e0*/  UIADD3 UR18, UR5, 0x6200, URZ ;  /* 0x0000620005127890 */ /* 0x000fe2000fffe03f */
[----:B------:R-:W-:Y:S01]  /*1a4f0*/  R2UR UR24, R12 ;  /* 0x000000000c1872ca */ /* 0x000fe200000e0000 */
[----:B------:R-:W-:Y:S01]  /*1a500*/  UIADD3.X UR5, URZ, UR21, URZ, UP0, !UPT ;  /* 0x000000153f057290 */ /* 0x000fe200087fe43f */
[----:B------:R-:W-:Y:S01]  /*1a510*/  ISETP.GT.AND P1, PT, R2, 0x1, PT ;  /* 0x000000010200780c */ /* 0x000fe20003f24270 */
[----:B------:R-:W-:Y:S01]  /*1a520*/  UIADD3 UR19, UR19, 0x16200, UR8 ;  /* 0x0001620013137890 */ /* 0x000fe2000fffe008 */
[----:B------:R-:W-:Y:S02]  /*1a530*/  IADD3 R5, R5, 0x1, RZ ;  /* 0x0000000105057810 */ /* 0x000fe40007ffe0ff */
[----:B------:R-:W-:Y:S01]  /*1a540*/  UMOV UR8, UR18 ;  /* 0x0000001200087c82 */ /* 0x000fe20008000000 */
[----:B------:R-:W-:-:S02]  /*1a550*/  IADD3 R16, R16, 0x40, RZ ;  /* 0x0000004010107810 */ /* 0x000fc40007ffe0ff */
[C---:B------:R-:W-:Y:S01]  /*1a560*/  ISETP.NE.AND P0, PT, R5.reuse, 0x8, PT ;  /* 0x000000080500780c */ /* 0x040fe20003f05270 */
[----:B------:R1:W-:Y:S03]  /*1a570*/  UTMALDG.3D [UR8], [UR4], desc[UR6] ;  /* 0x00000608040075b4 */ /* 0x0003e60008011000 */
[----:B------:R-:W-:Y:S02]  /*1a580*/  SEL R6, RZ, 0x1, P0 ;  /* 0x00000001ff067807 */ /* 0x000fe40000000000 */
[----:B------:R-:W-:Y:S02]  /*1a590*/  SEL R5, R5, RZ, P0 ;  /* 0x000000ff05057207 */ /* 0x000fe40000000000 */
[----:B------:R-:W-:Y:S01]  /*1a5a0*/  LOP3.LUT R3, R3, R6, RZ, 0x3c, !PT ;  /* 0x0000000603037212 */ /* 0x000fe200078e3cff */
[----:B-1----:R-:W-:Y:S01]  /*1a5b0*/  UMOV UR8, UR19 ;  /* 0x0000001300087c82 */ /* 0x002fe20008000000 */
[----:B------:R-:W-:-:S02]  /*1a5c0*/  UMOV UR11, UR24 ;  /* 0x00000018000b7c82 */ /* 0x000fc40008000000 */
[----:B------:R1:W-:Y:S02]  /*1a5d0*/  UTMALDG.3D.MULTICAST [UR8], [UR22], UR26, desc[UR6] ;  /* 0x00000608160073b4 */ /* 0x0003e4000801181a */
[----:B-1----:R-:W-:Y:S05]  /*1a5e0*/  @P1 BRA `(.L_x_224) ;  /* 0xfffffffc003c1947 */ /* 0x002fea000383ffff */
.L_x_221:
[----:B------:R-:W-:Y:S05]  /*1a5f0*/  BSYNC B1 ;  /* 0x0000000000017941 */ /* 0x000fea0003800000 */
.L_x_220:
[----:B------:R-:W2:Y:S01]  /*1a600*/  LDL.LU R17, [R1+0xc8] ;  /* 0x0000c80001117983 */ /* 0x000ea20000300800 */
[----:B------:R-:W-:Y:S01]  /*1a610*/  LOP3.LUT P1, RZ, R8, 0xff, RZ, 0xc0, !PT ;  /* 0x000000ff08ff7812 */ /* 0x000fe2000782c0ff */
[----:B------:R-:W-:Y:S02]  /*1a620*/  ULDC.64 UR4, c[0x0][0x8f8] ;  /* 0x00023e0000047ab9 */ /* 0x000fe40000000a00 */
[----:B------:R-:W3:Y:S01]  /*1a630*/  LDL.LU R14, [R1+0xc4] ;  /* 0x0000c400010e7983 */ /* 0x000ee20000300800 */
[----:B------:R-:W-:Y:S01]  /*1a640*/  IADD3 R10, R9, R10, RZ ;  /* 0x0000000a090a7210 */ /* 0x000fe20007ffe0ff */
[----:B------:R-:W-:Y:S01]  /*1a650*/  BSSY B1, `(.L_x_225) ;  /* 0x0000072000017945 */ /* 0x000fe20003800000 */
[----:B------:R-:W-:Y:S02]  /*1a660*/  MOV R7, 0xffffffff ;  /* 0xffffffff00077802 */ /* 0x000fe40000000f00 */
[----:B------:R-:W-:Y:S02]  /*1a670*/  SHF.R.U32.HI R2, RZ, 0x3, R10 ;  /* 0x00000003ff027819 */ /* 0x000fe4000001160a */
[----:B------:R-:W-:-:S02]  /*1a680*/  ISETP.GT.U32.AND P0, PT, R10, 0x7, PT ;  /* 0x000000070a00780c */ /* 0x000fc40003f04070 */
[----:B------:R-:W-:Y:S01]  /*1a690*/  LOP3.LUT R2, R2, 0x1, RZ, 0xc0, !PT ;  /* 0x0000000102027812 */ /* 0x000fe200078ec0ff */
[----:B------:R-:W1:Y:S01]  /*1a6a0*/  @P1 S2R R4, SR_CgaCtaId ;  /* 0x0000000000041919 */ /* 0x000e620000008800 */
[----:B------:R-:W-:Y:S02]  /*1a6b0*/  @P1 MOV R3, 0x400 ;  /* 0x0000040000031802 */ /* 0x000fe40000000f00 */
[----:B------:R-:W-:Y:S02]  /*1a6c0*/  ISETP.LT.U32.AND P0, PT, R9, 0x8, P0 ;  /* 0x000000080900780c */ /* 0x000fe40000701070 */
[----:B------:R-:W-:Y:S02]  /*1a6d0*/  MOV R5, 0xffffffff ;  /* 0xffffffff00057802 */ /* 0x000fe40000000f00 */
[----:B------:R-:W-:Y:S02]  /*1a6e0*/  LOP3.LUT R10, R10, 0x7, RZ, 0xc0, !PT ;  /* 0x000000070a0a7812 */ /* 0x000fe400078ec0ff */
[----:B------:R-:W-:-:S02]  /*1a6f0*/  PRMT R8, RZ, 0x7610, R8 ;  /* 0x00007610ff087816 */ /* 0x000fc40000000008 */
[----:B-1----:R-:W-:Y:S02]  /*1a700*/  @P1 LEA R3, R4, R3, 0x18 ;  /* 0x0000000304031211 */ /* 0x002fe400078ec0ff */
[----:B------:R-:W-:Y:S02]  /*1a710*/  MOV R4, 0xffffffff ;  /* 0xffffffff00047802 */ /* 0x000fe40000000f00 */
[----:B------:R1:W-:Y:S01]  /*1a720*/  @P1 SYNCS.ARRIVE.TRANS64.A1T0 RZ, [R3+URZ+0xc8], RZ ;  /* 0x0000c8ff03ff19a7 */ /* 0x0003e2000810003f */
[----:B------:R-:W-:Y:S02]  /*1a730*/  ISETP.NE.U32.AND P1, PT, R2, 0x1, PT ;  /* 0x000000010200780c */ /* 0x000fe40003f25070 */
[----:B------:R-:W-:Y:S02]  /*1a740*/  SEL R2, RZ, 0x1, !P0 ;  /* 0x00000001ff027807 */ /* 0x000fe40004000000 */
[----:B------:R-:W-:-:S04]  /*1a750*/  ISETP.GT.U32.AND P1, PT, R9, 0x7, !P1 ;  /* 0x000000070900780c */ /* 0x000fc80004f24070 */
[----:B-1----:R-:W-:-:S04]  /*1a760*/  SEL R3, RZ, 0x1, !P1 ;  /* 0x00000001ff037807 */ /* 0x002fc80004800000 */
[--C-:B------:R-:W-:Y:S02]  /*1a770*/  LOP3.LUT R11, R3, R11, R2.reuse, 0x96, !PT ;  /* 0x0000000b030b7212 */ /* 0x100fe400078e9602 */
[----:B------:R-:W-:Y:S02]  /*1a780*/  PRMT R2, RZ, 0x7610, R2 ;  /* 0x00007610ff027816 */ /* 0x000fe40000000002 */
[----:B---3--:R-:W-:-:S04]  /*1a790*/  IADD3 R14, P2, R14, UR52, RZ ;  /* 0x000000340e0e7c10 */ /* 0x008fc8000ff5e0ff */
[----:B--2---:R-:W-:Y:S01]  /*1a7a0*/  IADD3.X R17, R17, UR38, RZ, P2, !PT ;  /* 0x0000002611117c10 */ /* 0x004fe200097fe4ff */
[----:B------:R1:W-:Y:S01]  /*1a7b0*/  STL [R1+0xc4], R14 ;  /* 0x0000c40e01007387 */ /* 0x0003e20000100800 */
[----:B------:R-:W-:-:S03]  /*1a7c0*/  ISETP.GE.U32.AND P2, PT, R14, UR4, PT ;  /* 0x000000040e007c0c */ /* 0x000fc6000bf46070 */
[----:B------:R1:W-:Y:S01]  /*1a7d0*/  STL [R1+0xc8], R17 ;  /* 0x0000c81101007387 */ /* 0x0003e20000100800 */
[----:B------:R-:W-:-:S13]  /*1a7e0*/  ISETP.GE.U32.AND.EX P0, PT, R17, UR5, PT, P2 ;  /* 0x0000000511007c0c */ /* 0x000fda000bf06120 */
[----:B-1----:R-:W-:Y:S05]  /*1a7f0*/  @P0 BRA `(.L_x_226) ;  /* 0x00000004005c0947 */ /* 0x002fea0003800000 */
[----:B------:R-:W-:Y:S01]  /*1a800*/  ULDC.64 UR4, c[0x0][0x8d0] ;  /* 0x0002340000047ab9 */ /* 0x000fe20000000a00 */
[----:B------:R-:W1:Y:S01]  /*1a810*/  S2R R13, SR_CTAID.X ;  /* 0x00000000000d7919 */ /* 0x000e620000002500 */
[----:B------:R-:W-:Y:S01]  /*1a820*/  ISETP.NE.U32.AND P0, PT, RZ, UR4, PT ;  /* 0x00000004ff007c0c */ /* 0x000fe2000bf05070 */
[----:B------:R-:W-:Y:S01]  /*1a830*/  ULDC UR7, c[0x0][0x8d8] ;  /* 0x0002360000077ab9 */ /* 0x000fe20000000800 */
[----:B------:R-:W-:Y:S01]  /*1a840*/  MOV R2, R14 ;  /* 0x0000000e00027202 */ /* 0x000fe20000000f00 */
[----:B------:R-:W2:Y:S01]  /*1a850*/  S2R R12, SR_CTAID.Y ;  /* 0x00000000000c7919 */ /* 0x000ea20000002600 */
[----:B------:R-:W-:Y:S02]  /*1a860*/  ISETP.NE.AND.EX P0, PT, RZ, UR5, PT, P0 ;  /* 0x00000005ff007c0c */ /* 0x000fe4000bf05300 */
[----:B------:R-:W-:-:S11]  /*1a870*/  MOV R3, R17 ;  /* 0x0000001100037202 */ /* 0x000fd60000000f00 */
[----:B------:R-:W-:Y:S05]  /*1a880*/  @!P0 BRA `(.L_x_227) ;  /* 0x0000000000288947 */ /* 0x000fea0003800000 */
[----:B------:R-:W-:Y:S02]  /*1a890*/  ULDC UR6, c[0x0][0x8dc] ;  /* 0x0002370000067ab9 */ /* 0x000fe40000000800 */
[----:B------:R-:W-:-:S04]  /*1a8a0*/  IADD3 R7, P0, R14, UR6, RZ ;  /* 0x000000060e077c10 */ /* 0x000fc8000ff1e0ff */
[----:B------:R-:W-:-:S05]  /*1a8b0*/  IADD3.X R15, RZ, R17, RZ, P0, !PT ;  /* 0x00000011ff0f7210 */ /* 0x000fca00007fe4ff */
[----:B------:R-:W-:-:S04]  /*1a8c0*/  IMAD.WIDE.U32 R4, R15, UR4, RZ ;  /* 0x000000040f047c25 */ /* 0x000fc8000f8e00ff */
[----:B------:R-:W-:-:S04]  /*1a8d0*/  IMAD.WIDE.U32 R4, P0, R7, UR5, R4 ;  /* 0x0000000507047c25 */ /* 0x000fc8000f800004 */
[----:B------:R-:W-:Y:S01]  /*1a8e0*/  IMAD.WIDE.U32 R6, R7, UR4, RZ ;  /* 0x0000000407067c25 */ /* 0x000fe2000f8e00ff */
[----:B------:R-:W-:Y:S02]  /*1a8f0*/  IADD3.X R3, RZ, RZ, RZ, P0, !PT ;  /* 0x000000ffff037210 */ /* 0x000fe400007fe4ff */
[----:B------:R-:W-:Y:S02]  /*1a900*/  MOV R2, R5 ;  /* 0x0000000500027202 */ /* 0x000fe40000000f00 */
[----:B------:R-:W-:-:S05]  /*1a910*/  IADD3 RZ, P0, R7, R4, RZ ;  /* 0x0000000407ff7210 */ /* 0x000fca0007f1e0ff */
[----:B------:R-:W-:-:S08]  /*1a920*/  IMAD.WIDE.U32.X R2, R15, UR5, R2, P0 ;  /* 0x000000050f027c25 */ /* 0x000fd000080e0402 */
.L_x_227:
[--C-:B------:R-:W-:Y:S01]  /*1a930*/  SHF.R.U64 R6, R2, UR7, R3.reuse ;  /* 0x0000000702067c19 */ /* 0x100fe20008001203 */
[----:B------:R-:W-:Y:S01]  /*1a940*/  ULDC.64 UR4, c[0x0][0x8c8] ;  /* 0x0002320000047ab9 */ /* 0x000fe20000000a00 */
[----:B------:R-:W-:Y:S01]  /*1a950*/  SHF.R.U32.HI R2, RZ, UR7, R3 ;  /* 0x00000007ff027c19 */ /* 0x000fe20008011603 */
[----:B------:R-:W3:Y:S01]  /*1a960*/  LDC R18, c[0x0][0x144] ;  /* 0x00005100ff127b82 */ /* 0x000ee20000000800 */
[----:B------:R-:W-:Y:S01]  /*1a970*/  IADD3 R5, P0, RZ, -R6, RZ ;  /* 0x80000006ff057210 */ /* 0x000fe20007f1e0ff */
[----:B------:R-:W-:Y:S01]  /*1a980*/  ULDC.64 UR8, c[0x0][0x8e8] ;  /* 0x00023a0000087ab9 */ /* 0x000fe20000000a00 */
[----:B------:R-:W-:Y:S01]  /*1a990*/  MOV R3, R17 ;  /* 0x0000001100037202 */ /* 0x000fe20000000f00 */
[----:B------:R-:W-:Y:S01]  /*1a9a0*/  ULDC UR6, c[0x0][0x8b0] ;  /* 0x00022c0000067ab9 */ /* 0x000fe20000000800 */
[----:B------:R-:W-:Y:S02]  /*1a9b0*/  IADD3.X R2, RZ, ~R2, RZ, P0, !PT ;  /* 0x80000002ff027210 */ /* 0x000fe400007fe4ff */
[----:B-1----:R-:W-:Y:S01]  /*1a9c0*/  I2FP.F32.U32 R7, R13 ;  /* 0x0000000d00077245 */ /* 0x002fe20000201000 */
[----:B------:R-:W1:Y:S01]  /*1a9d0*/  LDC R15, c[0x0][0x148] ;  /* 0x00005200ff0f7b82 */ /* 0x000e620000000800 */
[----:B------:R-:W-:Y:S01]  /*1a9e0*/  ISETP.NE.U32.AND P0, PT, RZ, UR8, PT ;  /* 0x00000008ff007c0c */ /* 0x000fe2000bf05070 */
[----:B------:R-:W-:Y:S01]  /*1a9f0*/  IMAD R4, R2, UR4, RZ ;  /* 0x0000000402047c24 */ /* 0x000fe2000f8e02ff */
[----:B------:R-:W-:-:S02]  /*1aa00*/  MOV R2, R14 ;  /* 0x0000000e00027202 */ /* 0x000fc40000000f00 */
[----:B------:R-:W-:-:S03]  /*1aa10*/  ISETP.NE.AND.EX P0, PT, RZ, UR9, PT, P0 ;  /* 0x00000009ff007c0c */ /* 0x000fc6000bf05300 */
[----:B------:R-:W-:Y:S01]  /*1aa20*/  IMAD.WIDE.U32 R2, R5, UR4, R2 ;  /* 0x0000000405027c25 */ /* 0x000fe2000f8e0002 */
[----:B------:R-:W-:-:S03]  /*1aa30*/  ULDC UR4, c[0x0][0x150] ;  /* 0x0000540000047ab9 */ /* 0x000fc60000000800 */
[----:B------:R-:W-:Y:S02]  /*1aa40*/  IMAD R5, R5, UR5, R4 ;  /* 0x0000000505057c24 */ /* 0x000fe4000f8e0204 */
[----:B------:R-:W-:Y:S01]  /*1aa50*/  FMUL R4, R7, UR4 ;  /* 0x0000000407047c20 */ /* 0x000fe20008400000 */
[----:B------:R-:W-:Y:S01]  /*1aa60*/  ULDC UR4, c[0x0][0x8c0] ;  /* 0x0002300000047ab9 */ /* 0x000fe20000000800 */
[----:B------:R-:W-:Y:S01]  /*1aa70*/  ULDC UR5, c[0x0][0x154] ;  /* 0x0000550000057ab9 */ /* 0x000fe20000000800 */
[----:B------:R-:W-:-:S03]  /*1aa80*/  IADD3 R3, R3, R5, RZ ;  /* 0x0000000503037210 */ /* 0x000fc60007ffe0ff */
[----:B------:R-:W4:Y:S01]  /*1aa90*/  F2I.U32.TRUNC.NTZ R4, R4 ;  /* 0x0000000400047305 */ /* 0x000f22000020f000 */
[----:B------:R-:W-:Y:S02]  /*1aaa0*/  SHF.R.U64 R7, R2, UR4, R3 ;  /* 0x0000000402077c19 */ /* 0x000fe40008001203 */
[----:B--2---:R-:W-:-:S05]  /*1aab0*/  I2FP.F32.U32 R2, R12 ;  /* 0x0000000c00027245 */ /* 0x004fca0000201000 */
[----:B------:R-:W-:Y:S01]  /*1aac0*/  FMUL R17, R2, UR5 ;  /* 0x0000000502117c20 */ /* 0x000fe20008400000 */
[----:B------:R-:W-:Y:S01]  /*1aad0*/  SHF.R.U32.HI R2, RZ, UR4, R3 ;  /* 0x00000004ff027c19 */ /* 0x000fe20008011603 */
[----:B------:R-:W-:-:S03]  /*1aae0*/  ULDC UR4, c[0x0][0x900] ;  /* 0x0002400000047ab9 */ /* 0x000fc60000000800 */
[--C-:B------:R-:W-:Y:S01]  /*1aaf0*/  SHF.R.U64 R16, R7, UR6, R2.reuse ;  /* 0x0000000607107c19 */ /* 0x100fe20008001202 */
[----:B------:R-:W2:Y:S01]  /*1ab00*/  F2I.U32.TRUNC.NTZ R17, R17 ;  /* 0x0000001100117305 */ /* 0x000ea2000020f000 */
[----:B------:R-:W-:Y:S02]  /*1ab10*/  SHF.R.U32.HI R3, RZ, UR6, R2 ;  /* 0x00000006ff037c19 */ /* 0x000fe40008011602 */
[----:B----4-:R-:W-:Y:S02]  /*1ab20*/  IADD3 R4, -R4, RZ, RZ ;  /* 0x000000ff04047210 */ /* 0x010fe40007ffe1ff */
[--C-:B------:R-:W-:Y:S02]  /*1ab30*/  SHF.R.U64 R14, R16, UR4, R3.reuse ;  /* 0x00000004100e7c19 */ /* 0x100fe40008001203 */
[----:B------:R-:W-:Y:S01]  /*1ab40*/  SHF.R.U32.HI R19, RZ, UR4, R3 ;  /* 0x00000004ff137c19 */ /* 0x000fe20008011603 */
[----:B---3--:R-:W-:Y:S01]  /*1ab50*/  IMAD R13, R18, R4, R13 ;  /* 0x00000004120d7224 */ /* 0x008fe200078e020d */
[----:B------:R-:W-:-:S02]  /*1ab60*/  MOV R2, R14 ;  /* 0x0000000e00027202 */ /* 0x000fc40000000f00 */
[----:B------:R-:W-:Y:S01]  /*1ab70*/  MOV R3, R19 ;  /* 0x0000001300037202 */ /* 0x000fe20000000f00 */
[----:B------:R-:W-:Y:S06]  /*1ab80*/  @!P0 BRA `(.L_x_228) ;  /* 0x0000000000288947 */ /* 0x000fec0003800000 */
[----:B------:R-:W-:Y:S02]  /*1ab90*/  ULDC UR4, c[0x0][0x8f4] ;  /* 0x00023d0000047ab9 */ /* 0x000fe40000000800 */
[----:B------:R-:W-:-:S04]  /*1aba0*/  IADD3 R3, P0, R14, UR4, RZ ;  /* 0x000000040e037c10 */ /* 0x000fc8000ff1e0ff */
[----:B------:R-:W-:-:S05]  /*1abb0*/  IADD3.X R19, RZ, R19, RZ, P0, !PT ;  /* 0x00000013ff137210 */ /* 0x000fca00007fe4ff */
[----:B------:R-:W-:-:S04]  /*1abc0*/  IMAD.WIDE.U32 R4, R19, UR8, RZ ;  /* 0x0000000813047c25 */ /* 0x000fc8000f8e00ff */
[----:B------:R-:W-:-:S04]  /*1abd0*/  IMAD.WIDE.U32 R4, P0, R3, UR9, R4 ;  /* 0x0000000903047c25 */ /* 0x000fc8000f800004 */
[----:B------:R-:W-:Y:S01]  /*1abe0*/  IMAD.WIDE.U32 R2, R3, UR8, RZ ;  /* 0x0000000803027c25 */ /* 0x000fe2000f8e00ff */
[----:B------:R-:W-:-:S04]  /*1abf0*/  MOV R2, R5 ;  /* 0x0000000500027202 */ /* 0x000fc80000000f00 */
[----:B------:R-:W-:Y:S02]  /*1ac00*/  IADD3 RZ, P1, R3, R4, RZ ;  /* 0x0000000403ff7210 */ /* 0x000fe40007f3e0ff */
[----:B------:R-:W-:-:S03]  /*1ac10*/  IADD3.X R3, RZ, RZ, RZ, P0, !PT ;  /* 0x000000ffff037210 */ /* 0x000fc600007fe4ff */
[----:B------:R-:W-:-:S08]  /*1ac20*/  IMAD.WIDE.U32.X R2, R19, UR9, R2, P1 ;  /* 0x0000000913027c25 */ /* 0x000fd000088e0402 */
.L_x_228:
[----:B------:R-:W3:Y:S01]  /*1ac30*/  LDC R4, c[0x0][0x904] ;  /* 0x00024100ff047b82 */ /* 0x000ee20000000800 */
[----:B------:R-:W-:Y:S01]  /*1ac40*/  ULDC UR4, c[0x0][0x8f0] ;  /* 0x00023c0000047ab9 */ /* 0x000fe20000000800 */
[----:B--2---:R-:W-:Y:S01]  /*1ac50*/  IADD3 R17, -R17, RZ, RZ ;  /* 0x000000ff11117210 */ /* 0x004fe20007ffe1ff */
[----:B------:R-:W-:Y:S01]  /*1ac60*/  ULDC UR5, c[0x0][0x8b8] ;  /* 0x00022e0000057ab9 */ /* 0x000fe20000000800 */
[----:B------:R-:W-:Y:S01]  /*1ac70*/  SHF.R.U64 R3, R2, UR4, R3 ;  /* 0x0000000402037c19 */ /* 0x000fe20008001203 */
[----:B------:R-:W-:Y:S01]  /*1ac80*/  ULDC UR4, c[0x0][0x8e0] ;  /* 0x0002380000047ab9 */ /* 0x000fe20000000800 */
[----:B------:R-:W-:Y:S02]  /*1ac90*/  LOP3.LUT R16, R16, UR17, RZ, 0xc0, !PT ;  /* 0x0000001110107c12 */ /* 0x000fe4000f8ec0ff */
[----:B------:R-:W-:Y:S02]  /*1aca0*/  IADD3 R5, -R3, RZ, RZ ;  /* 0x000000ff03057210 */ /* 0x000fe40007ffe1ff */
[----:B------:R-:W-:Y:S01]  /*1acb0*/  LOP3.LUT R7, R7, UR15, RZ, 0xc0, !PT ;  /* 0x0000000f07077c12 */ /* 0x000fe2000f8ec0ff */
[----:B------:R-:W-:Y:S01]  /*1acc0*/  IMAD R16, R3, UR16, R16 ;  /* 0x0000001003107c24 */ /* 0x000fe2000f8e0210 */
[----:B------:R-:W-:Y:S01]  /*1acd0*/  MOV R2, 0x1 ;  /* 0x0000000100027802 */ /* 0x000fe20000000f00 */
[----:B------:R-:W-:Y:S01]  /*1ace0*/  IMAD R14, R5, UR4, R14 ;  /* 0x00000004050e7c24 */ /* 0x000fe2000f8e020e */
[----:B------:R-:W-:-:S03]  /*1acf0*/  ULDC UR4, c[0x0][0x8a8] ;  /* 0x00022a0000047ab9 */ /* 0x000fc60000000800 */
[----:B------:R-:W-:Y:S01]  /*1ad00*/  IMAD R14, R14, UR4, R7 ;  /* 0x000000040e0e7c24 */ /* 0x000fe2000f8e0207 */
[----:B---3--:R-:W-:Y:S02]  /*1ad10*/  ISETP.NE.AND P0, PT, R4, 0x1, PT ;  /* 0x000000010400780c */ /* 0x008fe40003f05270 */
[----:B------:R-:W-:-:S11]  /*1ad20*/  MOV R4, R6 ;  /* 0x0000000600047202 */ /* 0x000fd60000000f00 */
[----:B-1----:R-:W-:-:S04]  /*1ad30*/  @P0 IMAD R13, R15, R17, R12 ;  /* 0x000000110f0d0224 */ /* 0x002fc800078e020c */
[----:B------:R-:W-:-:S05]  /*1ad40*/  IMAD R13, R16, UR5, R13 ;  /* 0x00000005100d7c24 */ /* 0x000fca000f8e020d */
[----:B------:R-:W-:Y:S02]  /*1ad50*/  SEL R5, R14, R13, !P0 ;  /* 0x0000000d0e057207 */ /* 0x000fe40004000000 */
[----:B------:R-:W-:-:S07]  /*1ad60*/  SEL R7, R13, R14, !P0 ;  /* 0x0000000e0d077207 */ /* 0x000fce0004000000 */
.L_x_226:
[----:B------:R-:W-:Y:S05]  /*1ad70*/  BSYNC B1 ;  /* 0x0000000000017941 */ /* 0x000fea0003800000 */
.L_x_225:
[----:B------:R-:W-:-:S13]  /*1ad80*/  LOP3.LUT P0, RZ, R2, 0xff, RZ, 0xc0, !PT ;  /* 0x000000ff02ff7812 */ /* 0x000fda000780c0ff */
[----:B------:R-:W-:Y:S05]  /*1ad90*/  @P0 BRA `(.L_x_229) ;  /* 0xfffffff4001c0947 */ /* 0x000fea000383ffff */
[----:B------:R-:W-:Y:S05]  /*1ada0*/  BSYNC B0 ;  /* 0x0000000000007941 */ /* 0x000fea0003800000 */
.L_x_218:
[----:B------:R-:W-:-:S03]  /*1adb0*/  UMOV UR4, 0xffffffff ;  /* 0xffffffff00047882 */ /* 0x000fc60000000000 */
[----:B------:R-:W-:Y:S05]  /*1adc0*/  BRA.DIV UR4, `(.L_x_230) ;  /* 0x0000000e04647947 */ /* 0x000fea000b800000 */
[----:B------:R-:W-:-:S13]  /*1add0*/  ELECT P6, URZ, PT ;  /* 0x00000000003f782f */ /* 0x000fda00038c0000 */
.L_x_267:
[----:B------:R-:W-:Y:S04]  /*1ade0*/  BSSY B0, `(.L_x_231) ;  /* 0x0000050000007945 */ /* 0x000fe80003800000 */
[----:B------:R-:W-:Y:S05]  /*1adf0*/  @!P6 BRA `(.L_x_232) ;  /* 0x000000040038e947 */ /* 0x000fea0003800000 */
[----:B------:R-:W-:-:S04]  /*1ae00*/  ULOP3.LUT UR4, UR45, 0x2, URZ, 0xfc, !UPT ;  /* 0x000000022d047892 */ /* 0x000fc8000f8efc3f */
[----:B------:R-:W-:-:S06]  /*1ae10*/  UISETP.NE.AND UP0, UPT, UR4, 0x3, UPT ;  /* 0x000000030400788c */ /* 0x000fcc000bf05270 */
[----:B------:R-:W-:-:S13]  /*1ae20*/  PLOP3.LUT P0, PT, PT, PT, UP0, 0x80, 0x0 ;  /* 0x000000000000781c */ /* 0x000fda0003f0f008 */
[----:B------:R-:W-:Y:S05]  /*1ae30*/  @!P0 BRA `(.L_x_233) ;  /* 0x0000000000048947 */ /* 0x000fea0003800000 */
[----:B------:R-:W-:Y:S01]  /*1ae40*/  BPT.TRAP 0x1 ;  /* 0x000000040000795c */ /* 0x000fe20000300000 */
.L_x_233:
[----:B------:R-:W1:Y:S01]  /*1ae50*/  S2R R3, SR_CgaCtaId ;  /* 0x0000000000037919 */ /* 0x000e620000008800 */
[----:B------:R-:W-:Y:S02]  /*1ae60*/  MOV R0, 0x400 ;  /* 0x0000040000007802 */ /* 0x000fe40000000f00 */
[----:B------:R-:W-:Y:S02]  /*1ae70*/  SHF.L.U32 R2, R11, 0x1f, RZ ;  /* 0x0000001f0b027819 */ /* 0x000fe400000006ff */
[----:B-1----:R-:W-:-:S04]  /*1ae80*/  LEA R3, R3, R0, 0x18 ;  /* 0x0000000003037211 */ /* 0x002fc800078ec0ff */
[----:B------:R-:W-:-:S04]  /*1ae90*/  IADD3 R3, R3, 0x40, RZ ;  /* 0x0000004003037810 */ /* 0x000fc80007ffe0ff */
[C---:B------:R-:W-:Y:S02]  /*1aea0*/  LEA R5, R10.reuse, R3, 0x3 ;  /* 0x000000030a057211 */ /* 0x040fe400078e18ff */
[----:B------:R-:W-:Y:S02]  /*1aeb0*/  IADD3 R10, R10, 0x1, RZ ;  /* 0x000000010a0a7810 */ /* 0x000fe40007ffe0ff */
[----:B------:R-:W1:Y:S02]  /*1aec0*/  SYNCS.PHASECHK.TRANS64.TRYWAIT P0, [R5+URZ], R2 ;  /* 0x00000002050075a7 */ /* 0x000e64000800017f */
[----:B------:R-:W-:-:S04]  /*1aed0*/  ISETP.NE.AND P1, PT, R10, 0x8, PT ;  /* 0x000000080a00780c */ /* 0x000fc80003f25270 */
[----:B------:R-:W-:Y:S02]  /*1aee0*/  SEL R0, RZ, 0x1, P1 ;  /* 0x00000001ff007807 */ /* 0x000fe40000800000 */
[----:B------:R-:W-:Y:S02]  /*1aef0*/  SEL R10, R10, RZ, P1 ;  /* 0x000000ff0a0a7207 */ /* 0x000fe40000800000 */
[----:B------:R-:W-:Y:S02]  /*1af00*/  LOP3.LUT R11, R11, R0, RZ, 0x3c, !PT ;  /* 0x000000000b0b7212 */ /* 0x000fe400078e3cff */
[----:B------:R-:W-:Y:S02]  /*1af10*/  LEA R7, R10, R3, 0x3 ;  /* 0x000000030a077211 */ /* 0x000fe400078e18ff */
[----:B------:R-:W-:Y:S01]  /*1af20*/  SHF.L.U32 R4, R11, 0x1f, RZ ;  /* 0x0000001f0b047819 */ /* 0x000fe200000006ff */
[----:B-1----:R-:W-:Y:S06]  /*1af30*/  @!P0 BRA `(.L_x_234) ;  /* 0x0000000c00288947 */ /* 0x002fec0003800000 */
.L_x_268:
[----:B------:R-:W2:Y:S01]  /*1af40*/  SYNCS.PHASECHK.TRANS64.TRYWAIT P0, [R7+URZ], R4 ;  /* 0x00000004070075a7 */ /* 0x000ea2000800017f */
[----:B------:R-:W-:-:S04]  /*1af50*/  IADD3 R0, R10, 0x1, RZ ;  /* 0x000000010a007810 */ /* 0x000fc80007ffe0ff */
[----:B------:R-:W-:-:S04]  /*1af60*/  ISETP.NE.AND P1, PT, R0, 0x8, PT ;  /* 0x000000080000780c */ /* 0x000fc80003f25270 */
[----:B-1----:R-:W-:Y:S02]  /*1af70*/  SEL R2, RZ, 0x1, P1 ;  /* 0x00000001ff027807 */ /* 0x002fe40000800000 */
[----:B------:R-:W-:Y:S02]  /*1af80*/  SEL R0, R0, RZ, P1 ;  /* 0x000000ff00007207 */ /* 0x000fe40000800000 */
[----:B------:R-:W-:Y:S02]  /*1af90*/  LOP3.LUT R11, R11, R2, RZ, 0x3c, !PT ;  /* 0x000000020b0b7212 */ /* 0x000fe400078e3cff */
[----:B------:R-:W-:Y:S02]  /*1afa0*/  LEA R6, R0, R3, 0x3 ;  /* 0x0000000300067211 */ /* 0x000fe400078e18ff */
[----:B------:R-:W-:Y:S01]  /*1afb0*/  SHF.L.U32 R5, R11, 0x1f, RZ ;  /* 0x0000001f0b057819 */ /* 0x000fe200000006ff */
[----:B--2---:R-:W-:Y:S06]  /*1afc0*/  @!P0 BRA `(.L_x_235) ;  /* 0x0000000c00188947 */ /* 0x004fec0003800000 */
.L_x_269:
[----:B------:R-:W2:Y:S01]  /*1afd0*/  SYNCS.PHASECHK.TRANS64.TRYWAIT P0, [R6+URZ], R5 ;  /* 0x00000005060075a7 */ /* 0x000ea2000800017f */
[----:B------:R-:W-:-:S04]  /*1afe0*/  IADD3 R0, R0, 0x1, RZ ;  /* 0x0000000100007810 */ /* 0x000fc80007ffe0ff */
[----:B------:R-:W-:-:S04]  /*1aff0*/  ISETP.NE.AND P1, PT, R0, 0x8, PT ;  /* 0x000000080000780c */ /* 0x000fc80003f25270 */
[----:B------:R-:W-:Y:S02]  /*1b000*/  SEL R2, RZ, 0x1, P1 ;  /* 0x00000001ff027807 */ /* 0x000fe40000800000 */
[----:B------:R-:W-:Y:S02]  /*1b010*/  SEL R0, R0, RZ, P1 ;  /* 0x000000ff00007207 */ /* 0x000fe40000800000 */
[----:B------:R-:W-:Y:S02]  /*1b020*/  LOP3.LUT R11, R11, R2, RZ, 0x3c, !PT ;  /* 0x000000020b0b7212 */ /* 0x000fe400078e3cff */
[----:B-1----:R-:W-:Y:S02]  /*1b030*/  LEA R7, R0, R3, 0x3 ;  /* 0x0000000300077211 */ /* 0x002fe400078e18ff */
[----:B------:R-:W-:Y:S01]  /*1b040*/  SHF.L.U32 R4, R11, 0x1f, RZ ;  /* 0x0000001f0b047819 */ /* 0x000fe200000006ff */
[----:B--2---:R-:W-:Y:S06]  /*1b050*/  @!P0 BRA `(.L_x_236) ;  /* 0x0000000c00088947 */ /* 0x004fec0003800000 */
.L_x_270:
        /* <DEDUP_REMOVED lines=9> */
.L_x_271:
        /* <DEDUP_REMOVED lines=9> */
.L_x_272:
        /* <DEDUP_REMOVED lines=9> */
.L_x_273:
[----:B------:R-:W2:Y:S01]  /*1b210*/  SYNCS.PHASECHK.TRANS64.TRYWAIT P0, [R6+URZ], R5 ;  /* 0x00000005060075a7 */ /* 0x000ea2000800017f */
[----:B------:R-:W-:-:S04]  /*1b220*/  IADD3 R0, R0, 0x1, RZ ;  /* 0x0000000100007810 */ /* 0x000fc80007ffe0ff */
[----:B------:R-:W-:-:S04]  /*1b230*/  ISETP.NE.AND P1, PT, R0, 0x8, PT ;  /* 0x000000080000780c */ /* 0x000fc80003f25270 */
[----:B------:R-:W-:Y:S02]  /*1b240*/  SEL R2, RZ, 0x1, P1 ;  /* 0x00000001ff027807 */ /* 0x000fe40000800000 */
[----:B------:R-:W-:Y:S02]  /*1b250*/  SEL R0, R0, RZ, P1 ;  /* 0x000000ff00007207 */ /* 0x000fe40000800000 */
[----:B------:R-:W-:Y:S01]  /*1b260*/  LOP3.LUT R2, R11, R2, RZ, 0x3c, !PT ;  /* 0x000000020b027212 */ /* 0x000fe200078e3cff */
[----:B--2---:R-:W-:Y:S06]  /*1b270*/  @!P0 BRA `(.L_x_240) ;  /* 0x0000000800d08947 */ /* 0x004fec0003800000 */
.L_x_274:
[----:B------:R-:W-:Y:S02]  /*1b280*/  LEA R3, R0, R3, 0x3 ;  /* 0x0000000300037211 */ /* 0x000fe400078e18ff */
[----:B------:R-:W-:-:S07]  /*1b290*/  SHF.L.U32 R0, R2, 0x1f, RZ ;  /* 0x0000001f02007819 */ /* 0x000fce00000006ff */
.L_x_241:
[----:B---3--:R3:W4:Y:S02]  /*1b2a0*/  SYNCS.PHASECHK.TRANS64.TRYWAIT P0, [R3+URZ], R0 ;  /* 0x00000000030075a7 */ /* 0x008724000800017f */
[----:B----4-:R-:W-:Y:S05]  /*1b2b0*/  @!P0 NANOSLEEP.SYNCS 0x989680 ;  /* 0x009896800000895d */ /* 0x010fea0003900000 */
[----:B------:R-:W4:Y:S02]  /*1b2c0*/  @!P0 SYNCS.PHASECHK.TRANS64 P0, [R3+URZ], R0 ;  /* 0x00000000030085a7 */ /* 0x000f24000800007f */
[----:B----4-:R-:W-:Y:S05]  /*1b2d0*/  @!P0 BRA `(.L_x_241) ;  /* 0xfffffffc00f08947 */ /* 0x010fea000383ffff */
.L_x_232:
[----:B------:R-:W-:Y:S05]  /*1b2e0*/  BSYNC B0 ;  /* 0x0000000000007941 */ /* 0x000fea0003800000 */
.L_x_231:
[----:B------:R-:W-:Y:S05]  /*1b2f0*/  EXIT ;  /* 0x000000000000794d */ /* 0x000fea0003800000 */
.L_x_25:
[----:B---3--:R-:W-:-:S04]  /*1b300*/  MOV R3, UR4 ;  /* 0x0000000400037c02 */ /* 0x008fc80008000f00 */
[----:B------:R3:W4:Y:S03]  /*1b310*/  SYNCS.PHASECHK.TRANS64.TRYWAIT P0, [R3+URZ], R0 ;  /* 0x00000000030075a7 */ /* 0x000726000800017f */
[----:B----4-:R-:W-:Y:S05]  /*1b320*/  @!P0 NANOSLEEP.SYNCS 0x989680 ;  /* 0x009896800000895d */ /* 0x010fea0003900000 */
[----:B------:R-:W4:Y:S02]  /*1b330*/  @!P0 SYNCS.PHASECHK.TRANS64 P0, [R3+URZ], R0 ;  /* 0x00000000030085a7 */ /* 0x000f24000800007f */
[----:B----4-:R-:W-:Y:S05]  /*1b340*/  @!P0 BRA `(.L_x_25) ;  /* 0xfffffffc00ec8947 */ /* 0x010fea000383ffff */
[----:B------:R-:W-:Y:S05]  /*1b350*/  BRA `(.L_x_24) ;  /* 0xfffffe7000447947 */ /* 0x000fea000383ffff */
.L_x_31:
[----:B---3--:R-:W-:-:S04]  /*1b360*/  MOV R6, UR6 ;  /* 0x0000000600067c02 */ /* 0x008fc80008000f00 */
[----:B------:R3:W4:Y:S03]  /*1b370*/  SYNCS.PHASECHK.TRANS64.TRYWAIT P0, [R6+URZ], R4 ;  /* 0x00000004060075a7 */ /* 0x000726000800017f */
[----:B----4-:R-:W-:Y:S05]  /*1b380*/  @!P0 NANOSLEEP.SYNCS 0x989680 ;  /* 0x009896800000895d */ /* 0x010fea0003900000 */
[----:B------:R-:W4:Y:S02]  /*1b390*/  @!P0 SYNCS.PHASECHK.TRANS64 P0, [R6+URZ], R4 ;  /* 0x00000004060085a7 */ /* 0x000f24000800007f */
[----:B----4-:R-:W-:Y:S05]  /*1b3a0*/  @!P0 BRA `(.L_x_31) ;  /* 0xfffffffc00ec8947 */ /* 0x010fea000383ffff */
[----:B------:R-:W-:Y:S05]  /*1b3b0*/  BRA `(.L_x_30) ;  /* 0xfffffe8400147947 */ /* 0x000fea000383ffff */
.L_x_55:
[----:B-1----:R1:W3:Y:S02]  /*1b3c0*/  SYNCS.PHASECHK.TRANS64.TRYWAIT P0, [R13+URZ+0x80], R4 ;  /* 0x000080040d0075a7 */ /* 0x0022e4000800017f */
[----:B---3--:R-:W-:Y:S05]  /*1b3d0*/  @!P0 NANOSLEEP.SYNCS 0x989680 ;  /* 0x009896800000895d */ /* 0x008fea0003900000 */
[----:B------:R-:W3:Y:S02]  /*1b3e0*/  @!P0 SYNCS.PHASECHK.TRANS64 P0, [R13+URZ+0x80], R4 ;  /* 0x000080040d0085a7 */ /* 0x000ee4000800007f */
[----:B---3--:R-:W-:Y:S05]  /*1b3f0*/  @!P0 BRA `(.L_x_55) ;  /* 0xfffffffc00f08947 */ /* 0x008fea000383ffff */
[----:B------:R-:W-:Y:S05]  /*1b400*/  BRA `(.L_x_242) ;  /* 0xfffffeac003c7947 */ /* 0x000fea000383ffff */
.L_x_66:
[----:B-1----:R1:W2:Y:S02]  /*1b410*/  SYNCS.PHASECHK.TRANS64.TRYWAIT P0, [R27+URZ+0x80], R20 ;  /* 0x000080141b0075a7 */ /* 0x0022a4000800017f */
[----:B--2---:R-:W-:Y:S05]  /*1b420*/  @!P0 NANOSLEEP.SYNCS 0x989680 ;  /* 0x009896800000895d */ /* 0x004fea0003900000 */
[----:B------:R-:W2:Y:S02]  /*1b430*/  @!P0 SYNCS.PHASECHK.TRANS64 P0, [R27+URZ+0x80], R20 ;  /* 0x000080141b0085a7 */ /* 0x000ea4000800007f */
[----:B--2---:R-:W-:Y:S05]  /*1b440*/  @!P0 BRA `(.L_x_66) ;  /* 0xfffffffc00f08947 */ /* 0x004fea000383ffff */
[----:B------:R-:W-:Y:S05]  /*1b450*/  BRA `(.L_x_243) ;  /* 0xfffffed000507947 */ /* 0x000fea000383ffff */
.L_x_77:
[----:B-1----:R1:W2:Y:S02]  /*1b460*/  SYNCS.PHASECHK.TRANS64.TRYWAIT P0, [R26+URZ+0x80], R21 ;  /* 0x000080151a0075a7 */ /* 0x0022a4000800017f */
[----:B--2---:R-:W-:Y:S05]  /*1b470*/  @!P0 NANOSLEEP.SYNCS 0x989680 ;  /* 0x009896800000895d */ /* 0x004fea0003900000 */
[----:B------:R-:W2:Y:S02]  /*1b480*/  @!P0 SYNCS.PHASECHK.TRANS64 P0, [R26+URZ+0x80], R21 ;  /* 0x000080151a0085a7 */ /* 0x000ea4000800007f */
[----:B--2---:R-:W-:Y:S05]  /*1b490*/  @!P0 BRA `(.L_x_77) ;  /* 0xfffffffc00f08947 */ /* 0x004fea000383ffff */
[----:B------:R-:W-:Y:S05]  /*1b4a0*/  BRA `(.L_x_244) ;  /* 0xfffffef000d87947 */ /* 0x000fea000383ffff */
.L_x_88:
[----:B--2---:R2:W3:Y:S02]  /*1b4b0*/  SYNCS.PHASECHK.TRANS64.TRYWAIT P0, [R24+URZ+0x80], R25 ;  /* 0x00008019180075a7 */ /* 0x0044e4000800017f */
[----:B---3--:R-:W-:Y:S05]  /*1b4c0*/  @!P0 NANOSLEEP.SYNCS 0x989680 ;  /* 0x009896800000895d */ /* 0x008fea0003900000 */
[----:B------:R-:W3:Y:S02]  /*1b4d0*/  @!P0 SYNCS.PHASECHK.TRANS64 P0, [R24+URZ+0x80], R25 ;  /* 0x00008019180085a7 */ /* 0x000ee4000800007f */
[----:B---3--:R-:W-:Y:S05]  /*1b4e0*/  @!P0 BRA `(.L_x_88) ;  /* 0xfffffffc00f08947 */ /* 0x008fea000383ffff */
[----:B------:R-:W-:Y:S05]  /*1b4f0*/  BRA `(.L_x_245) ;  /* 0xffffff1400587947 */ /* 0x000fea000383ffff */
.L_x_99:
[----:B--2---:R2:W3:Y:S02]  /*1b500*/  SYNCS.PHASECHK.TRANS64.TRYWAIT P0, [R24+URZ+0x80], R25 ;  /* 0x00008019180075a7 */ /* 0x0044e4000800017f */
[----:B---3--:R-:W-:Y:S05]  /*1b510*/  @!P0 NANOSLEEP.SYNCS 0x989680 ;  /* 0x009896800000895d */ /* 0x008fea0003900000 */
[----:B------:R-:W3:Y:S02]  /*1b520*/  @!P0 SYNCS.PHASECHK.TRANS64 P0, [R24+URZ+0x80], R25 ;  /* 0x00008019180085a7 */ /* 0x000ee4000800007f */
[----:B---3--:R-:W-:Y:S05]  /*1b530*/  @!P0 BRA `(.L_x_99) ;  /* 0xfffffffc00f08947 */ /* 0x008fea000383ffff */
[----:B------:R-:W-:Y:S05]  /*1b540*/  BRA `(.L_x_246) ;  /* 0xffffff3400f07947 */ /* 0x000fea000383ffff */
.L_x_110:
[----:B--2---:R2:W3:Y:S02]  /*1b550*/  SYNCS.PHASECHK.TRANS64.TRYWAIT P0, [R18+URZ+0x80], R19 ;  /* 0x00008013120075a7 */ /* 0x0044e4000800017f */
[----:B---3--:R-:W-:Y:S05]  /*1b560*/  @!P0 NANOSLEEP.SYNCS 0x989680 ;  /* 0x009896800000895d */ /* 0x008fea0003900000 */
[----:B------:R-:W3:Y:S02]  /*1b570*/  @!P0 SYNCS.PHASECHK.TRANS64 P0, [R18+URZ+0x80], R19 ;  /* 0x00008013120085a7 */ /* 0x000ee4000800007f */
[----:B---3--:R-:W-:Y:S05]  /*1b580*/  @!P0 BRA `(.L_x_110) ;  /* 0xfffffffc00f08947 */ /* 0x008fea000383ffff */
[----:B------:R-:W-:Y:S05]  /*1b590*/  BRA `(.L_x_247) ;  /* 0xffffff5800887947 */ /* 0x000fea000383ffff */
.L_x_121:
[----:B-1----:R1:W2:Y:S02]  /*1b5a0*/  SYNCS.PHASECHK.TRANS64.TRYWAIT P0, [R17+URZ+0x80], R18 ;  /* 0x00008012110075a7 */ /* 0x0022a4000800017f */
[----:B--2---:R-:W-:Y:S05]  /*1b5b0*/  @!P0 NANOSLEEP.SYNCS 0x989680 ;  /* 0x009896800000895d */ /* 0x004fea0003900000 */
[----:B------:R-:W2:Y:S02]  /*1b5c0*/  @!P0 SYNCS.PHASECHK.TRANS64 P0, [R17+URZ+0x80], R18 ;  /* 0x00008012110085a7 */ /* 0x000ea4000800007f */
[----:B--2---:R-:W-:Y:S05]  /*1b5d0*/  @!P0 BRA `(.L_x_121) ;  /* 0xfffffffc00f08947 */ /* 0x004fea000383ffff */
[----:B------:R-:W-:Y:S05]  /*1b5e0*/  BRA `(.L_x_248) ;  /* 0xffffff7c00547947 */ /* 0x000fea000383ffff */
.L_x_132:
[----:B-1----:R1:W2:Y:S02]  /*1b5f0*/  SYNCS.PHASECHK.TRANS64.TRYWAIT P0, [R18+URZ+0x80], R17 ;  /* 0x00008011120075a7 */ /* 0x0022a4000800017f */
[----:B--2---:R-:W-:Y:S05]  /*1b600*/  @!P0 NANOSLEEP.SYNCS 0x989680 ;  /* 0x009896800000895d */ /* 0x004fea0003900000 */
[----:B------:R-:W2:Y:S02]  /*1b610*/  @!P0 SYNCS.PHASECHK.TRANS64 P0, [R18+URZ+0x80], R17 ;  /* 0x00008011120085a7 */ /* 0x000ea4000800007f */
[----:B--2---:R-:W-:Y:S05]  /*1b620*/  @!P0 BRA `(.L_x_132) ;  /* 0xfffffffc00f08947 */ /* 0x004fea000383ffff */
[----:B------:R-:W-:Y:S05]  /*1b630*/  BRA `(.L_x_249) ;  /* 0xffffffa0002c7947 */ /* 0x000fea000383ffff */
.L_x_148:
[----:B-1----:R-:W-:-:S04]  /*1b640*/  MOV R3, UR4 ;  /* 0x0000000400037c02 */ /* 0x002fc80008000f00 */
[----:B------:R1:W2:Y:S03]  /*1b650*/  SYNCS.PHASECHK.TRANS64.TRYWAIT P0, [R3+URZ+0xc8], R0 ;  /* 0x0000c800030075a7 */ /* 0x0002a6000800017f */
[----:B--2---:R-:W-:Y:S05]  /*1b660*/  @!P0 NANOSLEEP.SYNCS 0x989680 ;  /* 0x009896800000895d */ /* 0x004fea0003900000 */
[----:B------:R-:W2:Y:S02]  /*1b670*/  @!P0 SYNCS.PHASECHK.TRANS64 P0, [R3+URZ+0xc8], R0 ;  /* 0x0000c800030085a7 */ /* 0x000ea4000800007f */
[----:B--2---:R-:W-:Y:S05]  /*1b680*/  @!P0 BRA `(.L_x_148) ;  /* 0xfffffffc00ec8947 */ /* 0x004fea000383ffff */
[----:B------:R-:W-:Y:S05]  /*1b690*/  BRA `(.L_x_147) ;  /* 0xffffffd000487947 */ /* 0x000fea000383ffff */
.L_x_157:
[----:B-1----:R-:W-:-:S04]  /*1b6a0*/  MOV R3, UR13 ;  /* 0x0000000d00037c02 */ /* 0x002fc80008000f00 */
[----:B------:R1:W2:Y:S03]  /*1b6b0*/  SYNCS.PHASECHK.TRANS64.TRYWAIT P2, [R3+URZ+0xa0], R2 ;  /* 0x0000a002030075a7 */ /* 0x0002a6000804017f */
[----:B--2---:R-:W-:Y:S05]  /*1b6c0*/  @!P2 NANOSLEEP.SYNCS 0x989680 ;  /* 0x009896800000a95d */ /* 0x004fea0003900000 */
[----:B------:R-:W2:Y:S02]  /*1b6d0*/  @!P2 SYNCS.PHASECHK.TRANS64 P2, [R3+URZ+0xa0], R2 ;  /* 0x0000a0020300a5a7 */ /* 0x000ea4000804007f */
[----:B--2---:R-:W-:Y:S05]  /*1b6e0*/  @!P2 BRA `(.L_x_157) ;  /* 0xfffffffc00eca947 */ /* 0x004fea000383ffff */
[----:B------:R-:W-:Y:S05]  /*1b6f0*/  BRA `(.L_x_250) ;  /* 0xffffffd4003c7947 */ /* 0x000fea000383ffff */
.L_x_163:
[----:B-12---:R-:W-:-:S04]  /*1b700*/  MOV R3, UR13 ;  /* 0x0000000d00037c02 */ /* 0x006fc80008000f00 */
[----:B------:R1:W2:Y:S03]  /*1b710*/  SYNCS.PHASECHK.TRANS64.TRYWAIT P2, [R3+URZ+0xa8], R2 ;  /* 0x0000a802030075a7 */ /* 0x0002a6000804017f */
[----:B--2---:R-:W-:Y:S05]  /*1b720*/  @!P2 NANOSLEEP.SYNCS 0x989680 ;  /* 0x009896800000a95d */ /* 0x004fea0003900000 */
[----:B------:R-:W2:Y:S02]  /*1b730*/  @!P2 SYNCS.PHASECHK.TRANS64 P2, [R3+URZ+0xa8], R2 ;  /* 0x0000a8020300a5a7 */ /* 0x000ea4000804007f */
[----:B--2---:R-:W-:Y:S05]  /*1b740*/  @!P2 BRA `(.L_x_163) ;  /* 0xfffffffc00eca947 */ /* 0x004fea000383ffff */
[----:B------:R-:W-:Y:S05]  /*1b750*/  BRA `(.L_x_251) ;  /* 0xffffffd400847947 */ /* 0x000fea000383ffff */
.L_x_169:
[----:B-123--:R-:W-:-:S04]  /*1b760*/  MOV R3, UR13 ;  /* 0x0000000d00037c02 */ /* 0x00efc80008000f00 */
[----:B------:R1:W2:Y:S03]  /*1b770*/  SYNCS.PHASECHK.TRANS64.TRYWAIT P2, [R3+URZ+0xb0], R2 ;  /* 0x0000b002030075a7 */ /* 0x0002a6000804017f */
[----:B--2---:R-:W-:Y:S05]  /*1b780*/  @!P2 NANOSLEEP.SYNCS 0x989680 ;  /* 0x009896800000a95d */ /* 0x004fea0003900000 */
[----:B------:R-:W2:Y:S02]  /*1b790*/  @!P2 SYNCS.PHASECHK.TRANS64 P2, [R3+URZ+0xb0], R2 ;  /* 0x0000b0020300a5a7 */ /* 0x000ea4000804007f */
[----:B--2---:R-:W-:Y:S05]  /*1b7a0*/  @!P2 BRA `(.L_x_169) ;  /* 0xfffffffc00eca947 */ /* 0x004fea000383ffff */
[----:B------:R-:W-:Y:S05]  /*1b7b0*/  BRA `(.L_x_252) ;  /* 0xffffffd400d47947 */ /* 0x000fea000383ffff */
.L_x_175:
[----:B-1234-:R-:W-:-:S04]  /*1b7c0*/  MOV R3, UR13 ;  /* 0x0000000d00037c02 */ /* 0x01efc80008000f00 */
[----:B------:R1:W2:Y:S03]  /*1b7d0*/  SYNCS.PHASECHK.TRANS64.TRYWAIT P2, [R3+URZ+0xb8], R2 ;  /* 0x0000b802030075a7 */ /* 0x0002a6000804017f */
[----:B--2---:R-:W-:Y:S05]  /*1b7e0*/  @!P2 NANOSLEEP.SYNCS 0x989680 ;  /* 0x009896800000a95d */ /* 0x004fea0003900000 */
[----:B------:R-:W2:Y:S02]  /*1b7f0*/  @!P2 SYNCS.PHASECHK.TRANS64 P2, [R3+URZ+0xb8], R2 ;  /* 0x0000b8020300a5a7 */ /* 0x000ea4000804007f */
[----:B--2---:R-:W-:Y:S05]  /*1b800*/  @!P2 BRA `(.L_x_175) ;  /* 0xfffffffc00eca947 */ /* 0x004fea000383ffff */
[----:B------:R-:W-:Y:S05]  /*1b810*/  BRA `(.L_x_253) ;  /* 0xffffffd800247947 */ /* 0x000fea000383ffff */
.L_x_181:
[----:B-1234-:R-:W-:-:S04]  /*1b820*/  MOV R3, UR13 ;  /* 0x0000000d00037c02 */ /* 0x01efc80008000f00 */
[----:B------:R1:W2:Y:S03]  /*1b830*/  SYNCS.PHASECHK.TRANS64.TRYWAIT P2, [R3+URZ+0xa0], R2 ;  /* 0x0000a002030075a7 */ /* 0x0002a6000804017f */
[----:B--2---:R-:W-:Y:S05]  /*1b840*/  @!P2 NANOSLEEP.SYNCS 0x989680 ;  /* 0x009896800000a95d */ /* 0x004fea0003900000 */
[----:B------:R-:W2:Y:S02]  /*1b850*/  @!P2 SYNCS.PHASECHK.TRANS64 P2, [R3+URZ+0xa0], R2 ;  /* 0x0000a0020300a5a7 */ /* 0x000ea4000804007f */
[----:B--2---:R-:W-:Y:S05]  /*1b860*/  @!P2 BRA `(.L_x_181) ;  /* 0xfffffffc00eca947 */ /* 0x004fea000383ffff */
[----:B------:R-:W-:Y:S05]  /*1b870*/  BRA `(.L_x_254) ;  /* 0xffffffd800787947 */ /* 0x000fea000383ffff */
.L_x_187:
[----:B-1234-:R-:W-:-:S04]  /*1b880*/  MOV R3, UR13 ;  /* 0x0000000d00037c02 */ /* 0x01efc80008000f00 */
[----:B------:R1:W2:Y:S03]  /*1b890*/  SYNCS.PHASECHK.TRANS64.TRYWAIT P2, [R3+URZ+0xa8], R2 ;  /* 0x0000a802030075a7 */ /* 0x0002a6000804017f */
[----:B--2---:R-:W-:Y:S05]  /*1b8a0*/  @!P2 NANOSLEEP.SYNCS 0x989680 ;  /* 0x009896800000a95d */ /* 0x004fea0003900000 */
[----:B------:R-:W2:Y:S02]  /*1b8b0*/  @!P2 SYNCS.PHASECHK.TRANS64 P2, [R3+URZ+0xa8], R2 ;  /* 0x0000a8020300a5a7 */ /* 0x000ea4000804007f */
[----:B--2---:R-:W-:Y:S05]  /*1b8c0*/  @!P2 BRA `(.L_x_187) ;  /* 0xfffffffc00eca947 */ /* 0x004fea000383ffff */
[----:B------:R-:W-:Y:S05]  /*1b8d0*/  BRA `(.L_x_255) ;  /* 0xffffffd800bc7947 */ /* 0x000fea000383ffff */
.L_x_193:
[----:B-1234-:R-:W-:-:S04]  /*1b8e0*/  MOV R3, UR13 ;  /* 0x0000000d00037c02 */ /* 0x01efc80008000f00 */
[----:B------:R1:W2:Y:S03]  /*1b8f0*/  SYNCS.PHASECHK.TRANS64.TRYWAIT P2, [R3+URZ+0xb0], R2 ;  /* 0x0000b002030075a7 */ /* 0x0002a6000804017f */
[----:B--2---:R-:W-:Y:S05]  /*1b900*/  @!P2 NANOSLEEP.SYNCS 0x989680 ;  /* 0x009896800000a95d */ /* 0x004fea0003900000 */
[----:B------:R-:W2:Y:S02]  /*1b910*/  @!P2 SYNCS.PHASECHK.TRANS64 P2, [R3+URZ+0xb0], R2 ;  /* 0x0000b0020300a5a7 */ /* 0x000ea4000804007f */
[----:B--2---:R-:W-:Y:S05]  /*1b920*/  @!P2 BRA `(.L_x_193) ;  /* 0xfffffffc00eca947 */ /* 0x004fea000383ffff */
[----:B------:R-:W-:Y:S05]  /*1b930*/  BRA `(.L_x_256) ;  /* 0xffffffdc00007947 */ /* 0x000fea000383ffff */
.L_x_199:
[----:B-1234-:R-:W-:-:S04]  /*1b940*/  MOV R3, UR13 ;  /* 0x0000000d00037c02 */ /* 0x01efc80008000f00 */
[----:B------:R1:W2:Y:S03]  /*1b950*/  SYNCS.PHASECHK.TRANS64.TRYWAIT P2, [R3+URZ+0xb8], R2 ;  /* 0x0000b802030075a7 */ /* 0x0002a6000804017f */
[----:B--2---:R-:W-:Y:S05]  /*1b960*/  @!P2 NANOSLEEP.SYNCS 0x989680 ;  /* 0x009896800000a95d */ /* 0x004fea0003900000 */
[----:B------:R-:W2:Y:S02]  /*1b970*/  @!P2 SYNCS.PHASECHK.TRANS64 P2, [R3+URZ+0xb8], R2 ;  /* 0x0000b8020300a5a7 */ /* 0x000ea4000804007f */
[----:B--2---:R-:W-:Y:S05]  /*1b980*/  @!P2 BRA `(.L_x_199) ;  /* 0xfffffffc00eca947 */ /* 0x004fea000383ffff */
[----:B------:R-:W-:Y:S05]  /*1b990*/  BRA `(.L_x_257) ;  /* 0xffffffdc00447947 */ /* 0x000fea000383ffff */
.L_x_211:
[----:B-1----:R1:W2:Y:S02]  /*1b9a0*/  SYNCS.PHASECHK.TRANS64.TRYWAIT P0, [R0+URZ+0xa0], R3 ;  /* 0x0000a003000075a7 */ /* 0x0022a4000800017f */
[----:B--2---:R-:W-:Y:S05]  /*1b9b0*/  @!P0 NANOSLEEP.SYNCS 0x989680 ;  /* 0x009896800000895d */ /* 0x004fea0003900000 */
[----:B------:R-:W2:Y:S02]  /*1b9c0*/  @!P0 SYNCS.PHASECHK.TRANS64 P0, [R0+URZ+0xa0], R3 ;  /* 0x0000a003000085a7 */ /* 0x000ea4000800007f */
[----:B--2---:R-:W-:Y:S05]  /*1b9d0*/  @!P0 BRA `(.L_x_211) ;  /* 0xfffffffc00f08947 */ /* 0x004fea000383ffff */
[----:B------:R-:W-:Y:S05]  /*1b9e0*/  BRA `(.L_x_258) ;  /* 0xffffffe400507947 */ /* 0x000fea000383ffff */
.L_x_213:
[----:B--2---:R2:W3:Y:S02]  /*1b9f0*/  SYNCS.PHASECHK.TRANS64.TRYWAIT P0, [R0+URZ+0xa8], R3 ;  /* 0x0000a803000075a7 */ /* 0x0044e4000800017f */
[----:B---3--:R-:W-:Y:S05]  /*1ba00*/  @!P0 NANOSLEEP.SYNCS 0x989680 ;  /* 0x009896800000895d */ /* 0x008fea0003900000 */
[----:B------:R-:W3:Y:S02]  /*1ba10*/  @!P0 SYNCS.PHASECHK.TRANS64 P0, [R0+URZ+0xa8], R3 ;  /* 0x0000a803000085a7 */ /* 0x000ee4000800007f */
[----:B---3--:R-:W-:Y:S05]  /*1ba20*/  @!P0 BRA `(.L_x_213) ;  /* 0xfffffffc00f08947 */ /* 0x008fea000383ffff */
[----:B------:R-:W-:Y:S05]  /*1ba30*/  BRA `(.L_x_259) ;  /* 0xffffffe4004c7947 */ /* 0x000fea000383ffff */
.L_x_215:
[----:B---3--:R3:W4:Y:S02]  /*1ba40*/  SYNCS.PHASECHK.TRANS64.TRYWAIT P0, [R0+URZ+0xb0], R3 ;  /* 0x0000b003000075a7 */ /* 0x008724000800017f */
[----:B----4-:R-:W-:Y:S05]  /*1ba50*/  @!P0 NANOSLEEP.SYNCS 0x989680 ;  /* 0x009896800000895d */ /* 0x010fea0003900000 */
[----:B------:R-:W4:Y:S02]  /*1ba60*/  @!P0 SYNCS.PHASECHK.TRANS64 P0, [R0+URZ+0xb0], R3 ;  /* 0x0000b003000085a7 */ /* 0x000f24000800007f */
[----:B----4-:R-:W-:Y:S05]  /*1ba70*/  @!P0 BRA `(.L_x_215) ;  /* 0xfffffffc00f08947 */ /* 0x010fea000383ffff */
[----:B------:R-:W-:Y:S05]  /*1ba80*/  BRA `(.L_x_260) ;  /* 0xffffffe400487947 */ /* 0x000fea000383ffff */
.L_x_219:
[----:B------:R-:W-:Y:S01]  /*1ba90*/  BSSY B1, `(.L_x_261) ;  /* 0x0000006000017945 */ /* 0x000fe20003800000 */
[----:B------:R-:W-:-:S07]  /*1baa0*/  MOV R15, 0xffffffff ;  /* 0xffffffff000f7802 */ /* 0x000fce0000000f00 */
[----:B------:R-:W-:Y:S05]  /*1bab0*/  WARPSYNC.COLLECTIVE R15, `(.L_x_262) ;  /* 0x000000000f0c7348 */ /* 0x000fea0003c00000 */
[----:B------:R-:W-:Y:S02]  /*1bac0*/  ELECT P6, UR62, PT ;  /* 0x00000000003e782f */ /* 0x000fe400038c0000 */
[----:B------:R-:W-:Y:S01]  /*1bad0*/  MOV R14, UR62 ;  /* 0x0000003e000e7c02 */ /* 0x000fe20008000f00 */
[----:B------:R-:W-:Y:S10]  /*1bae0*/  ENDCOLLECTIVE ;  /* 0x000000000000791b */ /* 0x000ff40003800000 */
.L_x_262:
[----:B------:R-:W-:Y:S05]  /*1baf0*/  BSYNC B1 ;  /* 0x0000000000017941 */ /* 0x000fea0003800000 */
.L_x_261:
[----:B------:R-:W-:Y:S05]  /*1bb00*/  BRA `(.L_x_263) ;  /* 0xffffffe400cc7947 */ /* 0x000fea000383ffff */
.L_x_222:
[----:B-1----:R1:W3:Y:S02]  /*1bb10*/  SYNCS.PHASECHK.TRANS64.TRYWAIT P0, [R15+URZ+0x40], R6 ;  /* 0x000040060f0075a7 */ /* 0x0022e4000800017f */
[----:B---3--:R-:W-:Y:S05]  /*1bb20*/  @!P0 NANOSLEEP.SYNCS 0x989680 ;  /* 0x009896800000895d */ /* 0x008fea0003900000 */
[----:B------:R-:W3:Y:S02]  /*1bb30*/  @!P0 SYNCS.PHASECHK.TRANS64 P0, [R15+URZ+0x40], R6 ;  /* 0x000040060f0085a7 */ /* 0x000ee4000800007f */
[----:B---3--:R-:W-:Y:S05]  /*1bb40*/  @!P0 BRA `(.L_x_222) ;  /* 0xfffffffc00f08947 */ /* 0x008fea000383ffff */
[----:B------:R-:W-:Y:S05]  /*1bb50*/  BRA `(.L_x_264) ;  /* 0xffffffe800087947 */ /* 0x000fea000383ffff */
.L_x_230:
[----:B------:R-:W-:Y:S01]  /*1bb60*/  BSSY B0, `(.L_x_265) ;  /* 0x0000006000007945 */ /* 0x000fe20003800000 */
[----:B------:R-:W-:-:S07]  /*1bb70*/  MOV R15, 0xffffffff ;  /* 0xffffffff000f7802 */ /* 0x000fce0000000f00 */
[----:B------:R-:W-:Y:S05]  /*1bb80*/  WARPSYNC.COLLECTIVE R15, `(.L_x_266) ;  /* 0x000000000f0c7348 */ /* 0x000fea0003c00000 */
[----:B------:R-:W-:Y:S02]  /*1bb90*/  ELECT P6, UR62, PT ;  /* 0x00000000003e782f */ /* 0x000fe400038c0000 */
[----:B------:R-:W-:Y:S01]  /*1bba0*/  MOV R14, UR62 ;  /* 0x0000003e000e7c02 */ /* 0x000fe20008000f00 */
[----:B------:R-:W-:Y:S10]  /*1bbb0*/  ENDCOLLECTIVE ;  /* 0x000000000000791b */ /* 0x000ff40003800000 */
.L_x_266:
[----:B------:R-:W-:Y:S05]  /*1bbc0*/  BSYNC B0 ;  /* 0x0000000000007941 */ /* 0x000fea0003800000 */
.L_x_265:
[----:B------:R-:W-:Y:S05]  /*1bbd0*/  BRA `(.L_x_267) ;  /* 0xfffffff000807947 */ /* 0x000fea000383ffff */
.L_x_234:
[----:B-1----:R1:W2:Y:S02]  /*1bbe0*/  SYNCS.PHASECHK.TRANS64.TRYWAIT P0, [R5+URZ], R2 ;  /* 0x00000002050075a7 */ /* 0x0022a4000800017f */
[----:B--2---:R-:W-:Y:S05]  /*1bbf0*/  @!P0 NANOSLEEP.SYNCS 0x989680 ;  /* 0x009896800000895d */ /* 0x004fea0003900000 */
[----:B------:R-:W2:Y:S02]  /*1bc00*/  @!P0 SYNCS.PHASECHK.TRANS64 P0, [R5+URZ], R2 ;  /* 0x00000002050085a7 */ /* 0x000ea4000800007f */
[----:B--2---:R-:W-:Y:S05]  /*1bc10*/  @!P0 BRA `(.L_x_234) ;  /* 0xfffffffc00f08947 */ /* 0x004fea000383ffff */
[----:B------:R-:W-:Y:S05]  /*1bc20*/  BRA `(.L_x_268) ;  /* 0xfffffff000c47947 */ /* 0x000fea000383ffff */
.L_x_235:
[----:B-1----:R1:W2:Y:S02]  /*1bc30*/  SYNCS.PHASECHK.TRANS64.TRYWAIT P0, [R7+URZ], R4 ;  /* 0x00000004070075a7 */ /* 0x0022a4000800017f */
[----:B--2---:R-:W-:Y:S05]  /*1bc40*/  @!P0 NANOSLEEP.SYNCS 0x989680 ;  /* 0x009896800000895d */ /* 0x004fea0003900000 */
[----:B------:R-:W2:Y:S02]  /*1bc50*/  @!P0 SYNCS.PHASECHK.TRANS64 P0, [R7+URZ], R4 ;  /* 0x00000004070085a7 */ /* 0x000ea4000800007f */
[----:B--2---:R-:W-:Y:S05]  /*1bc60*/  @!P0 BRA `(.L_x_235) ;  /* 0xfffffffc00f08947 */ /* 0x004fea000383ffff */
[----:B------:R-:W-:Y:S05]  /*1bc70*/  BRA `(.L_x_269) ;  /* 0xfffffff000d47947 */ /* 0x000fea000383ffff */
.L_x_236:
[----:B-1----:R1:W2:Y:S02]  /*1bc80*/  SYNCS.PHASECHK.TRANS64.TRYWAIT P0, [R6+URZ], R5 ;  /* 0x00000005060075a7 */ /* 0x0022a4000800017f */
[----:B--2---:R-:W-:Y:S05]  /*1bc90*/  @!P0 NANOSLEEP.SYNCS 0x989680 ;  /* 0x009896800000895d */ /* 0x004fea0003900000 */
[----:B------:R-:W2:Y:S02]  /*1bca0*/  @!P0 SYNCS.PHASECHK.TRANS64 P0, [R6+URZ], R5 ;  /* 0x00000005060085a7 */ /* 0x000ea4000800007f */
[----:B--2---:R-:W-:Y:S05]  /*1bcb0*/  @!P0 BRA `(.L_x_236) ;  /* 0xfffffffc00f08947 */ /* 0x004fea000383ffff */
[----:B------:R-:W-:Y:S05]  /*1bcc0*/  BRA `(.L_x_270) ;  /* 0xfffffff000e47947 */ /* 0x000fea000383ffff */
.L_x_237:
[----:B-1----:R1:W2:Y:S02]  /*1bcd0*/  SYNCS.PHASECHK.TRANS64.TRYWAIT P0, [R7+URZ], R4 ;  /* 0x00000004070075a7 */ /* 0x0022a4000800017f */
[----:B--2---:R-:W-:Y:S05]  /*1bce0*/  @!P0 NANOSLEEP.SYNCS 0x989680 ;  /* 0x009896800000895d */ /* 0x004fea0003900000 */
[----:B------:R-:W2:Y:S02]  /*1bcf0*/  @!P0 SYNCS.PHASECHK.TRANS64 P0, [R7+URZ], R4 ;  /* 0x00000004070085a7 */ /* 0x000ea4000800007f */
[----:B--2---:R-:W-:Y:S05]  /*1bd00*/  @!P0 BRA `(.L_x_237) ;  /* 0xfffffffc00f08947 */ /* 0x004fea000383ffff */
[----:B------:R-:W-:Y:S05]  /*1bd10*/  BRA `(.L_x_271) ;  /* 0xfffffff000f47947 */ /* 0x000fea000383ffff */
.L_x_238:
[----:B-1----:R1:W2:Y:S02]  /*1bd20*/  SYNCS.PHASECHK.TRANS64.TRYWAIT P0, [R6+URZ], R5 ;  /* 0x00000005060075a7 */ /* 0x0022a4000800017f */
[----:B--2---:R-:W-:Y:S05]  /*1bd30*/  @!P0 NANOSLEEP.SYNCS 0x989680 ;  /* 0x009896800000895d */ /* 0x004fea0003900000 */
[----:B------:R-:W2:Y:S02]  /*1bd40*/  @!P0 SYNCS.PHASECHK.TRANS64 P0, [R6+URZ], R5 ;  /* 0x00000005060085a7 */ /* 0x000ea4000800007f */
[----:B--2---:R-:W-:Y:S05]  /*1bd50*/  @!P0 BRA `(.L_x_238) ;  /* 0xfffffffc00f08947 */ /* 0x004fea000383ffff */
[----:B------:R-:W-:Y:S05]  /*1bd60*/  BRA `(.L_x_272) ;  /* 0xfffffff400047947 */ /* 0x000fea000383ffff */
.L_x_239:
[----:B-1----:R1:W2:Y:S02]  /*1bd70*/  SYNCS.PHASECHK.TRANS64.TRYWAIT P0, [R7+URZ], R4 ;  /* 0x00000004070075a7 */ /* 0x0022a4000800017f */
[----:B--2---:R-:W-:Y:S05]  /*1bd80*/  @!P0 NANOSLEEP.SYNCS 0x989680 ;  /* 0x009896800000895d */ /* 0x004fea0003900000 */
[----:B------:R-:W2:Y:S02]  /*1bd90*/  @!P0 SYNCS.PHASECHK.TRANS64 P0, [R7+URZ], R4 ;  /* 0x00000004070085a7 */ /* 0x000ea4000800007f */
[----:B--2---:R-:W-:Y:S05]  /*1bda0*/  @!P0 BRA `(.L_x_239) ;  /* 0xfffffffc00f08947 */ /* 0x004fea000383ffff */
[----:B------:R-:W-:Y:S05]  /*1bdb0*/  BRA `(.L_x_273) ;  /* 0xfffffff400147947 */ /* 0x000fea000383ffff */
.L_x_240:
[----:B--2---:R2:W3:Y:S02]  /*1bdc0*/  SYNCS.PHASECHK.TRANS64.TRYWAIT P0, [R6+URZ], R5 ;  /* 0x00000005060075a7 */ /* 0x0044e4000800017f */
[----:B---3--:R-:W-:Y:S05]  /*1bdd0*/  @!P0 NANOSLEEP.SYNCS 0x989680 ;  /* 0x009896800000895d */ /* 0x008fea0003900000 */
[----:B------:R-:W3:Y:S02]  /*1bde0*/  @!P0 SYNCS.PHASECHK.TRANS64 P0, [R6+URZ], R5 ;  /* 0x00000005060085a7 */ /* 0x000ee4000800007f */
[----:B---3--:R-:W-:Y:S05]  /*1bdf0*/  @!P0 BRA `(.L_x_240) ;  /* 0xfffffffc00f08947 */ /* 0x008fea000383ffff */
[----:B------:R-:W-:Y:S05]  /*1be00*/  BRA `(.L_x_274) ;  /* 0xfffffff4001c7947 */ /* 0x000fea000383ffff */
.L_x_275:
[----:B------:R-:W-:-:S00]  /*1be10*/  BRA `(.L_x_275) ;  /* 0xfffffffc00fc7947 */ /* 0x000fc0000383ffff */
[----:B------:R-:W-:-:S00]  /*1be20*/  NOP ;  /* 0x0000000000007918 */ /* 0x000fc00000000000 */
        /* <DEDUP_REMOVED lines=13> */
.L_x_276:


//--------------------- .nv.global.init           --------------------------
	.section	.nv.global.init,"aw",@progbits
.nv.global.init:
	.type		$str$24,@object
	.size		$str$24,($str$25 - $str$24)
$str$24:
        /*0000*/ 	.byte	0x28, 0x61, 0x64, 0x64, 0x72, 0x65, 0x73, 0x73, 0x20, 0x26, 0x20, 0x6d, 0x61, 0x73, 0x6b, 0x29
        /*0010*/ 	.byte	0x20, 0x3d, 0x3d, 0x20, 0x30, 0x00
	.type		$str$25,@object
	.size		$str$25,(__unnamed_1 - $str$25)
$str$25:
        /*0016*/ 	.byte	0x2f, 0x74, 0x6d, 0x70, 0x2f, 0x63, 0x75, 0x74, 0x6c, 0x61, 0x73, 0x73, 0x5f, 0x73, 0x77, 0x65
        /*0026*/ 	.byte	0x65, 0x70, 0x5f, 0x73, 0x72, 0x63, 0x2f, 0x69, 0x6e, 0x63, 0x6c, 0x75, 0x64, 0x65, 0x2f, 0x63
        /*0036*/ 	.byte	0x75, 0x74, 0x65, 0x2f, 0x70, 0x6f, 0x69, 0x6e, 0x74, 0x65, 0x72, 0x5f, 0x66, 0x6c, 0x61, 0x67
        /*0046*/ 	.byte	0x67, 0x65, 0x64, 0x2e, 0x68, 0x70, 0x70, 0x00
	.type		__unnamed_1,@object
	.size		__unnamed_1,(__unnamed_2 - __unnamed_1)
__unnamed_1:
        /* <DEDUP_REMOVED lines=28> */
        /*020e*/ 	.byte	0x3a, 0x43, 0x3c, 0x34, 0x30, 0x39, 0x36, 0x3e, 0x3e, 0x3e, 0x3e, 0x3e, 0x5d, 0x00
	.type		__unnamed_2,@object
	.size		__unnamed_2,(.L_1 - __unnamed_2)
__unnamed_2:
        /* <DEDUP_REMOVED lines=29> */
.L_1:


//--------------------- .nv.shared._ZN7cutlass13device_kernelINS_4gemm6kernel13GemmUniversalIN4cute5tupleIJiiiiEEENS1_10collective13CollectiveMmaINS1_37MainloopSm90TmaGmmaWarpSpecializedFP8ILi8ENS5_IJNS4_1CILi2EEENSA_ILi1EEESC_EEENS1_35KernelTmaWarpSpecializedCooperativeEEENS5_IJNSA_ILi128EEENSA_ILi256EEENSA_ILi64EEEEEENS_12float_e4m3_tENS5_IJlSC_lEEESK_SL_NS4_8TiledMMAINS4_8MMA_AtomIJNS4_4SM904GMMA31MMA_64x256x32_F32E4M3E4M3_SS_TNILNSP_7ScaleInE1ELSR_1EEEEEENS4_6LayoutISD_NS5_IJSC_NSA_ILi0EEESV_EEEEENS5_IJNS4_10UnderscoreESY_SY_EEEEENS4_13SM90_TMA_LOADENS4_14ComposedLayoutINS4_7SwizzleILi2ELi4ELi3EEENS4_18smem_ptr_flag_bitsILi8EEENSU_INS5_IJNSA_ILi8EEESI_EEENS5_IJSI_SC_EEEEEEEvNS4_8identityENS4_23SM90_TMA_LOAD_MULTICASTES1B_vS1C_EENS_8epilogue10collective18CollectiveEpilogueINS1F_22Sm90TmaWarpSpecializedILi4ELi2ELi16ELb0ELb0EEEJSJ_NS5_IJSG_NSA_ILi32EEEEEESK_SL_SK_SL_NS1F_6fusion15FusionCallbacksIS1J_NS1M_13LinCombEltActINS1F_6thread4GELUESK_fSK_fLNS_15FloatRoundStyleE2EEESJ_S1L_JEEES11_NS12_INS13_ILi1ELi4ELi3EEES16_NSU_INS5_IJS17_S1K_EEENS5_IJS1K_SC_EEEEEEENS4_39AutoVectorizingCopyWithAssumedAlignmentILi128EEENS4_14SM90_TMA_STOREES1Y_S20_NS4_9Copy_AtomIJNS4_17SM90_U32x4_STSM_NENS_6half_tEEEEvEEEvvEEEEvNT_6ParamsE --------------------------
	.section	.nv.shared._ZN7cutlass13device_kernelINS_4gemm6kernel13GemmUniversalIN4cute5tupleIJiiiiEEENS1_10collective13CollectiveMmaINS1_37MainloopSm90TmaGmmaWarpSpecializedFP8ILi8ENS5_IJNS4_1CILi2EEENSA_ILi1EEESC_EEENS1_35KernelTmaWarpSpecializedCooperativeEEENS5_IJNSA_ILi128EEENSA_ILi256EEENSA_ILi64EEEEEENS_12float_e4m3_tENS5_IJlSC_lEEESK_SL_NS4_8TiledMMAINS4_8MMA_AtomIJNS4_4SM904GMMA31MMA_64x256x32_F32E4M3E4M3_SS_TNILNSP_7ScaleInE1ELSR_1EEEEEENS4_6LayoutISD_NS5_IJSC_NSA_ILi0EEESV_EEEEENS5_IJNS4_10UnderscoreESY_SY_EEEEENS4_13SM90_TMA_LOADENS4_14ComposedLayoutINS4_7SwizzleILi2ELi4ELi3EEENS4_18smem_ptr_flag_bitsILi8EEENSU_INS5_IJNSA_ILi8EEESI_EEENS5_IJSI_SC_EEEEEEEvNS4_8identityENS4_23SM90_TMA_LOAD_MULTICASTES1B_vS1C_EENS_8epilogue10collective18CollectiveEpilogueINS1F_22Sm90TmaWarpSpecializedILi4ELi2ELi16ELb0ELb0EEEJSJ_NS5_IJSG_NSA_ILi32EEEEEESK_SL_SK_SL_NS1F_6fusion15FusionCallbacksIS1J_NS1M_13LinCombEltActINS1F_6thread4GELUESK_fSK_fLNS_15FloatRoundStyleE2EEESJ_S1L_JEEES11_NS12_INS13_ILi1ELi4ELi3EEES16_NSU_INS5_IJS17_S1K_EEENS5_IJS1K_SC_EEEEEEENS4_39AutoVectorizingCopyWithAssumedAlignmentILi128EEENS4_14SM90_TMA_STOREES1Y_S20_NS4_9Copy_AtomIJNS4_17SM90_U32x4_STSM_NENS_6half_tEEEEvEEEvvEEEEvNT_6ParamsE,"aw",@nobits
	.sectionflags	@""
	.align	16
	.zero		1024


//--------------------- .nv.shared.reserved.0     --------------------------
	.section	.nv.shared.reserved.0,"aw",@nobits
	.weak		__nv_reservedSMEM_offset_0_alias
	.size		__nv_reservedSMEM_offset_0_alias, 0, 0
	.other		__nv_reservedSMEM_offset_0_alias,@"STO_CUDA_RESERVED_SHARED STV_DEFAULT"
__nv_reservedSMEM_offset_0_alias:
	.zero		0


//--------------------- .nv.global                --------------------------
	.section	.nv.global,"aw",@nobits
.nv.global:
	.type		_ZN39_INTERNAL_8de6e286_4_k_cu_8738d0eb_28054cute1_E,@object
	.size		_ZN39_INTERNAL_8de6e286_4_k_cu_8738d0eb_28054cute1_E,(_ZN39_INTERNAL_8de6e286_4_k_cu_8738d0eb_28054cuda3std3__45__cpo6cbeginE - _ZN39_INTERNAL_8de6e286_4_k_cu_8738d0eb_28054cute1_E)
_ZN39_INTERNAL_8de6e286_4_k_cu_8738d0eb_28054cute1_E:
	.zero		1
	.type		_ZN39_INTERNAL_8de6e286_4_k_cu_8738d0eb_28054cuda3std3__45__cpo6cbeginE,@object
	.size		_ZN39_INTERNAL_8de6e286_4_k_cu_8738d0eb_28054cuda3std3__45__cpo6cbeginE,(_ZN39_INTERNAL_8de6e286_4_k_cu_8738d0eb_28054cuda3std3__48in_placeE - _ZN39_INTERNAL_8de6e286_4_k_cu_8738d0eb_28054cuda3std3__45__cpo6cbeginE)
_ZN39_INTERNAL_8de6e286_4_k_cu_8738d0eb_28054cuda3std3__45__cpo6cbeginE:
	.zero		1
	.type		_ZN39_INTERNAL_8de6e286_4_k_cu_8738d0eb_28054cuda3std3__48in_placeE,@object
	.size		_ZN39_INTERNAL_8de6e286_4_k_cu_8738d0eb_28054cuda3std3__48in_placeE,(_ZN39_INTERNAL_8de6e286_4_k_cu_8738d0eb_28054cuda3std6ranges3__45__cpo9iter_moveE - _ZN39_INTERNAL_8de6e286_4_k_cu_8738d0eb_28054cuda3std3__48in_placeE)
_ZN39_INTERNAL_8de6e286_4_k_cu_8738d0eb_28054cuda3std3__48in_placeE:
	.zero		1
	.type		_ZN39_INTERNAL_8de6e286_4_k_cu_8738d0eb_28054cuda3std6ranges3__45__cpo9iter_moveE,@object
	.size		_ZN39_INTERNAL_8de6e286_4_k_cu_8738d0eb_28054cuda3std6ranges3__45__cpo9iter_moveE,(_ZN39_INTERNAL_8de6e286_4_k_cu_8738d0eb_28054cuda3std3__45__cpo5beginE - _ZN39_INTERNAL_8de6e286_4_k_cu_8738d0eb_28054cuda3std6ranges3__45__cpo9iter_moveE)
_ZN39_INTERNAL_8de6e286_4_k_cu_8738d0eb_28054cuda3std6ranges3__45__cpo9iter_moveE:
	.zero		1
	.type		_ZN39_INTERNAL_8de6e286_4_k_cu_8738d0eb_28054cuda3std3__45__cpo5beginE,@object
	.size		_ZN39_INTERNAL_8de6e286_4_k_cu_8738d0eb_28054cuda3std3__45__cpo5beginE,(_ZN39_INTERNAL_8de6e286_4_k_cu_8738d0eb_28054cuda3std3__441_GLOBAL__N__8de6e286_4_k_cu_8738d0eb_28056ignoreE - _ZN39_INTERNAL_8de6e286_4_k_cu_8738d0eb_28054cuda3std3__45__cpo5beginE)
_ZN39_INTERNAL_8de6e286_4_k_cu_8738d0eb_28054cuda3std3__45__cpo5beginE:
	.zero		1
	.type		_ZN39_INTERNAL_8de6e286_4_k_cu_8738d0eb_28054cuda3std3__441_GLOBAL__N__8de6e286_4_k_cu_8738d0eb_28056ignoreE,@object
	.size		_ZN39_INTERNAL_8de6e286_4_k_cu_8738d0eb_28054cuda3std3__441_GLOBAL__N__8de6e286_4_k_cu_8738d0eb_28056ignoreE,(_ZN39_INTERNAL_8de6e286_4_k_cu_8738d0eb_28054cute7productE - _ZN39_INTERNAL_8de6e286_4_k_cu_8738d0eb_28054cuda3std3__441_GLOBAL__N__8de6e286_4_k_cu_8738d0eb_28056ignoreE)
_ZN39_INTERNAL_8de6e286_4_k_cu_8738d0eb_28054cuda3std3__441_GLOBAL__N__8de6e286_4_k_cu_8738d0eb_28056ignoreE:
	.zero		1
	.type		_ZN39_INTERNAL_8de6e286_4_k_cu_8738d0eb_28054cute7productE,@object
	.size		_ZN39_INTERNAL_8de6e286_4_k_cu_8738d0eb_28054cute7productE,(_ZN39_INTERNAL_8de6e286_4_k_cu_8738d0eb_28054cuda3std3__45__cpo3endE - _ZN39_INTERNAL_8de6e286_4_k_cu_8738d0eb_28054cute7productE)
_ZN39_INTERNAL_8de6e286_4_k_cu_8738d0eb_28054cute7productE:
	.zero		1
	.type		_ZN39_INTERNAL_8de6e286_4_k_cu_8738d0eb_28054cuda3std3__45__cpo3endE,@object
	.size		_ZN39_INTERNAL_8de6e286_4_k_cu_8738d0eb_28054cuda3std3__45__cpo3endE,(_ZN39_INTERNAL_8de6e286_4_k_cu_8738d0eb_28054cuda3std3__419piecewise_constructE - _ZN39_INTERNAL_8de6e286_4_k_cu_8738d0eb_28054cuda3std3__45__cpo3endE)
_ZN39_INTERNAL_8de6e286_4_k_cu_8738d0eb_28054cuda3std3__45__cpo3endE:
	.zero		1
	.type		_ZN39_INTERNAL_8de6e286_4_k_cu_8738d0eb_28054cuda3std3__419piecewise_constructE,@object
	.size		_ZN39_INTERNAL_8de6e286_4_k_cu_8738d0eb_28054cuda3std3__419piecewise_constructE,(_ZN39_INTERNAL_8de6e286_4_k_cu_8738d0eb_28054cuda3std3__45__cpo4cendE - _ZN39_INTERNAL_8de6e286_4_k_cu_8738d0eb_28054cuda3std3__419piecewise_constructE)
_ZN39_INTERNAL_8de6e286_4_k_cu_8738d0eb_28054cuda3std3__419piecewise_constructE:
	.zero		1
	.type		_ZN39_INTERNAL_8de6e286_4_k_cu_8738d0eb_28054cuda3std3__45__cpo4cendE,@object
	.size		_ZN39_INTERNAL_8de6e286_4_k_cu_8738d0eb_28054cuda3std3__45__cpo4cendE,(_ZN39_INTERNAL_8de6e286_4_k_cu_8738d0eb_28054cuda3std6ranges3__45__cpo4swapE - _ZN39_INTERNAL_8de6e286_4_k_cu_8738d0eb_28054cuda3std3__45__cpo4cendE)
_ZN39_INTERNAL_8de6e286_4_k_cu_8738d0eb_28054cuda3std3__45__cpo4cendE:
	.zero		1
	.type		_ZN39_INTERNAL_8de6e286_4_k_cu_8738d0eb_28054cuda3std6ranges3__45__cpo4swapE,@object
	.size		_ZN39_INTERNAL_8de6e286_4_k_cu_8738d0eb_28054cuda3std6ranges3__45__cpo4swapE,(.L_9 - _ZN39_INTERNAL_8de6e286_4_k_cu_8738d0eb_28054cuda3std6ranges3__45__cpo4swapE)
_ZN39_INTERNAL_8de6e286_4_k_cu_8738d0eb_28054cuda3std6ranges3__45__cpo4swapE:
	.zero		1
.L_9:


//--------------------- .nv.constant0._ZN7cutlass13device_kernelINS_4gemm6kernel13GemmUniversalIN4cute5tupleIJiiiiEEENS1_10collective13CollectiveMmaINS1_37MainloopSm90TmaGmmaWarpSpecializedFP8ILi8ENS5_IJNS4_1CILi2EEENSA_ILi1EEESC_EEENS1_35KernelTmaWarpSpecializedCooperativeEEENS5_IJNSA_ILi128EEENSA_ILi256EEENSA_ILi64EEEEEENS_12float_e4m3_tENS5_IJlSC_lEEESK_SL_NS4_8TiledMMAINS4_8MMA_AtomIJNS4_4SM904GMMA31MMA_64x256x32_F32E4M3E4M3_SS_TNILNSP_7ScaleInE1ELSR_1EEEEEENS4_6LayoutISD_NS5_IJSC_NSA_ILi0EEESV_EEEEENS5_IJNS4_10UnderscoreESY_SY_EEEEENS4_13SM90_TMA_LOADENS4_14ComposedLayoutINS4_7SwizzleILi2ELi4ELi3EEENS4_18smem_ptr_flag_bitsILi8EEENSU_INS5_IJNSA_ILi8EEESI_EEENS5_IJSI_SC_EEEEEEEvNS4_8identityENS4_23SM90_TMA_LOAD_MULTICASTES1B_vS1C_EENS_8epilogue10collective18CollectiveEpilogueINS1F_22Sm90TmaWarpSpecializedILi4ELi2ELi16ELb0ELb0EEEJSJ_NS5_IJSG_NSA_ILi32EEEEEESK_SL_SK_SL_NS1F_6fusion15FusionCallbacksIS1J_NS1M_13LinCombEltActINS1F_6thread4GELUESK_fSK_fLNS_15FloatRoundStyleE2EEESJ_S1L_JEEES11_NS12_INS13_ILi1ELi4ELi3EEES16_NSU_INS5_IJS17_S1K_EEENS5_IJS1K_SC_EEEEEEENS4_39AutoVectorizingCopyWithAssumedAlignmentILi128EEENS4_14SM90_TMA_STOREES1Y_S20_NS4_9Copy_AtomIJNS4_17SM90_U32x4_STSM_NENS_6half_tEEEEvEEEvvEEEEvNT_6ParamsE --------------------------
	.section	.nv.constant0._ZN7cutlass13device_kernelINS_4gemm6kernel13GemmUniversalIN4cute5tupleIJiiiiEEENS1_10collective13CollectiveMmaINS1_37MainloopSm90TmaGmmaWarpSpecializedFP8ILi8ENS5_IJNS4_1CILi2EEENSA_ILi1EEESC_EEENS1_35KernelTmaWarpSpecializedCooperativeEEENS5_IJNSA_ILi128EEENSA_ILi256EEENSA_ILi64EEEEEENS_12float_e4m3_tENS5_IJlSC_lEEESK_SL_NS4_8TiledMMAINS4_8MMA_AtomIJNS4_4SM904GMMA31MMA_64x256x32_F32E4M3E4M3_SS_TNILNSP_7ScaleInE1ELSR_1EEEEEENS4_6LayoutISD_NS5_IJSC_NSA_ILi0EEESV_EEEEENS5_IJNS4_10UnderscoreESY_SY_EEEEENS4_13SM90_TMA_LOADENS4_14ComposedLayoutINS4_7SwizzleILi2ELi4ELi3EEENS4_18smem_ptr_flag_bitsILi8EEENSU_INS5_IJNSA_ILi8EEESI_EEENS5_IJSI_SC_EEEEEEEvNS4_8identityENS4_23SM90_TMA_LOAD_MULTICASTES1B_vS1C_EENS_8epilogue10collective18CollectiveEpilogueINS1F_22Sm90TmaWarpSpecializedILi4ELi2ELi16ELb0ELb0EEEJSJ_NS5_IJSG_NSA_ILi32EEEEEESK_SL_SK_SL_NS1F_6fusion15FusionCallbacksIS1J_NS1M_13LinCombEltActINS1F_6thread4GELUESK_fSK_fLNS_15FloatRoundStyleE2EEESJ_S1L_JEEES11_NS12_INS13_ILi1ELi4ELi3EEES16_NSU_INS5_IJS17_S1K_EEENS5_IJS1K_SC_EEEEEEENS4_39AutoVectorizingCopyWithAssumedAlignmentILi128EEENS4_14SM90_TMA_STOREES1Y_S20_NS4_9Copy_AtomIJNS4_17SM90_U32x4_STSM_NENS_6half_tEEEEvEEEvvEEEEvNT_6ParamsE,"a",@progbits
	.sectionflags	@""
	.align	4
.nv.constant0._ZN7cutlass13device_kernelINS_4gemm6kernel13GemmUniversalIN4cute5tupleIJiiiiEEENS1_10collective13CollectiveMmaINS1_37MainloopSm90TmaGmmaWarpSpecializedFP8ILi8ENS5_IJNS4_1CILi2EEENSA_ILi1EEESC_EEENS1_35KernelTmaWarpSpecializedCooperativeEEENS5_IJNSA_ILi128EEENSA_ILi256EEENSA_ILi64EEEEEENS_12float_e4m3_tENS5_IJlSC_lEEESK_SL_NS4_8TiledMMAINS4_8MMA_AtomIJNS4_4SM904GMMA31MMA_64x256x32_F32E4M3E4M3_SS_TNILNSP_7ScaleInE1ELSR_1EEEEEENS4_6LayoutISD_NS5_IJSC_NSA_ILi0EEESV_EEEEENS5_IJNS4_10UnderscoreESY_SY_EEEEENS4_13SM90_TMA_LOADENS4_14ComposedLayoutINS4_7SwizzleILi2ELi4ELi3EEENS4_18smem_ptr_flag_bitsILi8EEENSU_INS5_IJNSA_ILi8EEESI_EEENS5_IJSI_SC_EEEEEEEvNS4_8identityENS4_23SM90_TMA_LOAD_MULTICASTES1B_vS1C_EENS_8epilogue10collective18CollectiveEpilogueINS1F_22Sm90TmaWarpSpecializedILi4ELi2ELi16ELb0ELb0EEEJSJ_NS5_IJSG_NSA_ILi32EEEEEESK_SL_SK_SL_NS1F_6fusion15FusionCallbacksIS1J_NS1M_13LinCombEltActINS1F_6thread4GELUESK_fSK_fLNS_15FloatRoundStyleE2EEESJ_S1L_JEEES11_NS12_INS13_ILi1ELi4ELi3EEES16_NSU_INS5_IJS17_S1K_EEENS5_IJS1K_SC_EEEEEEENS4_39AutoVectorizingCopyWithAssumedAlignmentILi128EEENS4_14SM90_TMA_STOREES1Y_S20_NS4_9Copy_AtomIJNS4_17SM90_U32x4_STSM_NENS_6half_tEEEEvEEEvvEEEEvNT_6ParamsE:
	.zero		2432


//--------------------- SYMBOLS --------------------------

	.type		.nv.reservedSmem.offset0,@object
	.size		.nv.reservedSmem.offset0,0x4
	.type		__assertfail,@function
